	.target	sm_80

	.elftype	@"ET_EXEC"


//--------------------- .note.nv.tkinfo           --------------------------
	.section	.note.nv.tkinfo,"",@"SHT_NOTE"
	.sectionflags	@"SHF_NOTE_NV_TKINFO"
	.tkinfo
        /*0018*/ 	.word	0x00000002
        /*0030*/ 	.string	""
        /*0030*/ 	.string	"ptxas"
        /*0030*/ 	.string	"Cuda compilation tools, release 13.0, V13.0.88"
        /*0030*/ 	.string	"Build cuda_13.0.r13.0/compiler.36424714_0"
        /*0030*/ 	.string	"-v  -suppress-debug-info  -lineinfo  -arch sm_80 "



//--------------------- .note.nv.cuinfo           --------------------------
	.section	.note.nv.cuinfo,"",@"SHT_NOTE"
	.sectionflags	@"SHF_NOTE_NV_CUINFO"
        /*0018*/ 	.short	0x0002
        /*001a*/ 	.short	0x0050
        /*001c*/ 	.short	0x0082
	.zero		2


//--------------------- .nv.info                  --------------------------
	.section	.nv.info,"",@"SHT_CUDA_INFO"
	.align	4


	//----- nvinfo : EIATTR_REGCOUNT
	.align		4
        /*0000*/ 	.byte	0x04, 0x2f
        /*0002*/ 	.short	(.L_2 - .L_1)
	.align		4
.L_1:
        /*0004*/ 	.word	index@(attn_fwd)
        /*0008*/ 	.word	0x000000ff


	//----- nvinfo : EIATTR_FRAME_SIZE
	.align		4
.L_2:
        /*000c*/ 	.byte	0x04, 0x11
        /*000e*/ 	.short	(.L_4 - .L_3)
	.align		4
.L_3:
        /*0010*/ 	.word	index@(attn_fwd)
        /*0014*/ 	.word	0x00000710


	//----- nvinfo : EIATTR_MIN_STACK_SIZE
	.align		4
.L_4:
        /*0018*/ 	.byte	0x04, 0x12
        /*001a*/ 	.short	(.L_6 - .L_5)
	.align		4
.L_5:
        /*001c*/ 	.word	index@(attn_fwd)
        /*0020*/ 	.word	0x00000710
.L_6:


//--------------------- .nv.info.attn_fwd         --------------------------
	.section	.nv.info.attn_fwd,"",@"SHT_CUDA_INFO"
	.sectionflags	@""
	.align	4


	//----- nvinfo : EIATTR_CUDA_API_VERSION
	.align		4
        /*0000*/ 	.byte	0x04, 0x37
        /*0002*/ 	.short	(.L_8 - .L_7)
.L_7:
        /*0004*/ 	.word	0x00000082


	//----- nvinfo : EIATTR_SW2861232_WAR
	.align		4
.L_8:
        /*0008*/ 	.byte	0x01, 0x35
	.zero		2


	//----- nvinfo : EIATTR_PARAM_CBANK
	.align		4
        /*000c*/ 	.byte	0x04, 0x0a
        /*000e*/ 	.short	(.L_10 - .L_9)
	.align		4
.L_9:
        /*0010*/ 	.word	index@(.nv.constant0.attn_fwd)
        /*0014*/ 	.short	0x0160
        /*0016*/ 	.short	0x0088


	//----- nvinfo : EIATTR_CBANK_PARAM_SIZE
	.align		4
.L_10:
        /*0018*/ 	.byte	0x03, 0x19
        /*001a*/ 	.short	0x0088


	//----- nvinfo : EIATTR_KPARAM_INFO
	.align		4
        /*001c*/ 	.byte	0x04, 0x17
        /*001e*/ 	.short	(.L_12 - .L_11)
.L_11:
        /*0020*/ 	.word	0x00000000
        /*0024*/ 	.short	0x0019
        /*0026*/ 	.short	0x0080
        /*0028*/ 	.byte	0x00, 0xf4, 0x21, 0x00


	//----- nvinfo : EIATTR_KPARAM_INFO
	.align		4
.L_12:
        /*002c*/ 	.byte	0x04, 0x17
        /*002e*/ 	.short	(.L_14 - .L_13)
.L_13:
        /*0030*/ 	.word	0x00000000
        /*0034*/ 	.short	0x0018
        /*0036*/ 	.short	0x0078
        /*0038*/ 	.byte	0x00, 0xf4, 0x21, 0x00


	//----- nvinfo : EIATTR_KPARAM_INFO
	.align		4
.L_14:
        /*003c*/ 	.byte	0x04, 0x17
        /*003e*/ 	.short	(.L_16 - .L_15)
.L_15:
        /*0040*/ 	.word	0x00000000
        /*0044*/ 	.short	0x0017
        /*0046*/ 	.short	0x0070
        /*0048*/ 	.byte	0x00, 0xf0, 0x11, 0x00


	//----- nvinfo : EIATTR_KPARAM_INFO
	.align		4
.L_16:
        /*004c*/ 	.byte	0x04, 0x17
        /*004e*/ 	.short	(.L_18 - .L_17)
.L_17:
        /*0050*/ 	.word	0x00000000
        /*0054*/ 	.short	0x0016
        /*0056*/ 	.short	0x006c
        /*0058*/ 	.byte	0x00, 0xf0, 0x11, 0x00


	//----- nvinfo : EIATTR_KPARAM_INFO
	.align		4
.L_18:
        /*005c*/ 	.byte	0x04, 0x17
        /*005e*/ 	.short	(.L_20 - .L_19)
.L_19:
        /*0060*/ 	.word	0x00000000
        /*0064*/ 	.short	0x0015
        /*0066*/ 	.short	0x0068
        /*0068*/ 	.byte	0x00, 0xf0, 0x11, 0x00


	//----- nvinfo : EIATTR_KPARAM_INFO
	.align		4
.L_20:
        /*006c*/ 	.byte	0x04, 0x17
        /*006e*/ 	.short	(.L_22 - .L_21)
.L_21:
        /*0070*/ 	.word	0x00000000
        /*0074*/ 	.short	0x0014
        /*0076*/ 	.short	0x0064
        /*0078*/ 	.byte	0x00, 0xf0, 0x11, 0x00


	//----- nvinfo : EIATTR_KPARAM_INFO
	.align		4
.L_22:
        /*007c*/ 	.byte	0x04, 0x17
        /*007e*/ 	.short	(.L_24 - .L_23)
.L_23:
        /*0080*/ 	.word	0x00000000
        /*0084*/ 	.short	0x0013
        /*0086*/ 	.short	0x0060
        /*0088*/ 	.byte	0x00, 0xf0, 0x11, 0x00


	//----- nvinfo : EIATTR_KPARAM_INFO
	.align		4
.L_24:
        /*008c*/ 	.byte	0x04, 0x17
        /*008e*/ 	.short	(.L_26 - .L_25)
.L_25:
        /*0090*/ 	.word	0x00000000
        /*0094*/ 	.short	0x0012
        /*0096*/ 	.short	0x005c
        /*0098*/ 	.byte	0x00, 0xf0, 0x11, 0x00


	//----- nvinfo : EIATTR_KPARAM_INFO
	.align		4
.L_26:
        /*009c*/ 	.byte	0x04, 0x17
        /*009e*/ 	.short	(.L_28 - .L_27)
.L_27:
        /*00a0*/ 	.word	0x00000000
        /*00a4*/ 	.short	0x0011
        /*00a6*/ 	.short	0x0058
        /*00a8*/ 	.byte	0x00, 0xf0, 0x11, 0x00


	//----- nvinfo : EIATTR_KPARAM_INFO
	.align		4
.L_28:
        /*00ac*/ 	.byte	0x04, 0x17
        /*00ae*/ 	.short	(.L_30 - .L_29)
.L_29:
        /*00b0*/ 	.word	0x00000000
        /*00b4*/ 	.short	0x0010
        /*00b6*/ 	.short	0x0054
        /*00b8*/ 	.byte	0x00, 0xf0, 0x11, 0x00


	//----- nvinfo : EIATTR_KPARAM_INFO
	.align		4
.L_30:
        /*00bc*/ 	.byte	0x04, 0x17
        /*00be*/ 	.short	(.L_32 - .L_31)
.L_31:
        /*00c0*/ 	.word	0x00000000
        /*00c4*/ 	.short	0x000f
        /*00c6*/ 	.short	0x0050
        /*00c8*/ 	.byte	0x00, 0xf0, 0x11, 0x00


	//----- nvinfo : EIATTR_KPARAM_INFO
	.align		4
.L_32:
        /*00cc*/ 	.byte	0x04, 0x17
        /*00ce*/ 	.short	(.L_34 - .L_33)
.L_33:
        /*00d0*/ 	.word	0x00000000
        /*00d4*/ 	.short	0x000e
        /*00d6*/ 	.short	0x004c
        /*00d8*/ 	.byte	0x00, 0xf0, 0x11, 0x00


	//----- nvinfo : EIATTR_KPARAM_INFO
	.align		4
.L_34:
        /*00dc*/ 	.byte	0x04, 0x17
        /*00de*/ 	.short	(.L_36 - .L_35)
.L_35:
        /*00e0*/ 	.word	0x00000000
        /*00e4*/ 	.short	0x000d
        /*00e6*/ 	.short	0x0048
        /*00e8*/ 	.byte	0x00, 0xf0, 0x11, 0x00


	//----- nvinfo : EIATTR_KPARAM_INFO
	.align		4
.L_36:
        /*00ec*/ 	.byte	0x04, 0x17
        /*00ee*/ 	.short	(.L_38 - .L_37)
.L_37:
        /*00f0*/ 	.word	0x00000000
        /*00f4*/ 	.short	0x000c
        /*00f6*/ 	.short	0x0044
        /*00f8*/ 	.byte	0x00, 0xf0, 0x11, 0x00


	//----- nvinfo : EIATTR_KPARAM_INFO
	.align		4
.L_38:
        /*00fc*/ 	.byte	0x04, 0x17
        /*00fe*/ 	.short	(.L_40 - .L_39)
.L_39:
        /*0100*/ 	.word	0x00000000
        /*0104*/ 	.short	0x000b
        /*0106*/ 	.short	0x0040
        /*0108*/ 	.byte	0x00, 0xf0, 0x11, 0x00


	//----- nvinfo : EIATTR_KPARAM_INFO
	.align		4
.L_40:
        /*010c*/ 	.byte	0x04, 0x17
        /*010e*/ 	.short	(.L_42 - .L_41)
.L_41:
        /*0110*/ 	.word	0x00000000
        /*0114*/ 	.short	0x000a
        /*0116*/ 	.short	0x003c
        /*0118*/ 	.byte	0x00, 0xf0, 0x11, 0x00


	//----- nvinfo : EIATTR_KPARAM_INFO
	.align		4
.L_42:
        /*011c*/ 	.byte	0x04, 0x17
        /*011e*/ 	.short	(.L_44 - .L_43)
.L_43:
        /*0120*/ 	.word	0x00000000
        /*0124*/ 	.short	0x0009
        /*0126*/ 	.short	0x0038
        /*0128*/ 	.byte	0x00, 0xf0, 0x11, 0x00


	//----- nvinfo : EIATTR_KPARAM_INFO
	.align		4
.L_44:
        /*012c*/ 	.byte	0x04, 0x17
        /*012e*/ 	.short	(.L_46 - .L_45)
.L_45:
        /*0130*/ 	.word	0x00000000
        /*0134*/ 	.short	0x0008
        /*0136*/ 	.short	0x0034
        /*0138*/ 	.byte	0x00, 0xf0, 0x11, 0x00


	//----- nvinfo : EIATTR_KPARAM_INFO
	.align		4
.L_46:
        /*013c*/ 	.byte	0x04, 0x17
        /*013e*/ 	.short	(.L_48 - .L_47)
.L_47:
        /*0140*/ 	.word	0x00000000
        /*0144*/ 	.short	0x0007
        /*0146*/ 	.short	0x0030
        /*0148*/ 	.byte	0x00, 0xf0, 0x11, 0x00


	//----- nvinfo : EIATTR_KPARAM_INFO
	.align		4
.L_48:
        /*014c*/ 	.byte	0x04, 0x17
        /*014e*/ 	.short	(.L_50 - .L_49)
.L_49:
        /*0150*/ 	.word	0x00000000
        /*0154*/ 	.short	0x0006
        /*0156*/ 	.short	0x002c
        /*0158*/ 	.byte	0x00, 0xf0, 0x11, 0x00


	//----- nvinfo : EIATTR_KPARAM_INFO
	.align		4
.L_50:
        /*015c*/ 	.byte	0x04, 0x17
        /*015e*/ 	.short	(.L_52 - .L_51)
.L_51:
        /*0160*/ 	.word	0x00000000
        /*0164*/ 	.short	0x0005
        /*0166*/ 	.short	0x0028
        /*0168*/ 	.byte	0x00, 0xf0, 0x11, 0x00


	//----- nvinfo : EIATTR_KPARAM_INFO
	.align		4
.L_52:
        /*016c*/ 	.byte	0x04, 0x17
        /*016e*/ 	.short	(.L_54 - .L_53)
.L_53:
        /*0170*/ 	.word	0x00000000
        /*0174*/ 	.short	0x0004
        /*0176*/ 	.short	0x0020
        /*0178*/ 	.byte	0x00, 0xf4, 0x21, 0x00


	//----- nvinfo : EIATTR_KPARAM_INFO
	.align		4
.L_54:
        /*017c*/ 	.byte	0x04, 0x17
        /*017e*/ 	.short	(.L_56 - .L_55)
.L_55:
        /*0180*/ 	.word	0x00000000
        /*0184*/ 	.short	0x0003
        /*0186*/ 	.short	0x0018
        /*0188*/ 	.byte	0x00, 0xf4, 0x21, 0x00


	//----- nvinfo : EIATTR_KPARAM_INFO
	.align		4
.L_56:
        /*018c*/ 	.byte	0x04, 0x17
        /*018e*/ 	.short	(.L_58 - .L_57)
.L_57:
        /*0190*/ 	.word	0x00000000
        /*0194*/ 	.short	0x0002
        /*0196*/ 	.short	0x0010
        /*0198*/ 	.byte	0x00, 0xf4, 0x21, 0x00


	//----- nvinfo : EIATTR_KPARAM_INFO
	.align		4
.L_58:
        /*019c*/ 	.byte	0x04, 0x17
        /*019e*/ 	.short	(.L_60 - .L_59)
.L_59:
        /*01a0*/ 	.word	0x00000000
        /*01a4*/ 	.short	0x0001
        /*01a6*/ 	.short	0x0008
        /*01a8*/ 	.byte	0x00, 0xf4, 0x21, 0x00


	//----- nvinfo : EIATTR_KPARAM_INFO
	.align		4
.L_60:
        /*01ac*/ 	.byte	0x04, 0x17
        /*01ae*/ 	.short	(.L_62 - .L_61)
.L_61:
        /*01b0*/ 	.word	0x00000000
        /*01b4*/ 	.short	0x0000
        /*01b6*/ 	.short	0x0000
        /*01b8*/ 	.byte	0x00, 0xf4, 0x21, 0x00


	//----- nvinfo : EIATTR_MAXREG_COUNT
	.align		4
.L_62:
        /*01bc*/ 	.byte	0x03, 0x1b
        /*01be*/ 	.short	0x00ff


	//----- nvinfo : EIATTR_NUM_BARRIERS
	.align		4
        /*01c0*/ 	.byte	0x02, 0x4c
        /*01c2*/ 	.byte	0x01
	.zero		1


	//----- nvinfo : EIATTR_ANNOTATIONS
	.align		4
        /*01c4*/ 	.byte	0x04, 0x55
        /*01c6*/ 	.short	(.L_64 - .L_63)


	//   ....[0]....
.L_63:
        /*01c8*/ 	.word	0x00000001
        /*01cc*/ 	.byte	0x20, 0x05, 0x00, 0x00, 0x01, 0x00, 0x00, 0x00, 0x40, 0x05, 0x00, 0x00, 0x01, 0x00, 0x00, 0x00
        /* <DEDUP_REMOVED lines=464> */
        /*1edc*/ 	.byte	0xf0, 0xa8, 0x01, 0x00


	//----- nvinfo : EIATTR_MERCURY_ISA_VERSION
	.align		4
.L_64:
        /*1ee0*/ 	.byte	0x03, 0x5f
        /*1ee2*/ 	.short	0x0000


	//----- nvinfo : EIATTR_COOP_GROUP_MASK_REGIDS
	.align		4
        /*1ee4*/ 	.byte	0x04, 0x29
        /*1ee6*/ 	.short	(.L_66 - .L_65)


	//   ....[0]....
.L_65:
        /*1ee8*/ 	.word	0xffffffff


	//   ....[1]....
        /*1eec*/ 	.word	0xffffffff


	//   ....[2]....
        /*1ef0*/ 	.word	0xffffffff


	//   ....[3]....
        /*1ef4*/ 	.word	0xffffffff


	//   ....[4]....
        /*1ef8*/ 	.word	0xffffffff


	//   ....[5]....
        /*1efc*/ 	.word	0xffffffff


	//   ....[6]....
        /*1f00*/ 	.word	0xffffffff


	//   ....[7]....
        /*1f04*/ 	.word	0xffffffff


	//   ....[8]....
        /*1f08*/ 	.word	0xffffffff


	//   ....[9]....
        /*1f0c*/ 	.word	0xffffffff


	//   ....[10]....
        /*1f10*/ 	.word	0xffffffff


	//   ....[11]....
        /*1f14*/ 	.word	0xffffffff


	//   ....[12]....
        /*1f18*/ 	.word	0xffffffff


	//   ....[13]....
        /*1f1c*/ 	.word	0xffffffff


	//   ....[14]....
        /*1f20*/ 	.word	0xffffffff


	//   ....[15]....
        /*1f24*/ 	.word	0xffffffff


	//   ....[16]....
        /*1f28*/ 	.word	0xffffffff


	//   ....[17]....
        /*1f2c*/ 	.word	0xffffffff


	//   ....[18]....
        /*1f30*/ 	.word	0xffffffff


	//   ....[19]....
        /*1f34*/ 	.word	0xffffffff


	//   ....[20]....
        /*1f38*/ 	.word	0xffffffff


	//   ....[21]....
        /*1f3c*/ 	.word	0xffffffff


	//   ....[22]....
        /*1f40*/ 	.word	0xffffffff


	//   ....[23]....
        /*1f44*/ 	.word	0xffffffff


	//   ....[24]....
        /*1f48*/ 	.word	0xffffffff


	//   ....[25]....
        /*1f4c*/ 	.word	0xffffffff


	//   ....[26]....
        /*1f50*/ 	.word	0xffffffff


	//   ....[27]....
        /*1f54*/ 	.word	0xffffffff


	//   ....[28]....
        /*1f58*/ 	.word	0xffffffff


	//   ....[29]....
        /*1f5c*/ 	.word	0xffffffff


	//   ....[30]....
        /*1f60*/ 	.word	0xffffffff


	//   ....[31]....
        /*1f64*/ 	.word	0xffffffff


	//   ....[32]....
        /*1f68*/ 	.word	0xffffffff


	//   ....[33]....
        /*1f6c*/ 	.word	0xffffffff


	//----- nvinfo : EIATTR_COOP_GROUP_INSTR_OFFSETS
	.align		4
.L_66:
        /*1f70*/ 	.byte	0x04, 0x28
        /*1f72*/ 	.short	(.L_68 - .L_67)


	//   ....[0]....
.L_67:
        /*1f74*/ 	.word	0x0000bb00


	//   ....[1]....
        /*1f78*/ 	.word	0x0000bb30


	//   ....[2]....
        /*1f7c*/ 	.word	0x0000bb60


	//   ....[3]....
        /*1f80*/ 	.word	0x0000bb90


	//   ....[4]....
        /*1f84*/ 	.word	0x0000bbb0


	//   ....[5]....
        /*1f88*/ 	.word	0x0000bbd0


	//   ....[6]....
        /*1f8c*/ 	.word	0x0000bbf0


	//   ....[7]....
        /*1f90*/ 	.word	0x0000bc10


	//   ....[8]....
        /*1f94*/ 	.word	0x0000bc80


	//   ....[9]....
        /*1f98*/ 	.word	0x0000bcb0


	//   ....[10]....
        /*1f9c*/ 	.word	0x0000bcd0


	//   ....[11]....
        /*1fa0*/ 	.word	0x0000bcf0


	//   ....[12]....
        /*1fa4*/ 	.word	0x0000bd00


	//   ....[13]....
        /*1fa8*/ 	.word	0x0000bd10


	//   ....[14]....
        /*1fac*/ 	.word	0x0000bd30


	//   ....[15]....
        /*1fb0*/ 	.word	0x0000bd50


	//   ....[16]....
        /*1fb4*/ 	.word	0x0000c070


	//   ....[17]....
        /*1fb8*/ 	.word	0x0000c6a0


	//   ....[18]....
        /*1fbc*/ 	.word	0x0000c6d0


	//   ....[19]....
        /*1fc0*/ 	.word	0x0000c6e0


	//   ....[20]....
        /*1fc4*/ 	.word	0x0000c700


	//   ....[21]....
        /*1fc8*/ 	.word	0x0000c710


	//   ....[22]....
        /*1fcc*/ 	.word	0x0000c720


	//   ....[23]....
        /*1fd0*/ 	.word	0x0000c730


	//   ....[24]....
        /*1fd4*/ 	.word	0x0000c740


	//   ....[25]....
        /*1fd8*/ 	.word	0x0000c780


	//   ....[26]....
        /*1fdc*/ 	.word	0x0000c7a0


	//   ....[27]....
        /*1fe0*/ 	.word	0x0000c7c0


	//   ....[28]....
        /*1fe4*/ 	.word	0x0000c7e0


	//   ....[29]....
        /*1fe8*/ 	.word	0x0000c800


	//   ....[30]....
        /*1fec*/ 	.word	0x0000c820


	//   ....[31]....
        /*1ff0*/ 	.word	0x0000c830


	//   ....[32]....
        /*1ff4*/ 	.word	0x0000c840


	//   ....[33]....
        /*1ff8*/ 	.word	0x0000ca20


	//----- nvinfo : EIATTR_EXIT_INSTR_OFFSETS
	.align		4
.L_68:
        /*1ffc*/ 	.byte	0x04, 0x1c
        /*1ffe*/ 	.short	(.L_70 - .L_69)


	//   ....[0]....
.L_69:
        /*2000*/ 	.word	0x0001ac10


	//   ....[1]....
        /*2004*/ 	.word	0x0001acf0


	//----- nvinfo : EIATTR_REQNTID
	.align		4
.L_70:
        /*2008*/ 	.byte	0x04, 0x10
        /*200a*/ 	.short	(.L_72 - .L_71)
.L_71:
        /*200c*/ 	.word	0x00000080
        /*2010*/ 	.word	0x00000001
        /*2014*/ 	.word	0x00000001
.L_72:


//--------------------- .nv.callgraph             --------------------------
	.section	.nv.callgraph,"",@"SHT_CUDA_CALLGRAPH"
	.align	4
	.sectionentsize	8
	.align		4
        /*0000*/ 	.word	0x00000000
	.align		4
        /*0004*/ 	.word	0xffffffff
	.align		4
        /*0008*/ 	.word	0x00000000
	.align		4
        /*000c*/ 	.word	0xfffffffe
	.align		4
        /*0010*/ 	.word	0x00000000
	.align		4
        /*0014*/ 	.word	0xfffffffd
	.align		4
        /*0018*/ 	.word	0x00000000
	.align		4
        /*001c*/ 	.word	0xfffffffc


//--------------------- .nv.rel.action            --------------------------
	.section	.nv.rel.action,"",@"SHT_CUDA_RELOCINFO"
	.align	8
	.sectionentsize	8
        /*0000*/ 	.byte	0x73, 0x00, 0x00, 0x00, 0x00, 0x00, 0x00, 0x00, 0x00, 0x00, 0x00, 0x11, 0x25, 0x00, 0x05, 0x36


//--------------------- .nv.constant4             --------------------------
	.section	.nv.constant4,"a",@progbits
	.align	8
	.align		8
.nv.constant4:
        /*0000*/ 	.dword	_$_str


//--------------------- .nv.constant0.attn_fwd    --------------------------
	.section	.nv.constant0.attn_fwd,"a",@progbits
	.sectionflags	@""
	.align	4
.nv.constant0.attn_fwd:
	.zero		488


//--------------------- .text.attn_fwd            --------------------------
	.section	.text.attn_fwd,"ax",@progbits
	.sectioninfo	@"SHI_REGISTERS=255"
	.align	128
        .global         attn_fwd
        .type           attn_fwd,@function
        .size           attn_fwd,(.L_x_3 - attn_fwd)
        .other          attn_fwd,@"STO_CUDA_ENTRY STV_DEFAULT"
attn_fwd:
.text.attn_fwd:
[----:B------:R-:W-:Y:S02]  /*0000*/  IMAD.MOV.U32 R1, RZ, RZ, c[0x0][0x28] ;  /* 0x00000a00ff017624 */ /* 0x000fe400078e00ff */
[----:B------:R-:W0:Y:S01]  /*0010*/  S2R R2, SR_TID.X ;  /* 0x0000000000027919 */ /* 0x000e220000002100 */
[----:B------:R-:W-:Y:S01]  /*0020*/  IMAD.MOV.U32 R190, RZ, RZ, c[0x0][0x198] ;  /* 0x00006600ffbe7624 */ /* 0x000fe200078e00ff */
[----:B------:R-:W-:Y:S01]  /*0030*/  ULDC.64 UR6, c[0x0][0x118] ;  /* 0x0000460000067ab9 */ /* 0x000fe20000000a00 */
[----:B------:R-:W-:Y:S01]  /*0040*/  IADD3 R1, R1, -0x710, RZ ;  /* 0xfffff8f001017810 */ /* 0x000fe20007ffe0ff */
[----:B------:R-:W1:Y:S01]  /*0050*/  S2R R4, SR_CTAID.Y ;  /* 0x0000000000047919 */ /* 0x000e620000002600 */
[----:B0-----:R-:W-:-:S04]  /*0060*/  SHF.R.U32.HI R0, RZ, 0x6, R2 ;  /* 0x00000006ff007819 */ /* 0x001fc80000011602 */
[----:B------:R-:W-:Y:S02]  /*0070*/  SGXT.U32 R3, R0, 0x1 ;  /* 0x000000010003781a */ /* 0x000fe40000000000 */
[----:B------:R-:W0:Y:S03]  /*0080*/  S2R R0, SR_CTAID.X ;  /* 0x0000000000007919 */ /* 0x000e260000002500 */
[----:B------:R-:W-:-:S05]  /*0090*/  IMAD R7, R3, c[0x0][0x198], RZ ;  /* 0x0000660003077a24 */ /* 0x000fca00078e02ff */
[----:B------:R-:W-:-:S05]  /*00a0*/  LEA R9, R190, R7, 0x1 ;  /* 0x00000007be097211 */ /* 0x000fca00078e08ff */
[----:B------:R-:W-:-:S04]  /*00b0*/  IMAD R11, R190, 0x2, R9 ;  /* 0x00000002be0b7824 */ /* 0x000fc800078e0209 */
[----:B------:R-:W-:-:S05]  /*00c0*/  IMAD R13, R190, 0x2, R11 ;  /* 0x00000002be0d7824 */ /* 0x000fca00078e020b */
[----:B------:R-:W-:Y:S01]  /*00d0*/  LEA R15, R190, R13, 0x1 ;  /* 0x0000000dbe0f7211 */ /* 0x000fe200078e08ff */
[----:B0-----:R-:W-:Y:S02]  /*00e0*/  IMAD.SHL.U32 R3, R0, 0x40, RZ ;  /* 0x0000004000037824 */ /* 0x001fe400078e00ff */
[----:B-1----:R-:W-:Y:S01]  /*00f0*/  IMAD R0, R4, c[0x0][0x190], RZ ;  /* 0x0000640004007a24 */ /* 0x002fe200078e02ff */
[--C-:B------:R-:W-:Y:S01]  /*0100*/  SHF.R.S32.HI R4, RZ, 0x6, R2.reuse ;  /* 0x00000006ff047819 */ /* 0x100fe20000011402 */
[----:B------:R-:W-:Y:S01]  /*0110*/  IMAD R17, R190, 0x2, R15 ;  /* 0x00000002be117824 */ /* 0x000fe200078e020f */
[----:B------:R-:W-:Y:S01]  /*0120*/  LOP3.LUT R3, R3, 0x3f, R2, 0xf8, !PT ;  /* 0x0000003f03037812 */ /* 0x000fe200078ef802 */
[----:B------:R-:W-:Y:S01]  /*0130*/  IMAD.HI R181, R0, 0x2, RZ ;  /* 0x0000000200b57827 */ /* 0x000fe200078e02ff */
[----:B------:R-:W-:Y:S02]  /*0140*/  LOP3.LUT R2, R2, 0x3f, RZ, 0xc0, !PT ;  /* 0x0000003f02027812 */ /* 0x000fe400078ec0ff */
[----:B------:R-:W-:Y:S01]  /*0150*/  SHF.L.U32 R180, R0, 0x1, RZ ;  /* 0x0000000100b47819 */ /* 0x000fe200000006ff */
[----:B------:R-:W-:-:S02]  /*0160*/  IMAD R3, R3, c[0x0][0x194], RZ ;  /* 0x0000650003037a24 */ /* 0x000fc400078e02ff */
[----:B------:R-:W-:Y:S02]  /*0170*/  IMAD.SHL.U32 R2, R2, 0x2, RZ ;  /* 0x0000000202027824 */ /* 0x000fe400078e00ff */
[C---:B------:R-:W-:Y:S02]  /*0180*/  IMAD.SHL.U32 R5, R3.reuse, 0x2, RZ ;  /* 0x0000000203057824 */ /* 0x040fe400078e00ff */
[----:B------:R-:W-:Y:S01]  /*0190*/  IMAD.HI R0, R3, 0x2, RZ ;  /* 0x0000000203007827 */ /* 0x000fe200078e02ff */
[----:B------:R-:W-:Y:S02]  /*01a0*/  SGXT R3, R4, 0x1 ;  /* 0x000000010403781a */ /* 0x000fe40000000200 */
[----:B------:R-:W-:Y:S01]  /*01b0*/  IADD3 R180, P0, P1, R5, c[0x0][0x160], R180 ;  /* 0x0000580005b47a10 */ /* 0x000fe2000791e0b4 */
[----:B------:R-:W-:-:S03]  /*01c0*/  IMAD R19, R190, 0x2, R17 ;  /* 0x00000002be137824 */ /* 0x000fc600078e0211 */
[----:B------:R-:W-:Y:S02]  /*01d0*/  IADD3.X R181, R0, c[0x0][0x164], R181, P0, P1 ;  /* 0x0000590000b57a10 */ /* 0x000fe400007e24b5 */
[----:B------:R-:W-:Y:S02]  /*01e0*/  LOP3.LUT R0, R2, 0x90, R3, 0x78, !PT ;  /* 0x0000009002007812 */ /* 0x000fe400078e7803 */
[-C--:B------:R-:W-:Y:S02]  /*01f0*/  LEA R2, P1, R9, R180.reuse, 0x1 ;  /* 0x000000b409027211 */ /* 0x080fe400078208ff */
[----:B------:R-:W-:Y:S02]  /*0200*/  LEA R104, P0, R7, R180, 0x1 ;  /* 0x000000b407687211 */ /* 0x000fe400078008ff */
[-C--:B------:R-:W-:Y:S02]  /*0210*/  LEA.HI.X.SX32 R3, R9, R181.reuse, 0x1, P1 ;  /* 0x000000b509037211 */ /* 0x080fe400008f0eff */
[----:B------:R-:W-:-:S02]  /*0220*/  LEA.HI.X.SX32 R105, R7, R181, 0x1, P0 ;  /* 0x000000b507697211 */ /* 0x000fc400000f0eff */
[CC--:B------:R-:W-:Y:S01]  /*0230*/  LEA R4, P0, R11.reuse, R180.reuse, 0x1 ;  /* 0x000000b40b047211 */ /* 0x0c0fe200078008ff */
[----:B------:R0:W2:Y:S01]  /*0240*/  LDG.E.U16 R12, [R2.64] ;  /* 0x00000006020c7981 */ /* 0x0000a2000c1e1500 */
[C---:B------:R-:W-:Y:S02]  /*0250*/  LEA R21, R190.reuse, R19, 0x1 ;  /* 0x00000013be157211 */ /* 0x040fe400078e08ff */
[-C--:B------:R-:W-:Y:S01]  /*0260*/  LEA.HI.X.SX32 R5, R11, R181.reuse, 0x1, P0 ;  /* 0x000000b50b057211 */ /* 0x080fe200000f0eff */
[----:B------:R1:W3:Y:S01]  /*0270*/  LDG.E.U16 R104, [R104.64] ;  /* 0x0000000668687981 */ /* 0x0002e2000c1e1500 */
[CC--:B------:R-:W-:Y:S01]  /*0280*/  LEA R6, P0, R13.reuse, R180.reuse, 0x1 ;  /* 0x000000b40d067211 */ /* 0x0c0fe200078008ff */
[C---:B------:R-:W-:Y:S02]  /*0290*/  IMAD R23, R190.reuse, 0x2, R21 ;  /* 0x00000002be177824 */ /* 0x040fe400078e0215 */
[----:B------:R4:W5:Y:S01]  /*02a0*/  LDG.E.U16 R18, [R4.64] ;  /* 0x0000000604127981 */ /* 0x000962000c1e1500 */
[----:B------:R-:W-:Y:S01]  /*02b0*/  LEA.HI.X.SX32 R7, R13, R181, 0x1, P0 ;  /* 0x000000b50d077211 */ /* 0x000fe200000f0eff */
[----:B------:R-:W-:Y:S01]  /*02c0*/  IMAD R25, R190, 0x2, R23 ;  /* 0x00000002be197824 */ /* 0x000fe200078e0217 */
[----:B------:R-:W-:-:S03]  /*02d0*/  LEA R8, P0, R17, R180, 0x1 ;  /* 0x000000b411087211 */ /* 0x000fc600078008ff */
[----:B------:R1:W3:Y:S01]  /*02e0*/  LDG.E.U16 R16, [R6.64] ;  /* 0x0000000606107981 */ /* 0x0002e2000c1e1500 */
[----:B------:R-:W-:Y:S02]  /*02f0*/  LEA.HI.X.SX32 R9, R17, R181, 0x1, P0 ;  /* 0x000000b511097211 */ /* 0x000fe400000f0eff */
[CC--:B0-----:R-:W-:Y:S02]  /*0300*/  LEA R2, P0, R19.reuse, R180.reuse, 0x1 ;  /* 0x000000b413027211 */ /* 0x0c1fe400078008ff */
[C---:B------:R-:W-:Y:S01]  /*0310*/  LEA R27, R190.reuse, R25, 0x1 ;  /* 0x00000019be1b7211 */ /* 0x040fe200078e08ff */
[----:B------:R0:W3:Y:S01]  /*0320*/  LDG.E.U16 R10, [R8.64] ;  /* 0x00000006080a7981 */ /* 0x0000e2000c1e1500 */
[----:B------:R-:W-:Y:S02]  /*0330*/  LEA.HI.X.SX32 R3, R19, R181, 0x1, P0 ;  /* 0x000000b513037211 */ /* 0x000fe400000f0eff */
[----:B----4-:R-:W-:Y:S01]  /*0340*/  LEA R4, P0, R21, R180, 0x1 ;  /* 0x000000b415047211 */ /* 0x010fe200078008ff */
[----:B------:R-:W-:-:S02]  /*0350*/  IMAD R29, R190, 0x2, R27 ;  /* 0x00000002be1d7824 */ /* 0x000fc400078e021b */
[----:B------:R4:W3:Y:S01]  /*0360*/  LDG.E.U16 R20, [R2.64] ;  /* 0x0000000602147981 */ /* 0x0008e2000c1e1500 */
[----:B------:R-:W-:Y:S01]  /*0370*/  LEA.HI.X.SX32 R5, R21, R181, 0x1, P0 ;  /* 0x000000b515057211 */ /* 0x000fe200000f0eff */
[----:B------:R-:W-:-:S04]  /*0380*/  IMAD R31, R190, 0x2, R29 ;  /* 0x00000002be1f7824 */ /* 0x000fc800078e021d */
[----:B------:R4:W3:Y:S01]  /*0390*/  LDG.E.U16 R14, [R4.64] ;  /* 0x00000006040e7981 */ /* 0x0008e2000c1e1500 */
[CC--:B-1----:R-:W-:Y:S02]  /*03a0*/  LEA R6, P0, R25.reuse, R180.reuse, 0x1 ;  /* 0x000000b419067211 */ /* 0x0c2fe400078008ff */
[C---:B------:R-:W-:Y:S02]  /*03b0*/  LEA R33, R190.reuse, R31, 0x1 ;  /* 0x0000001fbe217211 */ /* 0x040fe400078e08ff */
[----:B------:R-:W-:Y:S02]  /*03c0*/  LEA.HI.X.SX32 R7, R25, R181, 0x1, P0 ;  /* 0x000000b519077211 */ /* 0x000fe400000f0eff */
[----:B0-----:R-:W-:Y:S01]  /*03d0*/  LEA R8, P0, R27, R180, 0x1 ;  /* 0x000000b41b087211 */ /* 0x001fe200078008ff */
[----:B------:R-:W-:-:S03]  /*03e0*/  IMAD R35, R190, 0x2, R33 ;  /* 0x00000002be237824 */ /* 0x000fc600078e0221 */
[----:B------:R-:W-:Y:S01]  /*03f0*/  LEA.HI.X.SX32 R9, R27, R181, 0x1, P0 ;  /* 0x000000b51b097211 */ /* 0x000fe200000f0eff */
[----:B------:R-:W-:Y:S01]  /*0400*/  IMAD R37, R190, 0x2, R35 ;  /* 0x00000002be257824 */ /* 0x000fe200078e0223 */
[----:B----4-:R-:W-:-:S04]  /*0410*/  LEA R2, P0, R29, R180, 0x1 ;  /* 0x000000b41d027211 */ /* 0x010fc800078008ff */
[----:B------:R-:W-:Y:S02]  /*0420*/  LEA.HI.X.SX32 R3, R29, R181, 0x1, P0 ;  /* 0x000000b51d037211 */ /* 0x000fe400000f0eff */
[C---:B------:R-:W-:Y:S02]  /*0430*/  LEA R4, P0, R33.reuse, R180, 0x1 ;  /* 0x000000b421047211 */ /* 0x040fe400078008ff */
[----:B------:R-:W-:Y:S02]  /*0440*/  LEA R39, R190, R37, 0x1 ;  /* 0x00000025be277211 */ /* 0x000fe400078e08ff */
[----:B------:R-:W-:-:S03]  /*0450*/  LEA.HI.X.SX32 R5, R33, R181, 0x1, P0 ;  /* 0x000000b521057211 */ /* 0x000fc600000f0eff */
[----:B------:R-:W-:-:S04]  /*0460*/  IMAD R41, R190, 0x2, R39 ;  /* 0x00000002be297824 */ /* 0x000fc800078e0227 */
[----:B------:R-:W-:-:S05]  /*0470*/  IMAD R43, R190, 0x2, R41 ;  /* 0x00000002be2b7824 */ /* 0x000fca00078e0229 */
[----:B------:R-:W-:-:S05]  /*0480*/  LEA R45, R190, R43, 0x1 ;  /* 0x0000002bbe2d7211 */ /* 0x000fca00078e08ff */
[----:B------:R-:W-:-:S05]  /*0490*/  IMAD R47, R190, 0x2, R45 ;  /* 0x00000002be2f7824 */ /* 0x000fca00078e022d */
[----:B------:R-:W-:-:S05]  /*04a0*/  LEA R49, R190, R47, 0x1 ;  /* 0x0000002fbe317211 */ /* 0x000fca00078e08ff */
[----:B------:R-:W-:-:S04]  /*04b0*/  IMAD R51, R190, 0x2, R49 ;  /* 0x00000002be337824 */ /* 0x000fc800078e0231 */
[----:B------:R-:W-:-:S04]  /*04c0*/  IMAD R53, R190, 0x2, R51 ;  /* 0x00000002be357824 */ /* 0x000fc800078e0233 */
[----:B------:R-:W-:-:S05]  /*04d0*/  IMAD R55, R190, 0x2, R53 ;  /* 0x00000002be377824 */ /* 0x000fca00078e0235 */
[----:B------:R-:W-:-:S05]  /*04e0*/  LEA R57, R190, R55, 0x1 ;  /* 0x00000037be397211 */ /* 0x000fca00078e08ff */
[----:B------:R-:W-:-:S05]  /*04f0*/  IMAD R59, R190, 0x2, R57 ;  /* 0x00000002be3b7824 */ /* 0x000fca00078e0239 */
[----:B------:R-:W-:-:S05]  /*0500*/  LEA R61, R190, R59, 0x1 ;  /* 0x0000003bbe3d7211 */ /* 0x000fca00078e08ff */
[----:B------:R-:W-:Y:S01]  /*0510*/  IMAD R63, R190, 0x2, R61 ;  /* 0x00000002be3f7824 */ /* 0x000fe200078e023d */
[----:B--2---:R0:W-:Y:S04]  /*0520*/  STL [R1+0x74], R12 ;  /* 0x0000740c01007387 */ /* 0x0041e80000100800 */
[----:B0-----:R0:W2:Y:S04]  /*0530*/  LDG.E.U16 R12, [R6.64] ;  /* 0x00000006060c7981 */ /* 0x0010a8000c1e1500 */
[----:B-----5:R1:W-:Y:S01]  /*0540*/  STL [R1+0x70], R18 ;  /* 0x0000701201007387 */ /* 0x0203e20000100800 */
[----:B0-----:R-:W-:-:S03]  /*0550*/  LEA R6, P0, R35, R180, 0x1 ;  /* 0x000000b423067211 */ /* 0x001fc600078008ff */
[----:B---3--:R0:W-:Y:S01]  /*0560*/  STL [R1+0x6c], R16 ;  /* 0x00006c1001007387 */ /* 0x0081e20000100800 */
[----:B------:R-:W-:-:S03]  /*0570*/  LEA.HI.X.SX32 R7, R35, R181, 0x1, P0 ;  /* 0x000000b523077211 */ /* 0x000fc600000f0eff */
[----:B-1----:R1:W3:Y:S04]  /*0580*/  LDG.E.U16 R18, [R8.64] ;  /* 0x0000000608127981 */ /* 0x0022e8000c1e1500 */
[----:B------:R4:W-:Y:S04]  /*0590*/  STL [R1+0x68], R10 ;  /* 0x0000680a01007387 */ /* 0x0009e80000100800 */
[----:B0-----:R0:W5:Y:S04]  /*05a0*/  LDG.E.U16 R16, [R2.64] ;  /* 0x0000000602107981 */ /* 0x001168000c1e1500 */
[----:B------:R-:W-:Y:S04]  /*05b0*/  STL [R1+0x64], R20 ;  /* 0x0000641401007387 */ /* 0x000fe80000100800 */
[----:B----4-:R4:W5:Y:S04]  /*05c0*/  LDG.E.U16 R10, [R4.64] ;  /* 0x00000006040a7981 */ /* 0x010968000c1e1500 */
[----:B------:R0:W-:Y:S04]  /*05d0*/  STL [R1+0x60], R14 ;  /* 0x0000600e01007387 */ /* 0x0001e80000100800 */
[----:B0-----:R0:W5:Y:S01]  /*05e0*/  LDG.E.U16 R14, [R6.64] ;  /* 0x00000006060e7981 */ /* 0x001162000c1e1500 */
[----:B-1----:R-:W-:-:S04]  /*05f0*/  LEA R8, P0, R37, R180, 0x1 ;  /* 0x000000b425087211 */ /* 0x002fc800078008ff */
[----:B------:R-:W-:Y:S02]  /*0600*/  LEA.HI.X.SX32 R9, R37, R181, 0x1, P0 ;  /* 0x000000b525097211 */ /* 0x000fe400000f0eff */
[----:B------:R-:W-:-:S03]  /*0610*/  LEA R2, P0, R41, R180, 0x1 ;  /* 0x000000b429027211 */ /* 0x000fc600078008ff */
[----:B------:R1:W5:Y:S01]  /*0620*/  LDG.E.U16 R20, [R8.64] ;  /* 0x0000000608147981 */ /* 0x000362000c1e1500 */
[----:B------:R-:W-:Y:S02]  /*0630*/  LEA.HI.X.SX32 R3, R41, R181, 0x1, P0 ;  /* 0x000000b529037211 */ /* 0x000fe400000f0eff */
[----:B----4-:R-:W-:-:S04]  /*0640*/  LEA R4, P0, R43, R180, 0x1 ;  /* 0x000000b42b047211 */ /* 0x010fc800078008ff */
[----:B------:R-:W-:Y:S02]  /*0650*/  LEA.HI.X.SX32 R5, R43, R181, 0x1, P0 ;  /* 0x000000b52b057211 */ /* 0x000fe400000f0eff */
[----:B0-----:R-:W-:-:S04]  /*0660*/  LEA R6, P0, R45, R180, 0x1 ;  /* 0x000000b42d067211 */ /* 0x001fc800078008ff */
[----:B------:R-:W-:Y:S02]  /*0670*/  LEA.HI.X.SX32 R7, R45, R181, 0x1, P0 ;  /* 0x000000b52d077211 */ /* 0x000fe400000f0eff */
[----:B-1----:R-:W-:-:S04]  /*0680*/  LEA R8, P0, R49, R180, 0x1 ;  /* 0x000000b431087211 */ /* 0x002fc800078008ff */
[----:B------:R-:W-:Y:S01]  /*0690*/  LEA.HI.X.SX32 R9, R49, R181, 0x1, P0 ;  /* 0x000000b531097211 */ /* 0x000fe200000f0eff */
[----:B--2---:R0:W-:Y:S04]  /*06a0*/  STL [R1+0x5c], R12 ;  /* 0x00005c0c01007387 */ /* 0x0041e80000100800 */
[----:B0-----:R0:W2:Y:S04]  /*06b0*/  LDG.E.U16 R12, [R2.64] ;  /* 0x00000006020c7981 */ /* 0x0010a8000c1e1500 */
[----:B---3--:R1:W-:Y:S01]  /*06c0*/  STL [R1+0x58], R18 ;  /* 0x0000581201007387 */ /* 0x0083e20000100800 */
[----:B0-----:R-:W-:-:S04]  /*06d0*/  LEA R2, P0, R51, R180, 0x1 ;  /* 0x000000b433027211 */ /* 0x001fc800078008ff */
[----:B------:R-:W-:Y:S01]  /*06e0*/  LEA.HI.X.SX32 R3, R51, R181, 0x1, P0 ;  /* 0x000000b533037211 */ /* 0x000fe200000f0eff */
[----:B-1----:R0:W3:Y:S04]  /*06f0*/  LDG.E.U16 R18, [R4.64] ;  /* 0x0000000604127981 */ /* 0x0020e8000c1e1500 */
[----:B-----5:R1:W-:Y:S04]  /*0700*/  STL [R1+0x54], R16 ;  /* 0x0000541001007387 */ /* 0x0203e80000100800 */
[----:B------:R4:W-:Y:S04]  /*0710*/  STL [R1+0x50], R10 ;  /* 0x0000500a01007387 */ /* 0x0009e80000100800 */
[----:B-1----:R1:W5:Y:S04]  /*0720*/  LDG.E.U16 R16, [R6.64] ;  /* 0x0000000606107981 */ /* 0x002368000c1e1500 */
[----:B----4-:R4:W5:Y:S04]  /*0730*/  LDG.E.U16 R10, [R8.64] ;  /* 0x00000006080a7981 */ /* 0x010968000c1e1500 */
[----:B------:R0:W-:Y:S04]  /*0740*/  STL [R1+0x4c], R14 ;  /* 0x00004c0e01007387 */ /* 0x0001e80000100800 */
[----:B0-----:R0:W5:Y:S01]  /*0750*/  LDG.E.U16 R14, [R2.64] ;  /* 0x00000006020e7981 */ /* 0x001162000c1e1500 */
[----:B------:R-:W-:-:S04]  /*0760*/  LEA R4, P0, R53, R180, 0x1 ;  /* 0x000000b435047211 */ /* 0x000fc800078008ff */
[-C--:B------:R-:W-:Y:S02]  /*0770*/  LEA.HI.X.SX32 R5, R53, R181.reuse, 0x1, P0 ;  /* 0x000000b535057211 */ /* 0x080fe400000f0eff */
[CC--:B-1----:R-:W-:Y:S01]  /*0780*/  LEA R6, P0, R57.reuse, R180.reuse, 0x1 ;  /* 0x000000b439067211 */ /* 0x0c2fe200078008ff */
[----:B------:R1:W-:Y:S03]  /*0790*/  STL [R1+0x48], R20 ;  /* 0x0000481401007387 */ /* 0x0003e60000100800 */
[----:B------:R-:W-:Y:S01]  /*07a0*/  LEA.HI.X.SX32 R7, R57, R181, 0x1, P0 ;  /* 0x000000b539077211 */ /* 0x000fe200000f0eff */
[----:B------:R1:W5:Y:S01]  /*07b0*/  LDG.E.U16 R22, [R4.64] ;  /* 0x0000000604167981 */ /* 0x000362000c1e1500 */
[----:B----4-:R-:W-:Y:S01]  /*07c0*/  LEA R8, P0, R59, R180, 0x1 ;  /* 0x000000b43b087211 */ /* 0x010fe200078008ff */
[----:B------:R-:W-:-:S03]  /*07d0*/  IMAD R11, R190, 0x2, R63 ;  /* 0x00000002be0b7824 */ /* 0x000fc600078e023f */
[----:B------:R-:W-:Y:S02]  /*07e0*/  LEA.HI.X.SX32 R9, R59, R181, 0x1, P0 ;  /* 0x000000b53b097211 */ /* 0x000fe400000f0eff */
[CC--:B0-----:R-:W-:Y:S02]  /*07f0*/  LEA R2, P0, R61.reuse, R180.reuse, 0x1 ;  /* 0x000000b43d027211 */ /* 0x0c1fe400078008ff */
[----:B------:R-:W-:Y:S01]  /*0800*/  LEA R65, R190, R11, 0x1 ;  /* 0x0000000bbe417211 */ /* 0x000fe200078e08ff */
[----:B-1----:R0:W4:Y:S01]  /*0810*/  LDG.E.U16 R20, [R8.64] ;  /* 0x0000000608147981 */ /* 0x002122000c1e1500 */
[----:B------:R-:W-:Y:S02]  /*0820*/  LEA.HI.X.SX32 R3, R61, R181, 0x1, P0 ;  /* 0x000000b53d037211 */ /* 0x000fe400000f0eff */
[----:B------:R-:W-:-:S04]  /*0830*/  LEA R4, P0, R11, R180, 0x1 ;  /* 0x000000b40b047211 */ /* 0x000fc800078008ff */
[----:B------:R-:W-:Y:S01]  /*0840*/  LEA.HI.X.SX32 R5, R11, R181, 0x1, P0 ;  /* 0x000000b50b057211 */ /* 0x000fe200000f0eff */
[----:B--2---:R1:W-:Y:S04]  /*0850*/  STL [R1+0x44], R12 ;  /* 0x0000440c01007387 */ /* 0x0043e80000100800 */
[----:B-1----:R1:W2:Y:S04]  /*0860*/  LDG.E.U16 R12, [R6.64] ;  /* 0x00000006060c7981 */ /* 0x0022a8000c1e1500 */
[----:B---3--:R3:W-:Y:S01]  /*0870*/  STL [R1+0x40], R18 ;  /* 0x0000401201007387 */ /* 0x0087e20000100800 */
[----:B-1----:R-:W-:-:S04]  /*0880*/  LEA R6, P0, R65, R180, 0x1 ;  /* 0x000000b441067211 */ /* 0x002fc800078008ff */
[----:B------:R-:W-:Y:S01]  /*0890*/  LEA.HI.X.SX32 R7, R65, R181, 0x1, P0 ;  /* 0x000000b541077211 */ /* 0x000fe200000f0eff */
[----:B---3--:R1:W3:Y:S04]  /*08a0*/  LDG.E.U16 R18, [R2.64] ;  /* 0x0000000602127981 */ /* 0x0082e8000c1e1500 */
[----:B-----5:R5:W-:Y:S04]  /*08b0*/  STL [R1+0x3c], R16 ;  /* 0x00003c1001007387 */ /* 0x020be80000100800 */
[----:B------:R-:W-:Y:S04]  /*08c0*/  STL [R1+0x38], R10 ;  /* 0x0000380a01007387 */ /* 0x000fe80000100800 */
[----:B-----5:R5:W3:Y:S04]  /*08d0*/  LDG.E.U16 R16, [R4.64] ;  /* 0x0000000604107981 */ /* 0x020ae8000c1e1500 */
[----:B------:R0:W-:Y:S04]  /*08e0*/  STL [R1+0x34], R14 ;  /* 0x0000340e01007387 */ /* 0x0001e80000100800 */
[----:B0-----:R0:W3:Y:S01]  /*08f0*/  LDG.E.U16 R14, [R6.64] ;  /* 0x00000006060e7981 */ /* 0x0010e2000c1e1500 */
[----:B------:R-:W-:-:S04]  /*0900*/  LEA R140, P1, R15, R180, 0x1 ;  /* 0x000000b40f8c7211 */ /* 0x000fc800078208ff */
[-C--:B------:R-:W-:Y:S02]  /*0910*/  LEA.HI.X.SX32 R141, R15, R181.reuse, 0x1, P1 ;  /* 0x000000b50f8d7211 */ /* 0x080fe400008f0eff */
[CC--:B------:R-:W-:Y:S01]  /*0920*/  LEA R120, P1, R23.reuse, R180.reuse, 0x1 ;  /* 0x000000b417787211 */ /* 0x0c0fe200078208ff */
[C---:B------:R-:W-:Y:S01]  /*0930*/  IMAD R13, R190.reuse, 0x2, R65 ;  /* 0x00000002be0d7824 */ /* 0x040fe200078e0241 */
[----:B------:R-:W-:Y:S02]  /*0940*/  STL [R1+0x30], R22 ;  /* 0x0000301601007387 */ /* 0x000fe40000100800 */
[-C--:B------:R-:W-:Y:S02]  /*0950*/  LEA.HI.X.SX32 R121, R23, R181.reuse, 0x1, P1 ;  /* 0x000000b517797211 */ /* 0x080fe400008f0eff */
[C---:B------:R-:W-:Y:S01]  /*0960*/  LEA R136, P1, R31.reuse, R180, 0x1 ;  /* 0x000000b41f887211 */ /* 0x040fe200078208ff */
[----:B------:R-:W-:Y:S01]  /*0970*/  IMAD R15, R190, 0x2, R13 ;  /* 0x00000002be0f7824 */ /* 0x000fe200078e020d */
[----:B------:R0:W3:Y:S02]  /*0980*/  LDG.E.U16 R140, [R140.64] ;  /* 0x000000068c8c7981 */ /* 0x0000e4000c1e1500 */
[----:B------:R-:W-:-:S02]  /*0990*/  LEA.HI.X.SX32 R137, R31, R181, 0x1, P1 ;  /* 0x000000b51f897211 */ /* 0x000fc400008f0eff */
[CC--:B------:R-:W-:Y:S01]  /*09a0*/  LEA R132, P1, R39.reuse, R180.reuse, 0x1 ;  /* 0x000000b427847211 */ /* 0x0c0fe200078208ff */
[----:B------:R0:W3:Y:S03]  /*09b0*/  LDG.E.U16 R120, [R120.64] ;  /* 0x0000000678787981 */ /* 0x0000e6000c1e1500 */
[-C--:B------:R-:W-:Y:S01]  /*09c0*/  LEA.HI.X.SX32 R133, R39, R181.reuse, 0x1, P1 ;  /* 0x000000b527857211 */ /* 0x080fe200008f0eff */
[----:B------:R0:W3:Y:S01]  /*09d0*/  LDG.E.U16 R136, [R136.64] ;  /* 0x0000000688887981 */ /* 0x0000e2000c1e1500 */
[-C--:B------:R-:W-:Y:S02]  /*09e0*/  LEA R144, P1, R47, R180.reuse, 0x1 ;  /* 0x000000b42f907211 */ /* 0x080fe400078208ff */
[----:B------:R-:W-:Y:S01]  /*09f0*/  LEA R134, P0, R15, R180, 0x1 ;  /* 0x000000b40f867211 */ /* 0x000fe200078008ff */
[----:B------:R0:W3:Y:S01]  /*0a00*/  LDG.E.U16 R132, [R132.64] ;  /* 0x0000000684847981 */ /* 0x0000e2000c1e1500 */
[----:B------:R-:W-:-:S02]  /*0a10*/  LEA.HI.X.SX32 R145, R47, R181, 0x1, P1 ;  /* 0x000000b52f917211 */ /* 0x000fc400008f0eff */
[CC--:B------:R-:W-:Y:S02]  /*0a20*/  LEA R90, P1, R55.reuse, R180.reuse, 0x1 ;  /* 0x000000b4375a7211 */ /* 0x0c0fe400078208ff */
[C---:B------:R-:W-:Y:S01]  /*0a30*/  LEA R17, R190.reuse, R15, 0x1 ;  /* 0x0000000fbe117211 */ /* 0x040fe200078e08ff */
[----:B------:R0:W3:Y:S01]  /*0a40*/  LDG.E.U16 R144, [R144.64] ;  /* 0x0000000690907981 */ /* 0x0000e2000c1e1500 */
[-C--:B------:R-:W-:Y:S02]  /*0a50*/  LEA.HI.X.SX32 R91, R55, R181.reuse, 0x1, P1 ;  /* 0x000000b5375b7211 */ /* 0x080fe400008f0eff */
[-C--:B------:R-:W-:Y:S02]  /*0a60*/  LEA R110, P1, R63, R180.reuse, 0x1 ;  /* 0x000000b43f6e7211 */ /* 0x080fe400078208ff */
[-C--:B------:R-:W-:Y:S01]  /*0a70*/  LEA.HI.X.SX32 R135, R15, R181.reuse, 0x1, P0 ;  /* 0x000000b50f877211 */ /* 0x080fe200000f0eff */
[----:B------:R-:W-:Y:S01]  /*0a80*/  IMAD R67, R190, 0x2, R17 ;  /* 0x00000002be437824 */ /* 0x000fe200078e0211 */
[----:B------:R-:W-:Y:S01]  /*0a90*/  LEA.HI.X.SX32 R111, R63, R181, 0x1, P1 ;  /* 0x000000b53f6f7211 */ /* 0x000fe200008f0eff */
[----:B------:R0:W3:Y:S01]  /*0aa0*/  LDG.E.U16 R90, [R90.64] ;  /* 0x000000065a5a7981 */ /* 0x0000e2000c1e1500 */
[----:B------:R-:W-:-:S02]  /*0ab0*/  LEA R10, P1, R13, R180, 0x1 ;  /* 0x000000b40d0a7211 */ /* 0x000fc400078208ff */
[----:B-1----:R-:W-:Y:S01]  /*0ac0*/  LEA R2, P0, R17, R180, 0x1 ;  /* 0x000000b411027211 */ /* 0x002fe200078008ff */
[----:B------:R-:W-:Y:S01]  /*0ad0*/  IMAD R76, R190, 0x2, R67 ;  /* 0x00000002be4c7824 */ /* 0x000fe200078e0243 */
[-C--:B------:R-:W-:Y:S01]  /*0ae0*/  LEA.HI.X.SX32 R11, R13, R181.reuse, 0x1, P1 ;  /* 0x000000b50d0b7211 */ /* 0x080fe200008f0eff */
[----:B------:R1:W3:Y:S01]  /*0af0*/  LDG.E.U16 R134, [R134.64] ;  /* 0x0000000686867981 */ /* 0x0002e2000c1e1500 */
[----:B------:R-:W-:-:S03]  /*0b00*/  LEA.HI.X.SX32 R3, R17, R181, 0x1, P0 ;  /* 0x000000b511037211 */ /* 0x000fc600000f0eff */
[----:B------:R0:W3:Y:S01]  /*0b10*/  LDG.E.U16 R13, [R10.64] ;  /* 0x000000060a0d7981 */ /* 0x0000e2000c1e1500 */
[----:B------:R-:W-:-:S03]  /*0b20*/  LEA R19, R190, R76, 0x1 ;  /* 0x0000004cbe137211 */ /* 0x000fc600078e08ff */
[----:B------:R0:W3:Y:S02]  /*0b30*/  LDG.E.U16 R110, [R110.64] ;  /* 0x000000066e6e7981 */ /* 0x0000e4000c1e1500 */
[----:B------:R-:W-:-:S04]  /*0b40*/  IMAD R21, R190, 0x2, R19 ;  /* 0x00000002be157824 */ /* 0x000fc800078e0213 */
[----:B------:R-:W-:Y:S01]  /*0b50*/  IMAD R23, R190, 0x2, R21 ;  /* 0x00000002be177824 */ /* 0x000fe200078e0215 */
[----:B------:R-:W-:-:S04]  /*0b60*/  LEA R130, P0, R19, R180, 0x1 ;  /* 0x000000b413827211 */ /* 0x000fc800078008ff */
[----:B------:R-:W-:Y:S02]  /*0b70*/  LEA R75, R190, R23, 0x1 ;  /* 0x00000017be4b7211 */ /* 0x000fe400078e08ff */
[----:B------:R-:W-:-:S03]  /*0b80*/  LEA.HI.X.SX32 R131, R19, R181, 0x1, P0 ;  /* 0x000000b513837211 */ /* 0x000fc600000f0eff */
[C---:B------:R-:W-:Y:S01]  /*0b90*/  IMAD R25, R190.reuse, 0x2, R75 ;  /* 0x00000002be197824 */ /* 0x040fe200078e024b */
[-C--:B------:R-:W-:Y:S01]  /*0ba0*/  LEA R8, P1, R67, R180.reuse, 0x1 ;  /* 0x000000b443087211 */ /* 0x080fe200078208ff */
[----:B------:R1:W3:Y:S01]  /*0bb0*/  LDG.E.U16 R130, [R130.64] ;  /* 0x0000000682827981 */ /* 0x0002e2000c1e1500 */
[-C--:B-----5:R-:W-:Y:S01]  /*0bc0*/  LEA R4, P0, R21, R180.reuse, 0x1 ;  /* 0x000000b415047211 */ /* 0x0a0fe200078008ff */
[C---:B------:R-:W-:Y:S01]  /*0bd0*/  IMAD R27, R190.reuse, 0x2, R25 ;  /* 0x00000002be1b7824 */ /* 0x040fe200078e0219 */
[-C--:B------:R-:W-:Y:S02]  /*0be0*/  LEA.HI.X.SX32 R9, R67, R181.reuse, 0x1, P1 ;  /* 0x000000b543097211 */ /* 0x080fe400008f0eff */
[----:B------:R-:W-:Y:S02]  /*0bf0*/  LEA.HI.X.SX32 R5, R21, R181, 0x1, P0 ;  /* 0x000000b515057211 */ /* 0x000fe400000f0eff */
[----:B0-----:R-:W-:Y:S02]  /*0c00*/  LEA R6, P1, R23, R180, 0x1 ;  /* 0x000000b417067211 */ /* 0x001fe400078208ff */
[----:B------:R-:W-:-:S02]  /*0c10*/  LEA R29, R190, R27, 0x1 ;  /* 0x0000001bbe1d7211 */ /* 0x000fc400078e08ff */
[----:B------:R-:W-:Y:S02]  /*0c20*/  LEA.HI.X.SX32 R7, R23, R181, 0x1, P1 ;  /* 0x000000b517077211 */ /* 0x000fe400008f0eff */
[----:B------:R-:W-:-:S04]  /*0c30*/  LEA R10, P1, R29, R180, 0x1 ;  /* 0x000000b41d0a7211 */ /* 0x000fc800078208ff */
[----:B------:R-:W-:-:S05]  /*0c40*/  LEA.HI.X.SX32 R11, R29, R181, 0x1, P1 ;  /* 0x000000b51d0b7211 */ /* 0x000fca00008f0eff */
[----:B------:R-:W2:Y:S01]  /*0c50*/  LDG.E.U16 R10, [R10.64] ;  /* 0x000000060a0a7981 */ /* 0x000ea2000c1e1500 */
[----:B------:R-:W-:-:S04]  /*0c60*/  IMAD R77, R190, 0x2, R29 ;  /* 0x00000002be4d7824 */ /* 0x000fc800078e021d */
[----:B------:R-:W-:-:S05]  /*0c70*/  IMAD R31, R190, 0x2, R77 ;  /* 0x00000002be1f7824 */ /* 0x000fca00078e024d */
[----:B------:R-:W-:-:S05]  /*0c80*/  LEA R33, R190, R31, 0x1 ;  /* 0x0000001fbe217211 */ /* 0x000fca00078e08ff */
[----:B------:R-:W-:-:S04]  /*0c90*/  IMAD R35, R190, 0x2, R33 ;  /* 0x00000002be237824 */ /* 0x000fc800078e0221 */
[----:B------:R-:W-:Y:S01]  /*0ca0*/  IMAD R79, R190, 0x2, R35 ;  /* 0x00000002be4f7824 */ /* 0x000fe200078e0223 */
[----:B--2---:R0:W-:Y:S04]  /*0cb0*/  STL [R1+0x2c], R12 ;  /* 0x00002c0c01007387 */ /* 0x0041e80000100800 */
[----:B0-----:R0:W2:Y:S04]  /*0cc0*/  LDG.E.U16 R12, [R2.64] ;  /* 0x00000006020c7981 */ /* 0x0010a8000c1e1500 */
[----:B----4-:R4:W-:Y:S01]  /*0cd0*/  STL [R1+0x28], R20 ;  /* 0x0000281401007387 */ /* 0x0109e20000100800 */
[----:B0-----:R-:W-:-:S03]  /*0ce0*/  LEA R2, P0, R25, R180, 0x1 ;  /* 0x000000b419027211 */ /* 0x001fc600078008ff */
[----:B----4-:R0:W4:Y:S01]  /*0cf0*/  LDG.E.U16 R20, [R8.64] ;  /* 0x0000000608147981 */ /* 0x010122000c1e1500 */
[----:B------:R-:W-:-:S03]  /*0d00*/  LEA.HI.X.SX32 R3, R25, R181, 0x1, P0 ;  /* 0x000000b519037211 */ /* 0x000fc600000f0eff */
[----:B---3--:R3:W-:Y:S01]  /*0d10*/  STL [R1+0x24], R18 ;  /* 0x0000241201007387 */ /* 0x0087e20000100800 */
[----:B0-----:R-:W-:-:S03]  /*0d20*/  LEA R8, P0, R27, R180, 0x1 ;  /* 0x000000b41b087211 */ /* 0x001fc600078008ff */
[----:B------:R0:W-:Y:S01]  /*0d30*/  STL [R1+0x20], R16 ;  /* 0x0000201001007387 */ /* 0x0001e20000100800 */
[----:B------:R-:W-:-:S03]  /*0d40*/  LEA.HI.X.SX32 R9, R27, R181, 0x1, P0 ;  /* 0x000000b51b097211 */ /* 0x000fc600000f0eff */
[----:B---3--:R3:W2:Y:S01]  /*0d50*/  LDG.E.U16 R18, [R4.64] ;  /* 0x0000000604127981 */ /* 0x0086a2000c1e1500 */
[----:B------:R-:W-:-:S03]  /*0d60*/  LEA R37, R190, R79, 0x1 ;  /* 0x0000004fbe257211 */ /* 0x000fc600078e08ff */
[----:B------:R1:W2:Y:S04]  /*0d70*/  LDG.E.U16 R88, [R2.64] ;  /* 0x0000000602587981 */ /* 0x0002a8000c1e1500 */
[----:B0-----:R0:W2:Y:S04]  /*0d80*/  LDG.E.U16 R16, [R6.64] ;  /* 0x0000000606107981 */ /* 0x0010a8000c1e1500 */
[----:B------:R0:W-:Y:S04]  /*0d90*/  STL [R1+0x1c], R14 ;  /* 0x00001c0e01007387 */ /* 0x0001e80000100800 */
[----:B0-----:R0:W2:Y:S01]  /*0da0*/  LDG.E.U16 R14, [R8.64] ;  /* 0x00000006080e7981 */ /* 0x0010a2000c1e1500 */
[----:B------:R-:W-:-:S04]  /*0db0*/  IMAD R39, R190, 0x2, R37 ;  /* 0x00000002be277824 */ /* 0x000fc800078e0225 */
[----:B------:R-:W-:-:S05]  /*0dc0*/  IMAD R41, R190, 0x2, R39 ;  /* 0x00000002be297824 */ /* 0x000fca00078e0227 */
[----:B------:R-:W-:-:S05]  /*0dd0*/  LEA R80, R190, R41, 0x1 ;  /* 0x00000029be507211 */ /* 0x000fca00078e08ff */
        /* <DEDUP_REMOVED lines=28> */
[----:B------:R-:W-:Y:S01]  /*0fa0*/  IMAD R27, R190, 0x2, R93 ;  /* 0x00000002be1b7824 */ /* 0x000fe200078e025d */
[----:B---3--:R-:W-:-:S04]  /*0fb0*/  LEA R4, P0, R31, R180, 0x1 ;  /* 0x000000b41f047211 */ /* 0x008fc800078008ff */
[----:B------:R-:W-:Y:S02]  /*0fc0*/  LEA R29, R190, R27, 0x1 ;  /* 0x0000001bbe1d7211 */ /* 0x000fe400078e08ff */
[----:B------:R-:W-:-:S03]  /*0fd0*/  LEA.HI.X.SX32 R5, R31, R181, 0x1, P0 ;  /* 0x000000b51f057211 */ /* 0x000fc600000f0eff */
[C---:B------:R-:W-:Y:S01]  /*0fe0*/  IMAD R31, R190.reuse, 0x2, R29 ;  /* 0x00000002be1f7824 */ /* 0x040fe200078e021d */
[CC--:B------:R-:W-:Y:S01]  /*0ff0*/  LEA R6, P0, R33.reuse, R180.reuse, 0x1 ;  /* 0x000000b421067211 */ /* 0x0c0fe200078008ff */
[----:B------:R-:W-:Y:S02]  /*1000*/  STL [R1+0x18], R13 ;  /* 0x0000180d01007387 */ /* 0x000fe40000100800 */
[C---:B------:R-:W-:Y:S01]  /*1010*/  IMAD R95, R190.reuse, 0x2, R31 ;  /* 0x00000002be5f7824 */ /* 0x040fe200078e021f */
[----:B------:R-:W-:Y:S01]  /*1020*/  LEA.HI.X.SX32 R7, R33, R181, 0x1, P0 ;  /* 0x000000b521077211 */ /* 0x000fe200000f0eff */
[----:B------:R3:W5:Y:S03]  /*1030*/  LDG.E.U16 R84, [R4.64] ;  /* 0x0000000604547981 */ /* 0x000766000c1e1500 */
[----:B------:R-:W-:Y:S01]  /*1040*/  LEA R33, R190, R95, 0x1 ;  /* 0x0000005fbe217211 */ /* 0x000fe200078e08ff */
[----:B------:R0:W5:Y:S01]  /*1050*/  LDG.E.U16 R252, [R6.64] ;  /* 0x0000000606fc7981 */ /* 0x000162000c1e1500 */
[----:B------:R-:W-:-:S04]  /*1060*/  LEA R142, P0, R37, R180, 0x1 ;  /* 0x000000b4258e7211 */ /* 0x000fc800078008ff */
[----:B------:R-:W-:Y:S02]  /*1070*/  LEA.HI.X.SX32 R143, R37, R181, 0x1, P0 ;  /* 0x000000b5258f7211 */ /* 0x000fe400000f0eff */
[----:B-1----:R-:W-:-:S03]  /*1080*/  LEA R2, P0, R39, R180, 0x1 ;  /* 0x000000b427027211 */ /* 0x002fc600078008ff */
[----:B------:R1:W5:Y:S01]  /*1090*/  LDG.E.U16 R142, [R142.64] ;  /* 0x000000068e8e7981 */ /* 0x000362000c1e1500 */
[----:B------:R-:W-:Y:S02]  /*10a0*/  LEA.HI.X.SX32 R3, R39, R181, 0x1, P0 ;  /* 0x000000b527037211 */ /* 0x000fe400000f0eff */
[----:B------:R-:W-:-:S03]  /*10b0*/  LEA R102, P0, R43, R180, 0x1 ;  /* 0x000000b42b667211 */ /* 0x000fc600078008ff */
[----:B------:R0:W5:Y:S01]  /*10c0*/  LDG.E.U16 R250, [R2.64] ;  /* 0x0000000602fa7981 */ /* 0x000162000c1e1500 */
[----:B------:R-:W-:Y:S02]  /*10d0*/  LEA.HI.X.SX32 R103, R43, R181, 0x1, P0 ;  /* 0x000000b52b677211 */ /* 0x000fe400000f0eff */
[----:B---3--:R-:W-:-:S03]  /*10e0*/  LEA R4, P0, R45, R180, 0x1 ;  /* 0x000000b42d047211 */ /* 0x008fc600078008ff */
[----:B------:R3:W5:Y:S01]  /*10f0*/  LDG.E.U16 R102, [R102.64] ;  /* 0x0000000666667981 */ /* 0x000762000c1e1500 */
[----:B------:R-:W-:-:S03]  /*1100*/  LEA.HI.X.SX32 R5, R45, R181, 0x1, P0 ;  /* 0x000000b52d057211 */ /* 0x000fc600000f0eff */
[----:B--2---:R2:W-:Y:S01]  /*1110*/  STL [R1+0x14], R12 ;  /* 0x0000140c01007387 */ /* 0x0045e20000100800 */
[----:B0-----:R-:W-:-:S03]  /*1120*/  LEA R2, P0, R49, R180, 0x1 ;  /* 0x000000b431027211 */ /* 0x001fc600078008ff */
[----:B------:R0:W5:Y:S01]  /*1130*/  LDG.E.U16 R248, [R4.64] ;  /* 0x0000000604f87981 */ /* 0x000162000c1e1500 */
[----:B--2---:R-:W-:-:S04]  /*1140*/  LEA R12, P1, R35, R180, 0x1 ;  /* 0x000000b4230c7211 */ /* 0x004fc800078208ff */
[----:B------:R-:W-:Y:S01]  /*1150*/  LEA.HI.X.SX32 R13, R35, R181, 0x1, P1 ;  /* 0x000000b5230d7211 */ /* 0x000fe200008f0eff */
[----:B------:R-:W-:-:S04]  /*1160*/  IMAD R35, R190, 0x2, R33 ;  /* 0x00000002be237824 */ /* 0x000fc800078e0221 */
[C---:B------:R-:W-:Y:S01]  /*1170*/  IMAD R37, R190.reuse, 0x2, R35 ;  /* 0x00000002be257824 */ /* 0x040fe200078e0223 */
[C---:B------:R-:W-:Y:S01]  /*1180*/  LEA R8, P1, R41.reuse, R180, 0x1 ;  /* 0x000000b429087211 */ /* 0x040fe200078208ff */
[----:B----4-:R-:W-:Y:S03]  /*1190*/  STL [R1+0x10], R20 ;  /* 0x0000101401007387 */ /* 0x010fe60000100800 */
[----:B------:R-:W-:Y:S01]  /*11a0*/  LEA R97, R190, R37, 0x1 ;  /* 0x00000025be617211 */ /* 0x000fe200078e08ff */
[----:B------:R2:W4:Y:S01]  /*11b0*/  LDG.E.U16 R251, [R12.64] ;  /* 0x000000060cfb7981 */ /* 0x000522000c1e1500 */
[----:B------:R-:W-:-:S03]  /*11c0*/  LEA.HI.X.SX32 R9, R41, R181, 0x1, P1 ;  /* 0x000000b529097211 */ /* 0x000fc600008f0eff */
[C---:B------:R-:W-:Y:S01]  /*11d0*/  IMAD R39, R190.reuse, 0x2, R97 ;  /* 0x00000002be277824 */ /* 0x040fe200078e0261 */
[----:B------:R-:W-:Y:S01]  /*11e0*/  LEA R6, P1, R47, R180, 0x1 ;  /* 0x000000b42f067211 */ /* 0x000fe200078208ff */
[----:B------:R0:W4:Y:S02]  /*11f0*/  LDG.E.U16 R249, [R8.64] ;  /* 0x0000000608f97981 */ /* 0x000124000c1e1500 */
[----:B------:R-:W-:-:S05]  /*1200*/  IMAD R41, R190, 0x2, R39 ;  /* 0x00000002be297824 */ /* 0x000fca00078e0227 */
[----:B------:R-:W-:-:S05]  /*1210*/  LEA R43, R190, R41, 0x1 ;  /* 0x00000029be2b7211 */ /* 0x000fca00078e08ff */
[----:B------:R-:W-:-:S04]  /*1220*/  IMAD R99, R190, 0x2, R43 ;  /* 0x00000002be637824 */ /* 0x000fc800078e022b */
[----:B------:R-:W-:Y:S01]  /*1230*/  IMAD R45, R190, 0x2, R99 ;  /* 0x00000002be2d7824 */ /* 0x000fe200078e0263 */
[----:B------:R-:W-:-:S04]  /*1240*/  LEA.HI.X.SX32 R7, R47, R181, 0x1, P1 ;  /* 0x000000b52f077211 */ /* 0x000fc800008f0eff */
[C---:B------:R-:W-:Y:S02]  /*1250*/  LEA R47, R190.reuse, R45, 0x1 ;  /* 0x0000002dbe2f7211 */ /* 0x040fe400078e08ff */
[----:B------:R-:W-:Y:S01]  /*1260*/  LEA.HI.X.SX32 R3, R49, R181, 0x1, P0 ;  /* 0x000000b531037211 */ /* 0x000fe200000f0eff */
[----:B------:R-:W-:Y:S02]  /*1270*/  STL [R1+0xc], R18 ;  /* 0x00000c1201007387 */ /* 0x000fe40000100800 */
[C---:B------:R-:W-:Y:S01]  /*1280*/  IMAD R73, R190.reuse, 0x2, R47 ;  /* 0x00000002be497824 */ /* 0x040fe200078e022f */
[----:B0-----:R-:W-:Y:S01]  /*1290*/  LEA R8, P0, R51, R180, 0x1 ;  /* 0x000000b433087211 */ /* 0x001fe200078008ff */
[----:B------:R0:W4:Y:S02]  /*12a0*/  LDG.E.U16 R86, [R2.64] ;  /* 0x0000000602567981 */ /* 0x000124000c1e1500 */
[C---:B------:R-:W-:Y:S02]  /*12b0*/  IMAD R101, R190.reuse, 0x2, R73 ;  /* 0x00000002be657824 */ /* 0x040fe400078e0249 */
[----:B------:R0:W4:Y:S03]  /*12c0*/  LDG.E.U16 R247, [R6.64] ;  /* 0x0000000606f77981 */ /* 0x000126000c1e1500 */
[----:B------:R-:W-:-:S05]  /*12d0*/  LEA R121, R190, R101, 0x1 ;  /* 0x00000065be797211 */ /* 0x000fca00078e08ff */
[----:B------:R-:W-:-:S04]  /*12e0*/  IMAD R127, R190, 0x2, R121 ;  /* 0x00000002be7f7824 */ /* 0x000fc800078e0279 */
[----:B------:R-:W-:Y:S01]  /*12f0*/  IMAD R129, R190, 0x2, R127 ;  /* 0x00000002be817824 */ /* 0x000fe200078e027f */
[----:B------:R-:W-:-:S04]  /*1300*/  LEA.HI.X.SX32 R9, R51, R181, 0x1, P0 ;  /* 0x000000b533097211 */ /* 0x000fc800000f0eff */
[----:B---3--:R-:W-:Y:S01]  /*1310*/  LEA R103, R190, R129, 0x1 ;  /* 0x00000081be677211 */ /* 0x008fe200078e08ff */
[----:B------:R-:W-:Y:S01]  /*1320*/  STL [R1+0x8], R16 ;  /* 0x0000081001007387 */ /* 0x000fe20000100800 */
[----:B------:R-:W-:-:S03]  /*1330*/  LEA R114, P0, R55, R180, 0x1 ;  /* 0x000000b437727211 */ /* 0x000fc600078008ff */
[C---:B------:R-:W-:Y:S01]  /*1340*/  IMAD R131, R190.reuse, 0x2, R103 ;  /* 0x00000002be837824 */ /* 0x040fe200078e0267 */
[-C--:B------:R-:W-:Y:S01]  /*1350*/  LEA.HI.X.SX32 R115, R55, R181.reuse, 0x1, P0 ;  /* 0x000000b537737211 */ /* 0x080fe200000f0eff */
[----:B------:R3:W4:Y:S01]  /*1360*/  LDG.E.U16 R246, [R8.64] ;  /* 0x0000000608f67981 */ /* 0x000722000c1e1500 */
[CC--:B------:R-:W-:Y:S01]  /*1370*/  LEA R4, P0, R57.reuse, R180.reuse, 0x1 ;  /* 0x000000b439047211 */ /* 0x0c0fe200078008ff */
[C---:B------:R-:W-:Y:S02]  /*1380*/  IMAD R133, R190.reuse, 0x2, R131 ;  /* 0x00000002be857824 */ /* 0x040fe400078e0283 */
[----:B------:R-:W-:Y:S01]  /*1390*/  STL [R1+0x4], R14 ;  /* 0x0000040e01007387 */ /* 0x000fe20000100800 */
[----:B------:R-:W-:Y:S02]  /*13a0*/  LEA.HI.X.SX32 R5, R57, R181, 0x1, P0 ;  /* 0x000000b539057211 */ /* 0x000fe400000f0eff */
[----:B------:R-:W-:Y:S01]  /*13b0*/  LEA R138, P0, R61, R180, 0x1 ;  /* 0x000000b43d8a7211 */ /* 0x000fe200078008ff */
[----:B------:R1:W4:Y:S01]  /*13c0*/  LDG.E.U16 R114, [R114.64] ;  /* 0x0000000672727981 */ /* 0x000322000c1e1500 */
[----:B------:R-:W-:-:S02]  /*13d0*/  LEA R135, R190, R133, 0x1 ;  /* 0x00000085be877211 */ /* 0x000fc400078e08ff */
[-C--:B------:R-:W-:Y:S01]  /*13e0*/  LEA.HI.X.SX32 R139, R61, R181.reuse, 0x1, P0 ;  /* 0x000000b53d8b7211 */ /* 0x080fe200000f0eff */
[----:B------:R1:W-:Y:S01]  /*13f0*/  STL [R1], R10 ;  /* 0x0000000a01007387 */ /* 0x0003e20000100800 */
[C---:B0-----:R-:W-:Y:S01]  /*1400*/  LEA R2, P0, R63.reuse, R180, 0x1 ;  /* 0x000000b43f027211 */ /* 0x041fe200078008ff */
[----:B------:R-:W-:Y:S02]  /*1410*/  IMAD R105, R190, 0x2, R135 ;  /* 0x00000002be697824 */ /* 0x000fe400078e0287 */
[----:B------:R0:W4:Y:S01]  /*1420*/  LDG.E.U16 R244, [R4.64] ;  /* 0x0000000604f47981 */ /* 0x000122000c1e1500 */
[----:B------:R-:W-:-:S03]  /*1430*/  LEA.HI.X.SX32 R3, R63, R181, 0x1, P0 ;  /* 0x000000b53f037211 */ /* 0x000fc600000f0eff */
[----:B------:R0:W4:Y:S01]  /*1440*/  LDG.E.U16 R138, [R138.64] ;  /* 0x000000068a8a7981 */ /* 0x000122000c1e1500 */
[-C--:B-1----:R-:W-:Y:S01]  /*1450*/  LEA R10, P1, R53, R180.reuse, 0x1 ;  /* 0x000000b4350a7211 */ /* 0x082fe200078208ff */
[----:B------:R-:W-:Y:S01]  /*1460*/  IMAD R63, R190, 0x2, R105 ;  /* 0x00000002be3f7824 */ /* 0x000fe200078e0269 */
[-C--:B------:R-:W-:Y:S01]  /*1470*/  LEA R122, P0, R65, R180.reuse, 0x1 ;  /* 0x000000b4417a7211 */ /* 0x080fe200078008ff */
[----:B------:R1:W4:Y:S01]  /*1480*/  LDG.E.U16 R242, [R2.64] ;  /* 0x0000000602f27981 */ /* 0x000322000c1e1500 */
[-C--:B------:R-:W-:Y:S02]  /*1490*/  LEA.HI.X.SX32 R11, R53, R181.reuse, 0x1, P1 ;  /* 0x000000b5350b7211 */ /* 0x080fe400008f0eff */
[----:B------:R-:W-:Y:S02]  /*14a0*/  LEA R6, P1, R59, R180, 0x1 ;  /* 0x000000b43b067211 */ /* 0x000fe400078208ff */
[-C--:B------:R-:W-:Y:S01]  /*14b0*/  LEA.HI.X.SX32 R123, R65, R181.reuse, 0x1, P0 ;  /* 0x000000b5417b7211 */ /* 0x080fe200000f0eff */
[----:B------:R0:W4:Y:S01]  /*14c0*/  LDG.E.U16 R245, [R10.64] ;  /* 0x000000060af57981 */ /* 0x000122000c1e1500 */
[----:B------:R-:W-:-:S02]  /*14d0*/  LEA.HI.X.SX32 R7, R59, R181, 0x1, P1 ;  /* 0x000000b53b077211 */ /* 0x000fc400008f0eff */
[CC--:B---3--:R-:W-:Y:S01]  /*14e0*/  LEA R8, P1, R69.reuse, R180.reuse, 0x1 ;  /* 0x000000b445087211 */ /* 0x0c8fe200078208ff */
[----:B------:R3:W4:Y:S01]  /*14f0*/  LDG.E.U16 R122, [R122.64] ;  /* 0x000000067a7a7981 */ /* 0x000722000c1e1500 */
[C---:B------:R-:W-:Y:S02]  /*1500*/  LEA R65, R190.reuse, R63, 0x1 ;  /* 0x0000003fbe417211 */ /* 0x040fe400078e08ff */
[-C--:B------:R-:W-:Y:S01]  /*1510*/  LEA.HI.X.SX32 R9, R69, R181.reuse, 0x1, P1 ;  /* 0x000000b545097211 */ /* 0x080fe200008f0eff */
[----:B------:R1:W4:Y:S02]  /*1520*/  LDG.E.U16 R243, [R6.64] ;  /* 0x0000000606f37981 */ /* 0x000324000c1e1500 */
[C---:B------:R-:W-:Y:S01]  /*1530*/  IMAD R69, R190.reuse, 0x2, R65 ;  /* 0x00000002be457824 */ /* 0x040fe200078e0241 */
[C---:B0-----:R-:W-:Y:S01]  /*1540*/  LEA R4, P0, R15.reuse, R180, 0x1 ;  /* 0x000000b40f047211 */ /* 0x041fe200078008ff */
[----:B------:R0:W4:Y:S02]  /*1550*/  LDG.E.U16 R241, [R8.64] ;  /* 0x0000000608f17981 */ /* 0x000124000c1e1500 */
[----:B------:R-:W-:Y:S01]  /*1560*/  IMAD R107, R190, 0x2, R69 ;  /* 0x00000002be6b7824 */ /* 0x000fe200078e0245 */
[----:B------:R-:W-:-:S02]  /*1570*/  LEA.HI.X.SX32 R5, R15, R181, 0x1, P0 ;  /* 0x000000b50f057211 */ /* 0x000fc400000f0eff */
[C---:B-1----:R-:W-:Y:S02]  /*1580*/  LEA R6, P1, R71.reuse, R180, 0x1 ;  /* 0x000000b447067211 */ /* 0x042fe400078208ff */
[----:B------:R-:W-:Y:S01]  /*1590*/  LEA R15, R190, R107, 0x1 ;  /* 0x0000006bbe0f7211 */ /* 0x000fe200078e08ff */
[----:B------:R1:W4:Y:S01]  /*15a0*/  LDG.E.U16 R240, [R4.64] ;  /* 0x0000000604f07981 */ /* 0x000322000c1e1500 */
[----:B------:R-:W-:-:S03]  /*15b0*/  LEA.HI.X.SX32 R7, R71, R181, 0x1, P1 ;  /* 0x000000b547077211 */ /* 0x000fc600008f0eff */
[C---:B------:R-:W-:Y:S01]  /*15c0*/  IMAD R71, R190.reuse, 0x2, R15 ;  /* 0x00000002be477824 */ /* 0x040fe200078e020f */
[-C--:B0-----:R-:W-:Y:S01]  /*15d0*/  LEA R8, P1, R67, R180.reuse, 0x1 ;  /* 0x000000b443087211 */ /* 0x081fe200078208ff */
[----:B------:R0:W4:Y:S02]  /*15e0*/  LDG.E.U16 R239, [R6.64] ;  /* 0x0000000606ef7981 */ /* 0x000124000c1e1500 */
[----:B------:R-:W-:Y:S01]  /*15f0*/  IMAD R137, R190, 0x2, R71 ;  /* 0x00000002be897824 */ /* 0x000fe200078e0247 */
[----:B------:R-:W-:-:S04]  /*1600*/  LEA R2, P0, R17, R180, 0x1 ;  /* 0x000000b411027211 */ /* 0x000fc800078008ff */
[----:B------:R-:W-:Y:S02]  /*1610*/  LEA R109, R190, R137, 0x1 ;  /* 0x00000089be6d7211 */ /* 0x000fe400078e08ff */
[----:B------:R-:W-:-:S03]  /*1620*/  LEA.HI.X.SX32 R9, R67, R181, 0x1, P1 ;  /* 0x000000b543097211 */ /* 0x000fc600008f0eff */
[C---:B------:R-:W-:Y:S01]  /*1630*/  IMAD R67, R190.reuse, 0x2, R109 ;  /* 0x00000002be437824 */ /* 0x040fe200078e026d */
[-C--:B------:R-:W-:Y:S01]  /*1640*/  LEA.HI.X.SX32 R3, R17, R181.reuse, 0x1, P0 ;  /* 0x000000b511037211 */ /* 0x080fe200000f0eff */
[----:B------:R3:W4:Y:S01]  /*1650*/  LDG.E.U16 R237, [R8.64] ;  /* 0x0000000608ed7981 */ /* 0x000722000c1e1500 */
[-C--:B--2---:R-:W-:Y:S01]  /*1660*/  LEA R12, P0, R19, R180.reuse, 0x1 ;  /* 0x000000b4130c7211 */ /* 0x084fe200078008ff */
[C---:B------:R-:W-:Y:S01]  /*1670*/  IMAD R139, R190.reuse, 0x2, R67 ;  /* 0x00000002be8b7824 */ /* 0x040fe200078e0243 */
[-C--:B0-----:R-:W-:Y:S01]  /*1680*/  LEA R6, P1, R25, R180.reuse, 0x1 ;  /* 0x000000b419067211 */ /* 0x081fe200078208ff */
[----:B------:R0:W2:Y:S01]  /*1690*/  LDG.E.U16 R96, [R2.64] ;  /* 0x0000000602607981 */ /* 0x0000a2000c1e1500 */
[----:B------:R-:W-:Y:S02]  /*16a0*/  LEA.HI.X.SX32 R13, R19, R181, 0x1, P0 ;  /* 0x000000b5130d7211 */ /* 0x000fe400000f0eff */
[C---:B-1----:R-:W-:Y:S02]  /*16b0*/  LEA R4, P0, R21.reuse, R180, 0x1 ;  /* 0x000000b415047211 */ /* 0x042fe400078008ff */
[----:B------:R-:W-:Y:S01]  /*16c0*/  LEA R141, R190, R139, 0x1 ;  /* 0x0000008bbe8d7211 */ /* 0x000fe200078e08ff */
[----:B------:R1:W2:Y:S01]  /*16d0*/  LDG.E.U16 R238, [R12.64] ;  /* 0x000000060cee7981 */ /* 0x0002a2000c1e1500 */
[----:B------:R-:W-:-:S02]  /*16e0*/  LEA.HI.X.SX32 R5, R21, R181, 0x1, P0 ;  /* 0x000000b515057211 */ /* 0x000fc400000f0eff */
[-C--:B------:R-:W-:Y:S01]  /*16f0*/  LEA R10, P0, R23, R180.reuse, 0x1 ;  /* 0x000000b4170a7211 */ /* 0x080fe200078008ff */
[C---:B------:R-:W-:Y:S01]  /*1700*/  IMAD R111, R190.reuse, 0x2, R141 ;  /* 0x00000002be6f7824 */ /* 0x040fe200078e028d */
[-C--:B------:R-:W-:Y:S01]  /*1710*/  LEA.HI.X.SX32 R7, R25, R181.reuse, 0x1, P1 ;  /* 0x000000b519077211 */ /* 0x080fe200008f0eff */
[----:B------:R0:W2:Y:S01]  /*1720*/  LDG.E.U16 R108, [R4.64] ;  /* 0x00000006046c7981 */ /* 0x0000a2000c1e1500 */
[----:B------:R-:W-:Y:S01]  /*1730*/  LEA.HI.X.SX32 R11, R23, R181, 0x1, P0 ;  /* 0x000000b5170b7211 */ /* 0x000fe200000f0eff */
[C---:B------:R-:W-:Y:S01]  /*1740*/  IMAD R23, R190.reuse, 0x2, R111 ;  /* 0x00000002be177824 */ /* 0x040fe200078e026f */
[----:B------:R-:W-:Y:S01]  /*1750*/  LEA R146, P0, R27, R180, 0x1 ;  /* 0x000000b41b927211 */ /* 0x000fe200078008ff */
[----:B------:R0:W2:Y:S03]  /*1760*/  LDG.E.U16 R235, [R6.64] ;  /* 0x0000000606eb7981 */ /* 0x0000a6000c1e1500 */
[C---:B------:R-:W-:Y:S01]  /*1770*/  LEA R143, R190.reuse, R23, 0x1 ;  /* 0x00000017be8f7211 */ /* 0x040fe200078e08ff */
[----:B------:R0:W2:Y:S04]  /*1780*/  LDG.E.U16 R236, [R10.64] ;  /* 0x000000060aec7981 */ /* 0x0000a8000c1e1500 */
[----:B------:R-:W-:-:S04]  /*1790*/  IMAD R145, R190, 0x2, R143 ;  /* 0x00000002be917824 */ /* 0x000fc800078e028f */
[----:B------:R-:W-:-:S05]  /*17a0*/  IMAD R113, R190, 0x2, R145 ;  /* 0x00000002be717824 */ /* 0x000fca00078e0291 */
[----:B------:R-:W-:-:S05]  /*17b0*/  LEA R149, R190, R113, 0x1 ;  /* 0x00000071be957211 */ /* 0x000fca00078e08ff */
[----:B------:R-:W-:-:S04]  /*17c0*/  IMAD R57, R190, 0x2, R149 ;  /* 0x00000002be397824 */ /* 0x000fc800078e0295 */
[----:B------:R-:W-:-:S05]  /*17d0*/  IMAD R59, R190, 0x2, R57 ;  /* 0x00000002be3b7824 */ /* 0x000fca00078e0239 */
[----:B------:R-:W-:-:S05]  /*17e0*/  LEA R115, R190, R59, 0x1 ;  /* 0x0000003bbe737211 */ /* 0x000fca00078e08ff */
[----:B------:R-:W-:-:S04]  /*17f0*/  IMAD R61, R190, 0x2, R115 ;  /* 0x00000002be3d7824 */ /* 0x000fc800078e0273 */
[C---:B------:R-:W-:Y:S01]  /*1800*/  IMAD R21, R190.reuse, 0x2, R61 ;  /* 0x00000002be157824 */ /* 0x040fe200078e023d */
[----:B------:R-:W-:Y:S02]  /*1810*/  LEA.HI.X.SX32 R147, R27, R181, 0x1, P0 ;  /* 0x000000b51b937211 */ /* 0x000fe400000f0eff */
[C---:B-1----:R-:W-:Y:S02]  /*1820*/  LEA R12, P0, R29.reuse, R180, 0x1 ;  /* 0x000000b41d0c7211 */ /* 0x042fe400078008ff */
[----:B------:R-:W-:Y:S01]  /*1830*/  LEA R53, R190, R21, 0x1 ;  /* 0x00000015be357211 */ /* 0x000fe200078e08ff */
[----:B------:R1:W2:Y:S01]  /*1840*/  LDG.E.U16 R146, [R146.64] ;  /* 0x0000000692927981 */ /* 0x0002a2000c1e1500 */
[----:B------:R-:W-:-:S03]  /*1850*/  LEA.HI.X.SX32 R13, R29, R181, 0x1, P0 ;  /* 0x000000b51d0d7211 */ /* 0x000fc600000f0eff */
[C---:B------:R-:W-:Y:S01]  /*1860*/  IMAD R117, R190.reuse, 0x2, R53 ;  /* 0x00000002be757824 */ /* 0x040fe200078e0235 */
[CC--:B------:R-:W-:Y:S01]  /*1870*/  LEA R124, P0, R33.reuse, R180.reuse, 0x1 ;  /* 0x000000b4217c7211 */ /* 0x0c0fe200078008ff */
[----:B------:R1:W2:Y:S02]  /*1880*/  LDG.E.U16 R234, [R12.64] ;  /* 0x000000060cea7981 */ /* 0x0002a4000c1e1500 */
[C---:B------:R-:W-:Y:S01]  /*1890*/  IMAD R55, R190.reuse, 0x2, R117 ;  /* 0x00000002be377824 */ /* 0x040fe200078e0275 */
[----:B------:R-:W-:Y:S02]  /*18a0*/  LEA.HI.X.SX32 R125, R33, R181, 0x1, P0 ;  /* 0x000000b5217d7211 */ /* 0x000fe400000f0eff */
[C---:B0-----:R-:W-:Y:S02]  /*18b0*/  LEA R10, P0, R35.reuse, R180, 0x1 ;  /* 0x000000b4230a7211 */ /* 0x041fe400078008ff */
[----:B------:R-:W-:Y:S01]  /*18c0*/  LEA R25, R190, R55, 0x1 ;  /* 0x00000037be197211 */ /* 0x000fe200078e08ff */
[----:B------:R0:W2:Y:S01]  /*18d0*/  LDG.E.U16 R124, [R124.64] ;  /* 0x000000067c7c7981 */ /* 0x0000a2000c1e1500 */
[----:B------:R-:W-:-:S02]  /*18e0*/  LEA.HI.X.SX32 R11, R35, R181, 0x1, P0 ;  /* 0x000000b5230b7211 */ /* 0x000fc400000f0eff */
[CC--:B------:R-:W-:Y:S01]  /*18f0*/  LEA R4, P0, R39.reuse, R180.reuse, 0x1 ;  /* 0x000000b427047211 */ /* 0x0c0fe200078008ff */
[C---:B------:R-:W-:Y:S02]  /*1900*/  IMAD R49, R190.reuse, 0x2, R25 ;  /* 0x00000002be317824 */ /* 0x040fe400078e0219 */
[----:B------:R0:W2:Y:S01]  /*1910*/  LDG.E.U16 R232, [R10.64] ;  /* 0x000000060ae87981 */ /* 0x0000a2000c1e1500 */
[-C--:B------:R-:W-:Y:S01]  /*1920*/  LEA.HI.X.SX32 R5, R39, R181.reuse, 0x1, P0 ;  /* 0x000000b527057211 */ /* 0x080fe200000f0eff */
[----:B------:R-:W-:Y:S01]  /*1930*/  IMAD R119, R190, 0x2, R49 ;  /* 0x00000002be777824 */ /* 0x000fe200078e0231 */
[-C--:B------:R-:W-:Y:S02]  /*1940*/  LEA R6, P0, R41, R180.reuse, 0x1 ;  /* 0x000000b429067211 */ /* 0x080fe400078008ff */
[----:B------:R-:W-:Y:S01]  /*1950*/  LEA R2, P1, R31, R180, 0x1 ;  /* 0x000000b41f027211 */ /* 0x000fe200078208ff */
[----:B------:R1:W2:Y:S01]  /*1960*/  LDG.E.U16 R94, [R4.64] ;  /* 0x00000006045e7981 */ /* 0x0002a2000c1e1500 */
[----:B------:R-:W-:-:S02]  /*1970*/  LEA.HI.X.SX32 R7, R41, R181, 0x1, P0 ;  /* 0x000000b529077211 */ /* 0x000fc400000f0eff */
[C---:B------:R-:W-:Y:S02]  /*1980*/  LEA R51, R190.reuse, R119, 0x1 ;  /* 0x00000077be337211 */ /* 0x040fe400078e08ff */
[CC--:B0-----:R-:W-:Y:S01]  /*1990*/  LEA R10, P0, R45.reuse, R180.reuse, 0x1 ;  /* 0x000000b42d0a7211 */ /* 0x0c1fe200078008ff */
[----:B------:R0:W2:Y:S03]  /*19a0*/  LDG.E.U16 R230, [R6.64] ;  /* 0x0000000606e67981 */ /* 0x0000a6000c1e1500 */
[----:B------:R-:W-:Y:S01]  /*19b0*/  LEA.HI.X.SX32 R11, R45, R181, 0x1, P0 ;  /* 0x000000b52d0b7211 */ /* 0x000fe200000f0eff */
[----:B------:R-:W-:Y:S01]  /*19c0*/  IMAD R35, R190, 0x2, R51 ;  /* 0x00000002be237824 */ /* 0x000fe200078e0233 */
[----:B-1----:R-:W-:-:S03]  /*19d0*/  LEA R12, P0, R47, R180, 0x1 ;  /* 0x000000b42f0c7211 */ /* 0x002fc600078008ff */
[C---:B------:R-:W-:Y:S01]  /*19e0*/  IMAD R45, R190.reuse, 0x2, R35 ;  /* 0x00000002be2d7824 */ /* 0x040fe200078e0223 */
[-C--:B------:R-:W-:Y:S01]  /*19f0*/  LEA.HI.X.SX32 R13, R47, R181.reuse, 0x1, P0 ;  /* 0x000000b52f0d7211 */ /* 0x080fe200000f0eff */
[----:B------:R1:W2:Y:S01]  /*1a00*/  LDG.E.U16 R112, [R10.64] ;  /* 0x000000060a707981 */ /* 0x0002a2000c1e1500 */
[-C--:B0-----:R-:W-:Y:S02]  /*1a10*/  LEA R6, P0, R121, R180.reuse, 0x1 ;  /* 0x000000b479067211 */ /* 0x081fe400078008ff */
[-C--:B------:R-:W-:Y:S01]  /*1a20*/  LEA.HI.X.SX32 R3, R31, R181.reuse, 0x1, P1 ;  /* 0x000000b51f037211 */ /* 0x080fe200008f0eff */
[----:B------:R0:W2:Y:S01]  /*1a30*/  LDG.E.U16 R228, [R12.64] ;  /* 0x000000060ce47981 */ /* 0x0000a2000c1e1500 */
[----:B------:R-:W-:Y:S02]  /*1a40*/  LEA.HI.X.SX32 R7, R121, R181, 0x1, P0 ;  /* 0x000000b579077211 */ /* 0x000fe400000f0eff */
[----:B------:R-:W-:Y:S01]  /*1a50*/  LEA R121, R190, R45, 0x1 ;  /* 0x0000002dbe797211 */ /* 0x000fe200078e08ff */
[----:B------:R0:W2:Y:S01]  /*1a60*/  LDG.E.U16 R233, [R2.64] ;  /* 0x0000000602e97981 */ /* 0x0000a2000c1e1500 */
[----:B---3--:R-:W-:-:S03]  /*1a70*/  LEA R8, P1, R37, R180, 0x1 ;  /* 0x000000b425087211 */ /* 0x008fc600078208ff */
[C---:B------:R-:W-:Y:S01]  /*1a80*/  IMAD R47, R190.reuse, 0x2, R121 ;  /* 0x00000002be2f7824 */ /* 0x040fe200078e0279 */
[-C--:B------:R-:W-:Y:S01]  /*1a90*/  LEA.HI.X.SX32 R9, R37, R181.reuse, 0x1, P1 ;  /* 0x000000b525097211 */ /* 0x080fe200008f0eff */
[----:B------:R3:W2:Y:S02]  /*1aa0*/  LDG.E.U16 R100, [R6.64] ;  /* 0x0000000606647981 */ /* 0x0006a4000c1e1500 */
[C---:B------:R-:W-:Y:S01]  /*1ab0*/  IMAD R19, R190.reuse, 0x2, R47 ;  /* 0x00000002be137824 */ /* 0x040fe200078e022f */
[C---:B0-----:R-:W-:Y:S01]  /*1ac0*/  LEA R2, P1, R43.reuse, R180, 0x1 ;  /* 0x000000b42b027211 */ /* 0x041fe200078208ff */
[----:B------:R0:W2:Y:S03]  /*1ad0*/  LDG.E.U16 R231, [R8.64] ;  /* 0x0000000608e77981 */ /* 0x0000a6000c1e1500 */
[----:B------:R-:W-:Y:S02]  /*1ae0*/  LEA.HI.X.SX32 R3, R43, R181, 0x1, P1 ;  /* 0x000000b52b037211 */ /* 0x000fe400008f0eff */
[----:B------:R-:W-:-:S02]  /*1af0*/  LEA R43, R190, R19, 0x1 ;  /* 0x00000013be2b7211 */ /* 0x000fc400078e08ff */
[----:B------:R-:W-:Y:S01]  /*1b00*/  LEA R4, P0, R127, R180, 0x1 ;  /* 0x000000b47f047211 */ /* 0x000fe200078008ff */
[----:B------:R0:W2:Y:S02]  /*1b10*/  LDG.E.U16 R229, [R2.64] ;  /* 0x0000000602e57981 */ /* 0x0000a4000c1e1500 */
[----:B------:R-:W-:-:S04]  /*1b20*/  IMAD R123, R190, 0x2, R43 ;  /* 0x00000002be7b7824 */ /* 0x000fc800078e022b */
[----:B------:R-:W-:-:S05]  /*1b30*/  IMAD R27, R190, 0x2, R123 ;  /* 0x00000002be1b7824 */ /* 0x000fca00078e027b */
[----:B------:R-:W-:-:S05]  /*1b40*/  LEA R39, R190, R27, 0x1 ;  /* 0x0000001bbe277211 */ /* 0x000fca00078e08ff */
[----:B------:R-:W-:-:S04]  /*1b50*/  IMAD R41, R190, 0x2, R39 ;  /* 0x00000002be297824 */ /* 0x000fc800078e0227 */
[C---:B------:R-:W-:Y:S01]  /*1b60*/  IMAD R125, R190.reuse, 0x2, R41 ;  /* 0x00000002be7d7824 */ /* 0x040fe200078e0229 */
[----:B------:R-:W-:Y:S02]  /*1b70*/  LEA.HI.X.SX32 R5, R127, R181, 0x1, P0 ;  /* 0x000000b57f057211 */ /* 0x000fe400000f0eff */
[C---:B------:R-:W-:Y:S02]  /*1b80*/  LEA R126, P0, R131.reuse, R180, 0x1 ;  /* 0x000000b4837e7211 */ /* 0x040fe400078008ff */
[----:B------:R-:W-:Y:S01]  /*1b90*/  LEA R37, R190, R125, 0x1 ;  /* 0x0000007dbe257211 */ /* 0x000fe200078e08ff */
[----:B------:R0:W2:Y:S01]  /*1ba0*/  LDG.E.U16 R226, [R4.64] ;  /* 0x0000000604e27981 */ /* 0x0000a2000c1e1500 */
[----:B------:R-:W-:-:S03]  /*1bb0*/  LEA.HI.X.SX32 R127, R131, R181, 0x1, P0 ;  /* 0x000000b5837f7211 */ /* 0x000fc600000f0eff */
[C---:B------:R-:W-:Y:S01]  /*1bc0*/  IMAD R17, R190.reuse, 0x2, R37 ;  /* 0x00000002be117824 */ /* 0x040fe200078e0225 */
[CC--:B-1----:R-:W-:Y:S01]  /*1bd0*/  LEA R10, P0, R133.reuse, R180.reuse, 0x1 ;  /* 0x000000b4850a7211 */ /* 0x0c2fe200078008ff */
[----:B------:R1:W2:Y:S02]  /*1be0*/  LDG.E.U16 R126, [R126.64] ;  /* 0x000000067e7e7981 */ /* 0x0002a4000c1e1500 */
[C---:B------:R-:W-:Y:S01]  /*1bf0*/  IMAD R33, R190.reuse, 0x2, R17 ;  /* 0x00000002be217824 */ /* 0x040fe200078e0211 */
[----:B------:R-:W-:Y:S02]  /*1c00*/  LEA.HI.X.SX32 R11, R133, R181, 0x1, P0 ;  /* 0x000000b5850b7211 */ /* 0x000fe400000f0eff */
[-C--:B0-----:R-:W-:Y:S02]  /*1c10*/  LEA R4, P0, R63, R180.reuse, 0x1 ;  /* 0x000000b43f047211 */ /* 0x081fe400078008ff */
[----:B------:R-:W-:Y:S01]  /*1c20*/  LEA R8, P1, R73, R180, 0x1 ;  /* 0x000000b449087211 */ /* 0x000fe200078208ff */
[----:B------:R0:W2:Y:S01]  /*1c30*/  LDG.E.U16 R224, [R10.64] ;  /* 0x000000060ae07981 */ /* 0x0000a2000c1e1500 */
[----:B-1----:R-:W-:-:S02]  /*1c40*/  LEA R127, R190, R33, 0x1 ;  /* 0x00000021be7f7211 */ /* 0x002fc400078e08ff */
[-C--:B------:R-:W-:Y:S02]  /*1c50*/  LEA.HI.X.SX32 R5, R63, R181.reuse, 0x1, P0 ;  /* 0x000000b53f057211 */ /* 0x080fe400000f0eff */
[C---:B---3--:R-:W-:Y:S01]  /*1c60*/  LEA R6, P0, R65.reuse, R180, 0x1 ;  /* 0x000000b441067211 */ /* 0x048fe200078008ff */
[C---:B------:R-:W-:Y:S02]  /*1c70*/  IMAD R31, R190.reuse, 0x2, R127 ;  /* 0x00000002be1f7824 */ /* 0x040fe400078e027f */
[----:B------:R1:W3:Y:S01]  /*1c80*/  LDG.E.U16 R92, [R4.64] ;  /* 0x00000006045c7981 */ /* 0x0002e2000c1e1500 */
[-C--:B------:R-:W-:Y:S01]  /*1c90*/  LEA.HI.X.SX32 R7, R65, R181.reuse, 0x1, P0 ;  /* 0x000000b541077211 */ /* 0x080fe200000f0eff */
[----:B------:R-:W-:Y:S01]  /*1ca0*/  IMAD R16, R190, 0x2, R31 ;  /* 0x00000002be107824 */ /* 0x000fe200078e021f */
[----:B------:R-:W-:-:S03]  /*1cb0*/  LEA.HI.X.SX32 R9, R73, R181, 0x1, P1 ;  /* 0x000000b549097211 */ /* 0x000fc600008f0eff */
[----:B------:R0:W2:Y:S01]  /*1cc0*/  LDG.E.U16 R222, [R6.64] ;  /* 0x0000000606de7981 */ /* 0x0000a2000c1e1500 */
[----:B-1----:R-:W-:-:S03]  /*1cd0*/  LEA R4, P0, R15, R180, 0x1 ;  /* 0x000000b40f047211 */ /* 0x002fc600078008ff */
[----:B------:R1:W2:Y:S01]  /*1ce0*/  LDG.E.U16 R227, [R8.64] ;  /* 0x0000000608e37981 */ /* 0x0002a2000c1e1500 */
[-C--:B------:R-:W-:Y:S02]  /*1cf0*/  LEA R2, P1, R129, R180.reuse, 0x1 ;  /* 0x000000b481027211 */ /* 0x080fe400078208ff */
[-C--:B------:R-:W-:Y:S02]  /*1d00*/  LEA.HI.X.SX32 R5, R15, R181.reuse, 0x1, P0 ;  /* 0x000000b50f057211 */ /* 0x080fe400000f0eff */
[C---:B0-----:R-:W-:Y:S02]  /*1d10*/  LEA R6, P0, R71.reuse, R180, 0x1 ;  /* 0x000000b447067211 */ /* 0x041fe400078008ff */
[C---:B------:R-:W-:Y:S01]  /*1d20*/  LEA R32, R190.reuse, R16, 0x1 ;  /* 0x00000010be207211 */ /* 0x040fe200078e08ff */
[----:B------:R0:W2:Y:S01]  /*1d30*/  LDG.E.U16 R118, [R4.64] ;  /* 0x0000000604767981 */ /* 0x0000a2000c1e1500 */
[-C--:B------:R-:W-:Y:S02]  /*1d40*/  LEA.HI.X.SX32 R7, R71, R181.reuse, 0x1, P0 ;  /* 0x000000b547077211 */ /* 0x080fe400000f0eff */
[----:B------:R-:W-:Y:S01]  /*1d50*/  LEA.HI.X.SX32 R3, R129, R181, 0x1, P1 ;  /* 0x000000b581037211 */ /* 0x000fe200008f0eff */
[----:B------:R-:W-:-:S02]  /*1d60*/  IMAD R129, R190, 0x2, R32 ;  /* 0x00000002be817824 */ /* 0x000fc400078e0220 */
[----:B------:R5:W2:Y:S01]  /*1d70*/  LDG.E.U16 R220, [R6.64] ;  /* 0x0000000606dc7981 */ /* 0x000aa2000c1e1500 */
[-C--:B0-----:R-:W-:Y:S01]  /*1d80*/  LEA R4, P0, R67, R180.reuse, 0x1 ;  /* 0x000000b443047211 */ /* 0x081fe200078008ff */
[C---:B------:R-:W-:Y:S01]  /*1d90*/  IMAD R29, R190.reuse, 0x2, R129 ;  /* 0x00000002be1d7824 */ /* 0x040fe200078e0281 */
[-C--:B-1----:R-:W-:Y:S01]  /*1da0*/  LEA R8, P1, R135, R180.reuse, 0x1 ;  /* 0x000000b487087211 */ /* 0x082fe200078208ff */
[----:B------:R0:W2:Y:S01]  /*1db0*/  LDG.E.U16 R225, [R2.64] ;  /* 0x0000000602e17981 */ /* 0x0000a2000c1e1500 */
[----:B------:R-:W-:Y:S02]  /*1dc0*/  LEA.HI.X.SX32 R5, R67, R181, 0x1, P0 ;  /* 0x000000b543057211 */ /* 0x000fe400000f0eff */
[C---:B-----5:R-:W-:Y:S02]  /*1dd0*/  LEA R6, P0, R139.reuse, R180, 0x1 ;  /* 0x000000b48b067211 */ /* 0x060fe400078008ff */
[----:B------:R-:W-:Y:S01]  /*1de0*/  LEA R15, R190, R29, 0x1 ;  /* 0x0000001dbe0f7211 */ /* 0x000fe200078e08ff */
[----:B------:R1:W5:Y:S01]  /*1df0*/  LDG.E.U16 R106, [R4.64] ;  /* 0x00000006046a7981 */ /* 0x000362000c1e1500 */
[----:B------:R-:W-:-:S02]  /*1e00*/  LEA.HI.X.SX32 R7, R139, R181, 0x1, P0 ;  /* 0x000000b58b077211 */ /* 0x000fc400000f0eff */
[----:B------:R-:W-:-:S03]  /*1e10*/  LEA.HI.X.SX32 R9, R135, R181, 0x1, P1 ;  /* 0x000000b587097211 */ /* 0x000fc600008f0eff */
[----:B------:R0:W2:Y:S01]  /*1e20*/  LDG.E.U16 R218, [R6.64] ;  /* 0x0000000606da7981 */ /* 0x0000a2000c1e1500 */
[----:B-1----:R-:W-:-:S03]  /*1e30*/  LEA R4, P0, R23, R180, 0x1 ;  /* 0x000000b417047211 */ /* 0x002fc600078008ff */
[----:B------:R1:W2:Y:S01]  /*1e40*/  LDG.E.U16 R223, [R8.64] ;  /* 0x0000000608df7981 */ /* 0x0002a2000c1e1500 */
[----:B------:R-:W-:Y:S01]  /*1e50*/  LEA.HI.X.SX32 R5, R23, R181, 0x1, P0 ;  /* 0x000000b517057211 */ /* 0x000fe200000f0eff */
[----:B------:R-:W-:-:S04]  /*1e60*/  IMAD R23, R190, 0x2, R15 ;  /* 0x00000002be177824 */ /* 0x000fc800078e020f */
[C---:B------:R-:W-:Y:S01]  /*1e70*/  IMAD R131, R190.reuse, 0x2, R23 ;  /* 0x00000002be837824 */ /* 0x040fe200078e0217 */
[----:B0-----:R-:W-:Y:S01]  /*1e80*/  LEA R6, P0, R143, R180, 0x1 ;  /* 0x000000b48f067211 */ /* 0x001fe200078008ff */
[----:B------:R0:W2:Y:S03]  /*1e90*/  LDG.E.U16 R128, [R4.64] ;  /* 0x0000000604807981 */ /* 0x0000a6000c1e1500 */
[----:B------:R-:W-:-:S05]  /*1ea0*/  LEA R14, R190, R131, 0x1 ;  /* 0x00000083be0e7211 */ /* 0x000fca00078e08ff */
[----:B------:R-:W-:-:S04]  /*1eb0*/  IMAD R11, R190, 0x2, R14 ;  /* 0x00000002be0b7824 */ /* 0x000fc800078e020e */
[----:B------:R-:W-:-:S05]  /*1ec0*/  IMAD R13, R190, 0x2, R11 ;  /* 0x00000002be0d7824 */ /* 0x000fca00078e020b */
[----:B------:R-:W-:-:S05]  /*1ed0*/  LEA R133, R190, R13, 0x1 ;  /* 0x0000000dbe857211 */ /* 0x000fca00078e08ff */
[----:B------:R-:W-:Y:S01]  /*1ee0*/  IMAD R10, R190, 0x2, R133 ;  /* 0x00000002be0a7824 */ /* 0x000fe200078e0285 */
[----:B------:R-:W-:-:S03]  /*1ef0*/  LEA.HI.X.SX32 R7, R143, R181, 0x1, P0 ;  /* 0x000000b58f077211 */ /* 0x000fc600000f0eff */
[C---:B-1----:R-:W-:Y:S01]  /*1f00*/  IMAD R9, R190.reuse, 0x2, R10 ;  /* 0x00000002be097824 */ /* 0x042fe200078e020a */
[C---:B0-----:R-:W-:Y:S01]  /*1f10*/  LEA R4, P0, R149.reuse, R180, 0x1 ;  /* 0x000000b495047211 */ /* 0x041fe200078008ff */
[----:B------:R0:W2:Y:S03]  /*1f20*/  LDG.E.U16 R216, [R6.64] ;  /* 0x0000000606d87981 */ /* 0x0000a6000c1e1500 */
[----:B------:R-:W-:Y:S02]  /*1f30*/  LEA R28, R190, R9, 0x1 ;  /* 0x00000009be1c7211 */ /* 0x000fe400078e08ff */
[----:B------:R-:W-:-:S03]  /*1f40*/  LEA.HI.X.SX32 R5, R149, R181, 0x1, P0 ;  /* 0x000000b595057211 */ /* 0x000fc600000f0eff */
[C---:B------:R-:W-:Y:S01]  /*1f50*/  IMAD R135, R190.reuse, 0x2, R28 ;  /* 0x00000002be877824 */ /* 0x040fe200078e021c */
[-C--:B0-----:R-:W-:Y:S01]  /*1f60*/  LEA R6, P0, R57, R180.reuse, 0x1 ;  /* 0x000000b439067211 */ /* 0x081fe200078008ff */
[----:B------:R0:W2:Y:S01]  /*1f70*/  LDG.E.U16 R98, [R4.64] ;  /* 0x0000000604627981 */ /* 0x0000a2000c1e1500 */
[----:B------:R-:W-:Y:S01]  /*1f80*/  LEA R2, P1, R69, R180, 0x1 ;  /* 0x000000b445027211 */ /* 0x000fe200078208ff */
[C---:B------:R-:W-:Y:S01]  /*1f90*/  IMAD R22, R190.reuse, 0x2, R135 ;  /* 0x00000002be167824 */ /* 0x040fe200078e0287 */
[-C--:B------:R-:W-:Y:S02]  /*1fa0*/  LEA.HI.X.SX32 R7, R57, R181.reuse, 0x1, P0 ;  /* 0x000000b539077211 */ /* 0x080fe400000f0eff */
[----:B------:R-:W-:Y:S02]  /*1fb0*/  LEA.HI.X.SX32 R3, R69, R181, 0x1, P1 ;  /* 0x000000b545037211 */ /* 0x000fe400008f0eff */
[----:B------:R-:W-:Y:S01]  /*1fc0*/  LEA R8, R190, R22, 0x1 ;  /* 0x00000016be087211 */ /* 0x000fe200078e08ff */
[----:B------:R1:W2:Y:S01]  /*1fd0*/  LDG.E.U16 R214, [R6.64] ;  /* 0x0000000606d67981 */ /* 0x0002a2000c1e1500 */
[----:B0-----:R-:W-:-:S03]  /*1fe0*/  LEA R4, P0, R61, R180, 0x1 ;  /* 0x000000b43d047211 */ /* 0x001fc600078008ff */
[----:B------:R0:W2:Y:S01]  /*1ff0*/  LDG.E.U16 R221, [R2.64] ;  /* 0x0000000602dd7981 */ /* 0x0000a2000c1e1500 */
[----:B------:R-:W-:Y:S02]  /*2000*/  LEA.HI.X.SX32 R5, R61, R181, 0x1, P0 ;  /* 0x000000b53d057211 */ /* 0x000fe400000f0eff */
[----:B-1----:R-:W-:-:S03]  /*2010*/  LEA R6, P0, R21, R180, 0x1 ;  /* 0x000000b415067211 */ /* 0x002fc600078008ff */
[----:B------:R1:W2:Y:S01]  /*2020*/  LDG.E.U16 R116, [R4.64] ;  /* 0x0000000604747981 */ /* 0x0002a2000c1e1500 */
[----:B0-----:R-:W-:Y:S02]  /*2030*/  LEA R2, P1, R137, R180, 0x1 ;  /* 0x000000b489027211 */ /* 0x001fe400078208ff */
[-C--:B------:R-:W-:Y:S01]  /*2040*/  LEA.HI.X.SX32 R7, R21, R181.reuse, 0x1, P0 ;  /* 0x000000b515077211 */ /* 0x080fe200000f0eff */
[----:B------:R-:W-:Y:S01]  /*2050*/  IMAD R21, R190, 0x2, R8 ;  /* 0x00000002be157824 */ /* 0x000fe200078e0208 */
[----:B------:R-:W-:-:S03]  /*2060*/  LEA.HI.X.SX32 R3, R137, R181, 0x1, P1 ;  /* 0x000000b589037211 */ /* 0x000fc600008f0eff */
[C---:B------:R-:W-:Y:S01]  /*2070*/  IMAD R137, R190.reuse, 0x2, R21 ;  /* 0x00000002be897824 */ /* 0x040fe200078e0215 */
[C---:B-1----:R-:W-:Y:S01]  /*2080*/  LEA R4, P0, R55.reuse, R180, 0x1 ;  /* 0x000000b437047211 */ /* 0x042fe200078008ff */
[----:B------:R0:W2:Y:S03]  /*2090*/  LDG.E.U16 R212, [R6.64] ;  /* 0x0000000606d47981 */ /* 0x0000a6000c1e1500 */
[----:B------:R-:W-:Y:S01]  /*20a0*/  LEA R12, R190, R137, 0x1 ;  /* 0x00000089be0c7211 */ /* 0x000fe200078e08ff */
[----:B------:R1:W2:Y:S01]  /*20b0*/  LDG.E.U16 R219, [R2.64] ;  /* 0x0000000602db7981 */ /* 0x0002a2000c1e1500 */
[----:B------:R-:W-:-:S03]  /*20c0*/  LEA.HI.X.SX32 R5, R55, R181, 0x1, P0 ;  /* 0x000000b537057211 */ /* 0x000fc600000f0eff */
[C---:B------:R-:W-:Y:S01]  /*20d0*/  IMAD R24, R190.reuse, 0x2, R12 ;  /* 0x00000002be187824 */ /* 0x040fe200078e020c */
[CC--:B0-----:R-:W-:Y:S01]  /*20e0*/  LEA R6, P0, R25.reuse, R180.reuse, 0x1 ;  /* 0x000000b419067211 */ /* 0x0c1fe200078008ff */
[----:B------:R0:W2:Y:S03]  /*20f0*/  LDG.E.U16 R74, [R4.64] ;  /* 0x00000006044a7981 */ /* 0x0000a6000c1e1500 */
[----:B------:R-:W-:Y:S01]  /*2100*/  LEA.HI.X.SX32 R7, R25, R181, 0x1, P0 ;  /* 0x000000b519077211 */ /* 0x000fe200000f0eff */
[----:B------:R-:W-:Y:S01]  /*2110*/  IMAD R25, R190, 0x2, R24 ;  /* 0x00000002be197824 */ /* 0x000fe200078e0218 */
[----:B-1----:R-:W-:-:S03]  /*2120*/  LEA R2, P1, R141, R180, 0x1 ;  /* 0x000000b48d027211 */ /* 0x002fc600078208ff */
[----:B------:R1:W2:Y:S01]  /*2130*/  LDG.E.U16 R210, [R6.64] ;  /* 0x0000000606d27981 */ /* 0x0002a2000c1e1500 */
[C---:B------:R-:W-:Y:S02]  /*2140*/  LEA R139, R190.reuse, R25, 0x1 ;  /* 0x00000019be8b7211 */ /* 0x040fe400078e08ff */
[-C--:B0-----:R-:W-:Y:S02]  /*2150*/  LEA R4, P0, R51, R180.reuse, 0x1 ;  /* 0x000000b433047211 */ /* 0x081fe400078008ff */
[-C--:B------:R-:W-:Y:S01]  /*2160*/  LEA.HI.X.SX32 R3, R141, R181.reuse, 0x1, P1 ;  /* 0x000000b58d037211 */ /* 0x080fe200008f0eff */
[C---:B------:R-:W-:Y:S01]  /*2170*/  IMAD R20, R190.reuse, 0x2, R139 ;  /* 0x00000002be147824 */ /* 0x040fe200078e028b */
[-C--:B------:R-:W-:Y:S02]  /*2180*/  LEA.HI.X.SX32 R5, R51, R181.reuse, 0x1, P0 ;  /* 0x000000b533057211 */ /* 0x080fe400000f0eff */
[C---:B-1----:R-:W-:Y:S01]  /*2190*/  LEA R6, P0, R35.reuse, R180, 0x1 ;  /* 0x000000b423067211 */ /* 0x042fe200078008ff */
[----:B------:R-:W-:Y:S01]  /*21a0*/  IMAD R26, R190, 0x2, R20 ;  /* 0x00000002be1a7824 */ /* 0x000fe200078e0214 */
[----:B------:R0:W2:Y:S02]  /*21b0*/  LDG.E.U16 R217, [R2.64] ;  /* 0x0000000602d97981 */ /* 0x0000a4000c1e1500 */
[----:B------:R-:W-:-:S02]  /*21c0*/  LEA.HI.X.SX32 R7, R35, R181, 0x1, P0 ;  /* 0x000000b523077211 */ /* 0x000fc400000f0eff */
[----:B------:R1:W2:Y:S01]  /*21d0*/  LDG.E.U16 R82, [R4.64] ;  /* 0x0000000604527981 */ /* 0x0002a2000c1e1500 */
[----:B------:R-:W-:-:S03]  /*21e0*/  LEA R35, R190, R26, 0x1 ;  /* 0x0000001abe237211 */ /* 0x000fc600078e08ff */
[----:B------:R4:W2:Y:S01]  /*21f0*/  LDG.E.U16 R208, [R6.64] ;  /* 0x0000000606d07981 */ /* 0x0008a2000c1e1500 */
[-C--:B0-----:R-:W-:Y:S02]  /*2200*/  LEA R2, P1, R145, R180.reuse, 0x1 ;  /* 0x000000b491027211 */ /* 0x081fe400078208ff */
[-C--:B-1----:R-:W-:Y:S02]  /*2210*/  LEA R4, P0, R47, R180.reuse, 0x1 ;  /* 0x000000b42f047211 */ /* 0x082fe400078008ff */
[-C--:B------:R-:W-:Y:S02]  /*2220*/  LEA.HI.X.SX32 R3, R145, R181.reuse, 0x1, P1 ;  /* 0x000000b591037211 */ /* 0x080fe400008f0eff */
[-C--:B------:R-:W-:Y:S01]  /*2230*/  LEA.HI.X.SX32 R5, R47, R181.reuse, 0x1, P0 ;  /* 0x000000b52f057211 */ /* 0x080fe200000f0eff */
[C---:B------:R-:W-:Y:S01]  /*2240*/  IMAD R141, R190.reuse, 0x2, R35 ;  /* 0x00000002be8d7824 */ /* 0x040fe200078e0223 */
[C---:B----4-:R-:W-:Y:S01]  /*2250*/  LEA R6, P0, R19.reuse, R180, 0x1 ;  /* 0x000000b413067211 */ /* 0x050fe200078008ff */
[----:B------:R0:W4:Y:S03]  /*2260*/  LDG.E.U16 R215, [R2.64] ;  /* 0x0000000602d77981 */ /* 0x000126000c1e1500 */
[----:B------:R-:W-:Y:S01]  /*2270*/  LEA.HI.X.SX32 R7, R19, R181, 0x1, P0 ;  /* 0x000000b513077211 */ /* 0x000fe200000f0eff */
[----:B------:R1:W2:Y:S01]  /*2280*/  LDG.E.U16 R78, [R4.64] ;  /* 0x00000006044e7981 */ /* 0x0002a2000c1e1500 */
[----:B------:R-:W-:-:S03]  /*2290*/  IMAD R19, R190, 0x2, R141 ;  /* 0x00000002be137824 */ /* 0x000fc600078e028d */
[----:B------:R1:W2:Y:S01]  /*22a0*/  LDG.E.U16 R206, [R6.64] ;  /* 0x0000000606ce7981 */ /* 0x0002a2000c1e1500 */
[-C--:B0-----:R-:W-:Y:S02]  /*22b0*/  LEA R2, P1, R59, R180.reuse, 0x1 ;  /* 0x000000b43b027211 */ /* 0x081fe400078208ff */
[-C--:B-1----:R-:W-:Y:S02]  /*22c0*/  LEA R4, P0, R27, R180.reuse, 0x1 ;  /* 0x000000b41b047211 */ /* 0x082fe400078008ff */
[-C--:B------:R-:W-:Y:S02]  /*22d0*/  LEA.HI.X.SX32 R3, R59, R181.reuse, 0x1, P1 ;  /* 0x000000b53b037211 */ /* 0x080fe400008f0eff */
[----:B------:R-:W-:Y:S02]  /*22e0*/  LEA.HI.X.SX32 R5, R27, R181, 0x1, P0 ;  /* 0x000000b51b057211 */ /* 0x000fe400000f0eff */
[C---:B------:R-:W-:Y:S01]  /*22f0*/  LEA R27, R190.reuse, R19, 0x1 ;  /* 0x00000013be1b7211 */ /* 0x040fe200078e08ff */
[----:B------:R0:W2:Y:S04]  /*2300*/  LDG.E.U16 R213, [R2.64] ;  /* 0x0000000602d57981 */ /* 0x0000a8000c1e1500 */
[C---:B------:R-:W-:Y:S01]  /*2310*/  IMAD R34, R190.reuse, 0x2, R27 ;  /* 0x00000002be227824 */ /* 0x040fe200078e021b */
[-C--:B------:R-:W-:Y:S01]  /*2320*/  LEA R6, P0, R39, R180.reuse, 0x1 ;  /* 0x000000b427067211 */ /* 0x080fe200078008ff */
[----:B------:R1:W2:Y:S01]  /*2330*/  LDG.E.U16 R204, [R4.64] ;  /* 0x0000000604cc7981 */ /* 0x0002a2000c1e1500 */
[----:B0-----:R-:W-:Y:S01]  /*2340*/  LEA R2, P1, R53, R180, 0x1 ;  /* 0x000000b435027211 */ /* 0x001fe200078208ff */
[----:B------:R-:W-:-:S03]  /*2350*/  IMAD R143, R190, 0x2, R34 ;  /* 0x00000002be8f7824 */ /* 0x000fc600078e0222 */
[----:B------:R-:W-:Y:S02]  /*2360*/  LEA.HI.X.SX32 R3, R53, R181, 0x1, P1 ;  /* 0x000000b535037211 */ /* 0x000fe400008f0eff */
[----:B------:R-:W-:-:S03]  /*2370*/  LEA R18, R190, R143, 0x1 ;  /* 0x0000008fbe127211 */ /* 0x000fc600078e08ff */
[----:B------:R0:W2:Y:S01]  /*2380*/  LDG.E.U16 R211, [R2.64] ;  /* 0x0000000602d37981 */ /* 0x0000a2000c1e1500 */
[----:B------:R-:W-:Y:S01]  /*2390*/  LEA.HI.X.SX32 R7, R39, R181, 0x1, P0 ;  /* 0x000000b527077211 */ /* 0x000fe200000f0eff */
[----:B------:R-:W-:Y:S01]  /*23a0*/  IMAD R30, R190, 0x2, R18 ;  /* 0x00000002be1e7824 */ /* 0x000fe200078e0212 */
[----:B-1----:R-:W-:-:S03]  /*23b0*/  LEA R4, P0, R37, R180, 0x1 ;  /* 0x000000b425047211 */ /* 0x002fc600078008ff */
[----:B------:R1:W2:Y:S01]  /*23c0*/  LDG.E.U16 R203, [R6.64] ;  /* 0x0000000606cb7981 */ /* 0x0002a2000c1e1500 */
[----:B0-----:R-:W-:-:S04]  /*23d0*/  LEA R2, P1, R49, R180, 0x1 ;  /* 0x000000b431027211 */ /* 0x001fc800078208ff */
[-C--:B------:R-:W-:Y:S02]  /*23e0*/  LEA.HI.X.SX32 R3, R49, R181.reuse, 0x1, P1 ;  /* 0x000000b531037211 */ /* 0x080fe400008f0eff */
[----:B------:R-:W-:Y:S01]  /*23f0*/  LEA.HI.X.SX32 R5, R37, R181, 0x1, P0 ;  /* 0x000000b525057211 */ /* 0x000fe200000f0eff */
[C---:B------:R-:W-:Y:S02]  /*2400*/  IMAD R37, R190.reuse, 0x2, R30 ;  /* 0x00000002be257824 */ /* 0x040fe400078e021e */
[----:B------:R0:W2:Y:S01]  /*2410*/  LDG.E.U16 R209, [R2.64] ;  /* 0x0000000602d17981 */ /* 0x0000a2000c1e1500 */
[-C--:B-1----:R-:W-:Y:S02]  /*2420*/  LEA R6, P0, R17, R180.reuse, 0x1 ;  /* 0x000000b411067211 */ /* 0x082fe400078008ff */
[----:B------:R-:W-:Y:S01]  /*2430*/  LEA R145, R190, R37, 0x1 ;  /* 0x00000025be917211 */ /* 0x000fe200078e08ff */
[----:B------:R1:W2:Y:S01]  /*2440*/  LDG.E.U16 R201, [R4.64] ;  /* 0x0000000604c97981 */ /* 0x0002a2000c1e1500 */
[----:B0-----:R-:W-:-:S04]  /*2450*/  LEA R2, P1, R45, R180, 0x1 ;  /* 0x000000b42d027211 */ /* 0x001fc800078208ff */
[-C--:B------:R-:W-:Y:S02]  /*2460*/  LEA.HI.X.SX32 R3, R45, R181.reuse, 0x1, P1 ;  /* 0x000000b52d037211 */ /* 0x080fe400008f0eff */
[-C--:B------:R-:W-:Y:S01]  /*2470*/  LEA.HI.X.SX32 R7, R17, R181.reuse, 0x1, P0 ;  /* 0x000000b511077211 */ /* 0x080fe200000f0eff */
[C---:B------:R-:W-:Y:S01]  /*2480*/  IMAD R17, R190.reuse, 0x2, R145 ;  /* 0x00000002be117824 */ /* 0x040fe200078e0291 */
[CC--:B-1----:R-:W-:Y:S01]  /*2490*/  LEA R4, P0, R31.reuse, R180.reuse, 0x1 ;  /* 0x000000b41f047211 */ /* 0x0c2fe200078008ff */
[----:B------:R0:W2:Y:S03]  /*24a0*/  LDG.E.U16 R207, [R2.64] ;  /* 0x0000000602cf7981 */ /* 0x0000a6000c1e1500 */
[----:B------:R-:W-:Y:S01]  /*24b0*/  LEA.HI.X.SX32 R5, R31, R181, 0x1, P0 ;  /* 0x000000b51f057211 */ /* 0x000fe200000f0eff */
[----:B------:R-:W-:Y:S01]  /*24c0*/  IMAD R31, R190, 0x2, R17 ;  /* 0x00000002be1f7824 */ /* 0x000fe200078e0211 */
[----:B------:R1:W2:Y:S01]  /*24d0*/  LDG.E.U16 R200, [R6.64] ;  /* 0x0000000606c87981 */ /* 0x0002a2000c1e1500 */
[----:B0-----:R-:W-:-:S03]  /*24e0*/  LEA R2, P1, R43, R180, 0x1 ;  /* 0x000000b42b027211 */ /* 0x001fc600078208ff */
[----:B------:R0:W2:Y:S01]  /*24f0*/  LDG.E.U16 R198, [R4.64] ;  /* 0x0000000604c67981 */ /* 0x0000a2000c1e1500 */
[----:B------:R-:W-:Y:S02]  /*2500*/  LEA.HI.X.SX32 R3, R43, R181, 0x1, P1 ;  /* 0x000000b52b037211 */ /* 0x000fe400008f0eff */
[----:B------:R-:W-:-:S03]  /*2510*/  LEA R40, R190, R31, 0x1 ;  /* 0x0000001fbe287211 */ /* 0x000fc600078e08ff */
[----:B------:R0:W2:Y:S01]  /*2520*/  LDG.E.U16 R205, [R2.64] ;  /* 0x0000000602cd7981 */ /* 0x0000a2000c1e1500 */
[-C--:B-1----:R-:W-:Y:S01]  /*2530*/  LEA R6, P0, R16, R180.reuse, 0x1 ;  /* 0x000000b410067211 */ /* 0x082fe200078008ff */
[----:B------:R-:W-:Y:S01]  /*2540*/  IMAD R147, R190, 0x2, R40 ;  /* 0x00000002be937824 */ /* 0x000fe200078e0228 */
[CC--:B0-----:R-:W-:Y:S02]  /*2550*/  LEA R2, P1, R41.reuse, R180.reuse, 0x1 ;  /* 0x000000b429027211 */ /* 0x0c1fe400078208ff */
[-C--:B------:R-:W-:Y:S02]  /*2560*/  LEA.HI.X.SX32 R7, R16, R181.reuse, 0x1, P0 ;  /* 0x000000b510077211 */ /* 0x080fe400000f0eff */
[----:B------:R-:W-:Y:S01]  /*2570*/  LEA.HI.X.SX32 R3, R41, R181, 0x1, P1 ;  /* 0x000000b529037211 */ /* 0x000fe200008f0eff */
[C---:B------:R-:W-:Y:S01]  /*2580*/  IMAD R16, R190.reuse, 0x2, R147 ;  /* 0x00000002be107824 */ /* 0x040fe200078e0293 */
[----:B------:R-:W-:Y:S01]  /*2590*/  LEA R4, P0, R29, R180, 0x1 ;  /* 0x000000b41d047211 */ /* 0x000fe200078008ff */
[----:B------:R0:W2:Y:S04]  /*25a0*/  LDG.E.U16 R197, [R6.64] ;  /* 0x0000000606c57981 */ /* 0x0000a8000c1e1500 */
[----:B------:R1:W2:Y:S01]  /*25b0*/  LDG.E.U16 R202, [R2.64] ;  /* 0x0000000602ca7981 */ /* 0x0002a2000c1e1500 */
[----:B------:R-:W-:-:S02]  /*25c0*/  LEA R38, R190, R16, 0x1 ;  /* 0x00000010be267211 */ /* 0x000fc400078e08ff */
[----:B-1----:R-:W-:-:S03]  /*25d0*/  LEA R2, P1, R33, R180, 0x1 ;  /* 0x000000b421027211 */ /* 0x002fc600078208ff */
[----:B------:R-:W-:Y:S01]  /*25e0*/  IMAD R39, R190, 0x2, R38 ;  /* 0x00000002be277824 */ /* 0x000fe200078e0226 */
[----:B------:R-:W-:-:S03]  /*25f0*/  LEA.HI.X.SX32 R3, R33, R181, 0x1, P1 ;  /* 0x000000b521037211 */ /* 0x000fc600008f0eff */
[----:B------:R-:W-:Y:S01]  /*2600*/  IMAD R149, R190, 0x2, R39 ;  /* 0x00000002be957824 */ /* 0x000fe200078e0227 */
[----:B------:R-:W-:Y:S01]  /*2610*/  LEA.HI.X.SX32 R5, R29, R181, 0x1, P0 ;  /* 0x000000b51d057211 */ /* 0x000fe200000f0eff */
[----:B------:R1:W2:Y:S01]  /*2620*/  LDG.E.U16 R199, [R2.64] ;  /* 0x0000000602c77981 */ /* 0x0002a2000c1e1500 */
[----:B0-----:R-:W-:-:S03]  /*2630*/  LEA R6, P0, R15, R180, 0x1 ;  /* 0x000000b40f067211 */ /* 0x001fc600078008ff */
[----:B------:R0:W2:Y:S01]  /*2640*/  LDG.E.U16 R195, [R4.64] ;  /* 0x0000000604c37981 */ /* 0x0000a2000c1e1500 */
[----:B------:R-:W-:Y:S02]  /*2650*/  LEA.HI.X.SX32 R7, R15, R181, 0x1, P0 ;  /* 0x000000b50f077211 */ /* 0x000fe400000f0eff */
[----:B-1----:R-:W-:-:S03]  /*2660*/  LEA R2, P1, R32, R180, 0x1 ;  /* 0x000000b420027211 */ /* 0x002fc600078208ff */
[----:B------:R1:W2:Y:S01]  /*2670*/  LDG.E.U16 R194, [R6.64] ;  /* 0x0000000606c27981 */ /* 0x0002a2000c1e1500 */
[----:B------:R-:W-:Y:S02]  /*2680*/  LEA R15, R190, R149, 0x1 ;  /* 0x00000095be0f7211 */ /* 0x000fe400078e08ff */
[----:B------:R-:W-:Y:S02]  /*2690*/  LEA.HI.X.SX32 R3, R32, R181, 0x1, P1 ;  /* 0x000000b520037211 */ /* 0x000fe400008f0eff */
[----:B0-----:R-:W-:-:S03]  /*26a0*/  LEA R4, P0, R14, R180, 0x1 ;  /* 0x000000b40e047211 */ /* 0x001fc600078008ff */
[----:B------:R0:W2:Y:S01]  /*26b0*/  LDG.E.U16 R196, [R2.64] ;  /* 0x0000000602c47981 */ /* 0x0000a2000c1e1500 */
[----:B------:R-:W-:Y:S01]  /*26c0*/  LEA.HI.X.SX32 R5, R14, R181, 0x1, P0 ;  /* 0x000000b50e057211 */ /* 0x000fe200000f0eff */
[----:B------:R-:W-:Y:S01]  /*26d0*/  IMAD R14, R190, 0x2, R15 ;  /* 0x00000002be0e7824 */ /* 0x000fe200078e020f */
[----:B0-----:R-:W-:-:S03]  /*26e0*/  LEA R2, P1, R23, R180, 0x1 ;  /* 0x000000b417027211 */ /* 0x001fc600078208ff */
[C---:B------:R-:W-:Y:S01]  /*26f0*/  IMAD R36, R190.reuse, 0x2, R14 ;  /* 0x00000002be247824 */ /* 0x040fe200078e020e */
[----:B------:R-:W-:Y:S01]  /*2700*/  LEA R48, P0, R11, R180, 0x1 ;  /* 0x000000b40b307211 */ /* 0x000fe200078008ff */
[----:B------:R0:W2:Y:S01]  /*2710*/  LDG.E.U16 R192, [R4.64] ;  /* 0x0000000604c07981 */ /* 0x0000a2000c1e1500 */
[----:B------:R-:W-:Y:S02]  /*2720*/  LEA.HI.X.SX32 R3, R23, R181, 0x1, P1 ;  /* 0x000000b517037211 */ /* 0x000fe400008f0eff */
[----:B------:R-:W-:-:S03]  /*2730*/  LEA R151, R190, R36, 0x1 ;  /* 0x00000024be977211 */ /* 0x000fc600078e08ff */
[----:B------:R0:W2:Y:S01]  /*2740*/  LDG.E.U16 R193, [R2.64] ;  /* 0x0000000602c17981 */ /* 0x0000a2000c1e1500 */
[----:B------:R-:W-:Y:S02]  /*2750*/  LEA.HI.X.SX32 R49, R11, R181, 0x1, P0 ;  /* 0x000000b50b317211 */ /* 0x000fe400000f0eff */
[----:B-1----:R-:W-:-:S03]  /*2760*/  LEA R6, P0, R10, R180, 0x1 ;  /* 0x000000b40a067211 */ /* 0x002fc600078008ff */
[----:B------:R1:W2:Y:S01]  /*2770*/  LDG.E.U16 R48, [R48.64] ;  /* 0x0000000630307981 */ /* 0x0002a2000c1e1500 */
[----:B0-----:R-:W-:-:S04]  /*2780*/  LEA R2, P1, R13, R180, 0x1 ;  /* 0x000000b40d027211 */ /* 0x001fc800078208ff */
[-C--:B------:R-:W-:Y:S01]  /*2790*/  LEA.HI.X.SX32 R3, R13, R181.reuse, 0x1, P1 ;  /* 0x000000b50d037211 */ /* 0x080fe200008f0eff */
[----:B------:R-:W-:Y:S01]  /*27a0*/  IMAD R13, R190, 0x2, R151 ;  /* 0x00000002be0d7824 */ /* 0x000fe200078e0297 */
[----:B------:R-:W-:-:S03]  /*27b0*/  LEA.HI.X.SX32 R7, R10, R181, 0x1, P0 ;  /* 0x000000b50a077211 */ /* 0x000fc600000f0eff */
[C---:B------:R-:W-:Y:S01]  /*27c0*/  IMAD R10, R190.reuse, 0x2, R13 ;  /* 0x00000002be0a7824 */ /* 0x040fe200078e020d */
[C---:B------:R-:W-:Y:S01]  /*27d0*/  LEA R4, P0, R9.reuse, R180, 0x1 ;  /* 0x000000b409047211 */ /* 0x040fe200078008ff */
[----:B------:R0:W2:Y:S03]  /*27e0*/  LDG.E.U16 R183, [R6.64] ;  /* 0x0000000606b77981 */ /* 0x0000a6000c1e1500 */
[----:B------:R-:W-:Y:S01]  /*27f0*/  LEA R11, R190, R10, 0x1 ;  /* 0x0000000abe0b7211 */ /* 0x000fe200078e08ff */
[----:B------:R1:W2:Y:S01]  /*2800*/  LDG.E.U16 R23, [R2.64] ;  /* 0x0000000602177981 */ /* 0x0002a2000c1e1500 */
[----:B------:R-:W-:-:S03]  /*2810*/  LEA.HI.X.SX32 R5, R9, R181, 0x1, P0 ;  /* 0x000000b509057211 */ /* 0x000fc600000f0eff */
[----:B------:R-:W-:Y:S01]  /*2820*/  IMAD R153, R190, 0x2, R11 ;  /* 0x00000002be997824 */ /* 0x000fe200078e020b */
[----:B0-----:R-:W-:Y:S01]  /*2830*/  LEA R6, P0, R22, R180, 0x1 ;  /* 0x000000b416067211 */ /* 0x001fe200078008ff */
[----:B------:R0:W2:Y:S02]  /*2840*/  LDG.E.U16 R47, [R4.64] ;  /* 0x00000006042f7981 */ /* 0x0000a4000c1e1500 */
[----:B------:R-:W-:-:S05]  /*2850*/  IMAD R9, R190, 0x2, R153 ;  /* 0x00000002be097824 */ /* 0x000fca00078e0299 */
[----:B------:R-:W-:Y:S02]  /*2860*/  LEA R33, R190, R9, 0x1 ;  /* 0x00000009be217211 */ /* 0x000fe400078e08ff */
[----:B-1----:R-:W-:-:S03]  /*2870*/  LEA R2, P1, R28, R180, 0x1 ;  /* 0x000000b41c027211 */ /* 0x002fc600078208ff */
[----:B------:R-:W-:Y:S01]  /*2880*/  IMAD R32, R190, 0x2, R33 ;  /* 0x00000002be207824 */ /* 0x000fe200078e0221 */
[-C--:B------:R-:W-:Y:S02]  /*2890*/  LEA.HI.X.SX32 R7, R22, R181.reuse, 0x1, P0 ;  /* 0x000000b516077211 */ /* 0x080fe400000f0eff */
[-C--:B0-----:R-:W-:Y:S01]  /*28a0*/  LEA R4, P0, R8, R180.reuse, 0x1 ;  /* 0x000000b408047211 */ /* 0x081fe200078008ff */
[----:B------:R-:W-:Y:S01]  /*28b0*/  IMAD R155, R190, 0x2, R32 ;  /* 0x00000002be9b7824 */ /* 0x000fe200078e0220 */
[-C--:B------:R-:W-:Y:S01]  /*28c0*/  LEA.HI.X.SX32 R3, R28, R181.reuse, 0x1, P1 ;  /* 0x000000b51c037211 */ /* 0x080fe200008f0eff */
[----:B------:R0:W2:Y:S01]  /*28d0*/  LDG.E.U16 R182, [R6.64] ;  /* 0x0000000606b67981 */ /* 0x0000a2000c1e1500 */
[----:B------:R-:W-:Y:S02]  /*28e0*/  LEA.HI.X.SX32 R5, R8, R181, 0x1, P0 ;  /* 0x000000b508057211 */ /* 0x000fe400000f0eff */
[----:B------:R-:W-:Y:S01]  /*28f0*/  LEA R8, R190, R155, 0x1 ;  /* 0x0000009bbe087211 */ /* 0x000fe200078e08ff */
[----:B------:R1:W2:Y:S04]  /*2900*/  LDG.E.U16 R22, [R2.64] ;  /* 0x0000000602167981 */ /* 0x0002a8000c1e1500 */
[----:B------:R3:W2:Y:S01]  /*2910*/  LDG.E.U16 R46, [R4.64] ;  /* 0x00000006042e7981 */ /* 0x0006a2000c1e1500 */
[----:B0-----:R-:W-:-:S02]  /*2920*/  LEA R6, P0, R12, R180, 0x1 ;  /* 0x000000b40c067211 */ /* 0x001fc400078008ff */
[C---:B-1----:R-:W-:Y:S02]  /*2930*/  LEA R2, P1, R21.reuse, R180, 0x1 ;  /* 0x000000b415027211 */ /* 0x042fe400078208ff */
[-C--:B------:R-:W-:Y:S01]  /*2940*/  LEA.HI.X.SX32 R7, R12, R181.reuse, 0x1, P0 ;  /* 0x000000b50c077211 */ /* 0x080fe200000f0eff */
[----:B------:R-:W-:Y:S01]  /*2950*/  IMAD R12, R190, 0x2, R8 ;  /* 0x00000002be0c7824 */ /* 0x000fe200078e0208 */
[----:B------:R-:W-:-:S03]  /*2960*/  LEA.HI.X.SX32 R3, R21, R181, 0x1, P1 ;  /* 0x000000b515037211 */ /* 0x000fc600008f0eff */
[----:B------:R-:W-:Y:S01]  /*2970*/  IMAD R29, R190, 0x2, R12 ;  /* 0x00000002be1d7824 */ /* 0x000fe200078e020c */
[-C--:B---3--:R-:W-:Y:S01]  /*2980*/  LEA R4, P0, R24, R180.reuse, 0x1 ;  /* 0x000000b418047211 */ /* 0x088fe200078008ff */
[----:B------:R0:W3:Y:S03]  /*2990*/  LDG.E.U16 R21, [R2.64] ;  /* 0x0000000602157981 */ /* 0x0000e6000c1e1500 */
[----:B------:R-:W-:Y:S01]  /*29a0*/  LEA R157, R190, R29, 0x1 ;  /* 0x0000001dbe9d7211 */ /* 0x000fe200078e08ff */
[----:B------:R1:W2:Y:S01]  /*29b0*/  LDG.E.U16 R69, [R6.64] ;  /* 0x0000000606457981 */ /* 0x0002a2000c1e1500 */
[----:B0-----:R-:W-:-:S04]  /*29c0*/  LEA R2, P1, R25, R180, 0x1 ;  /* 0x000000b419027211 */ /* 0x001fc800078208ff */
[-C--:B------:R-:W-:Y:S01]  /*29d0*/  LEA.HI.X.SX32 R3, R25, R181.reuse, 0x1, P1 ;  /* 0x000000b519037211 */ /* 0x080fe200008f0eff */
[----:B------:R-:W-:Y:S01]  /*29e0*/  IMAD R25, R190, 0x2, R157 ;  /* 0x00000002be197824 */ /* 0x000fe200078e029d */
[----:B------:R-:W-:-:S03]  /*29f0*/  LEA.HI.X.SX32 R5, R24, R181, 0x1, P0 ;  /* 0x000000b518057211 */ /* 0x000fc600000f0eff */
[----:B------:R-:W-:Y:S01]  /*2a00*/  IMAD R28, R190, 0x2, R25 ;  /* 0x00000002be1c7824 */ /* 0x000fe200078e0219 */
[----:B-1----:R-:W-:Y:S01]  /*2a10*/  LEA R6, P0, R20, R180, 0x1 ;  /* 0x000000b414067211 */ /* 0x002fe200078008ff */
[----:B------:R0:W2:Y:S03]  /*2a20*/  LDG.E.U16 R45, [R4.64] ;  /* 0x00000006042d7981 */ /* 0x0000a6000c1e1500 */
[----:B------:R-:W-:Y:S02]  /*2a30*/  LEA R24, R190, R28, 0x1 ;  /* 0x0000001cbe187211 */ /* 0x000fe400078e08ff */
[----:B------:R-:W-:Y:S02]  /*2a40*/  LEA.HI.X.SX32 R7, R20, R181, 0x1, P0 ;  /* 0x000000b514077211 */ /* 0x000fe400000f0eff */
[----:B------:R1:W2:Y:S01]  /*2a50*/  LDG.E.U16 R20, [R2.64] ;  /* 0x0000000602147981 */ /* 0x0002a2000c1e1500 */
[----:B------:R-:W-:Y:S01]  /*2a60*/  IMAD R159, R190, 0x2, R24 ;  /* 0x00000002be9f7824 */ /* 0x000fe200078e0218 */
[----:B0-----:R-:W-:-:S02]  /*2a70*/  LEA R4, P0, R26, R180, 0x1 ;  /* 0x000000b41a047211 */ /* 0x001fc400078008ff */
[----:B------:R0:W2:Y:S01]  /*2a80*/  LDG.E.U16 R68, [R6.64] ;  /* 0x0000000606447981 */ /* 0x0000a2000c1e1500 */
[----:B-1----:R-:W-:-:S04]  /*2a90*/  LEA R2, P1, R35, R180, 0x1 ;  /* 0x000000b423027211 */ /* 0x002fc800078208ff */
[-C--:B------:R-:W-:Y:S01]  /*2aa0*/  LEA.HI.X.SX32 R3, R35, R181.reuse, 0x1, P1 ;  /* 0x000000b523037211 */ /* 0x080fe200008f0eff */
[----:B------:R-:W-:Y:S01]  /*2ab0*/  IMAD R35, R190, 0x2, R159 ;  /* 0x00000002be237824 */ /* 0x000fe200078e029f */
[----:B------:R-:W-:-:S04]  /*2ac0*/  LEA.HI.X.SX32 R5, R26, R181, 0x1, P0 ;  /* 0x000000b51a057211 */ /* 0x000fc800000f0eff */
[----:B------:R-:W-:Y:S01]  /*2ad0*/  LEA R26, R190, R35, 0x1 ;  /* 0x00000023be1a7211 */ /* 0x000fe200078e08ff */
[----:B------:R1:W2:Y:S01]  /*2ae0*/  LDG.E.U16 R44, [R4.64] ;  /* 0x00000006042c7981 */ /* 0x0002a2000c1e1500 */
[----:B0-----:R-:W-:-:S03]  /*2af0*/  LEA R6, P0, R19, R180, 0x1 ;  /* 0x000000b413067211 */ /* 0x001fc600078008ff */
[C---:B------:R-:W-:Y:S01]  /*2b00*/  IMAD R156, R190.reuse, 0x2, R26 ;  /* 0x00000002be9c7824 */ /* 0x040fe200078e021a */
[----:B------:R-:W-:Y:S02]  /*2b10*/  LEA.HI.X.SX32 R7, R19, R181, 0x1, P0 ;  /* 0x000000b513077211 */ /* 0x000fe400000f0eff */
[----:B------:R0:W2:Y:S01]  /*2b20*/  LDG.E.U16 R19, [R2.64] ;  /* 0x0000000602137981 */ /* 0x0000a2000c1e1500 */
[----:B------:R-:W-:Y:S01]  /*2b30*/  IMAD R161, R190, 0x2, R156 ;  /* 0x00000002bea17824 */ /* 0x000fe200078e029c */
[-C--:B-1----:R-:W-:Y:S02]  /*2b40*/  LEA R4, P0, R27, R180.reuse, 0x1 ;  /* 0x000000b41b047211 */ /* 0x082fe400078008ff */
[----:B------:R1:W2:Y:S01]  /*2b50*/  LDG.E.U16 R67, [R6.64] ;  /* 0x0000000606437981 */ /* 0x0002a2000c1e1500 */
[----:B0-----:R-:W-:-:S04]  /*2b60*/  LEA R2, P1, R34, R180, 0x1 ;  /* 0x000000b422027211 */ /* 0x001fc800078208ff */
[----:B------:R-:W-:Y:S02]  /*2b70*/  LEA.HI.X.SX32 R3, R34, R181, 0x1, P1 ;  /* 0x000000b522037211 */ /* 0x000fe400008f0eff */
[----:B------:R-:W-:Y:S02]  /*2b80*/  LEA R34, R190, R161, 0x1 ;  /* 0x000000a1be227211 */ /* 0x000fe400078e08ff */
[----:B------:R-:W-:-:S03]  /*2b90*/  LEA.HI.X.SX32 R5, R27, R181, 0x1, P0 ;  /* 0x000000b51b057211 */ /* 0x000fc600000f0eff */
[----:B------:R-:W-:Y:S01]  /*2ba0*/  IMAD R27, R190, 0x2, R34 ;  /* 0x00000002be1b7824 */ /* 0x000fe200078e0222 */
[-C--:B-1----:R-:W-:Y:S01]  /*2bb0*/  LEA R6, P0, R18, R180.reuse, 0x1 ;  /* 0x000000b412067211 */ /* 0x082fe200078008ff */
[----:B------:R0:W2:Y:S02]  /*2bc0*/  LDG.E.U16 R43, [R4.64] ;  /* 0x00000006042b7981 */ /* 0x0000a4000c1e1500 */
[----:B------:R-:W-:Y:S01]  /*2bd0*/  IMAD R73, R190, 0x2, R27 ;  /* 0x00000002be497824 */ /* 0x000fe200078e021b */
[----:B------:R-:W-:Y:S02]  /*2be0*/  LEA.HI.X.SX32 R7, R18, R181, 0x1, P0 ;  /* 0x000000b512077211 */ /* 0x000fe400000f0eff */
[----:B------:R1:W2:Y:S02]  /*2bf0*/  LDG.E.U16 R18, [R2.64] ;  /* 0x0000000602127981 */ /* 0x0002a4000c1e1500 */
[----:B------:R-:W-:Y:S02]  /*2c00*/  LEA R163, R190, R73, 0x1 ;  /* 0x00000049bea37211 */ /* 0x000fe400078e08ff */
[----:B------:R4:W2:Y:S01]  /*2c10*/  LDG.E.U16 R66, [R6.64] ;  /* 0x0000000606427981 */ /* 0x0008a2000c1e1500 */
[----:B0-----:R-:W-:-:S02]  /*2c20*/  LEA R4, P0, R30, R180, 0x1 ;  /* 0x000000b41e047211 */ /* 0x001fc400078008ff */
[----:B-1----:R-:W-:-:S04]  /*2c30*/  LEA R2, P1, R37, R180, 0x1 ;  /* 0x000000b425027211 */ /* 0x002fc800078208ff */
[-C--:B------:R-:W-:Y:S01]  /*2c40*/  LEA.HI.X.SX32 R3, R37, R181.reuse, 0x1, P1 ;  /* 0x000000b525037211 */ /* 0x080fe200008f0eff */
[----:B------:R-:W-:Y:S01]  /*2c50*/  IMAD R37, R190, 0x2, R163 ;  /* 0x00000002be257824 */ /* 0x000fe200078e02a3 */
[----:B------:R-:W-:-:S03]  /*2c60*/  LEA.HI.X.SX32 R5, R30, R181, 0x1, P0 ;  /* 0x000000b51e057211 */ /* 0x000fc600000f0eff */
[C---:B------:R-:W-:Y:S01]  /*2c70*/  IMAD R30, R190.reuse, 0x2, R37 ;  /* 0x00000002be1e7824 */ /* 0x040fe200078e0225 */
[C---:B----4-:R-:W-:Y:S01]  /*2c80*/  LEA R6, P0, R17.reuse, R180, 0x1 ;  /* 0x000000b411067211 */ /* 0x050fe200078008ff */
[----:B------:R0:W4:Y:S03]  /*2c90*/  LDG.E.U16 R42, [R4.64] ;  /* 0x00000006042a7981 */ /* 0x000126000c1e1500 */
[C---:B------:R-:W-:Y:S02]  /*2ca0*/  LEA R154, R190.reuse, R30, 0x1 ;  /* 0x0000001ebe9a7211 */ /* 0x040fe400078e08ff */
[----:B------:R-:W-:Y:S02]  /*2cb0*/  LEA.HI.X.SX32 R7, R17, R181, 0x1, P0 ;  /* 0x000000b511077211 */ /* 0x000fe400000f0eff */
[----:B------:R1:W2:Y:S01]  /*2cc0*/  LDG.E.U16 R17, [R2.64] ;  /* 0x0000000602117981 */ /* 0x0002a2000c1e1500 */
[----:B------:R-:W-:Y:S01]  /*2cd0*/  IMAD R165, R190, 0x2, R154 ;  /* 0x00000002bea57824 */ /* 0x000fe200078e029a */
[----:B0-----:R-:W-:-:S02]  /*2ce0*/  LEA R4, P0, R31, R180, 0x1 ;  /* 0x000000b41f047211 */ /* 0x001fc400078008ff */
[----:B------:R0:W2:Y:S01]  /*2cf0*/  LDG.E.U16 R65, [R6.64] ;  /* 0x0000000606417981 */ /* 0x0000a2000c1e1500 */
[----:B------:R-:W-:Y:S01]  /*2d00*/  IMAD R50, R190, 0x2, R165 ;  /* 0x00000002be327824 */ /* 0x000fe200078e02a5 */
[----:B------:R-:W-:-:S04]  /*2d10*/  LEA.HI.X.SX32 R5, R31, R181, 0x1, P0 ;  /* 0x000000b51f057211 */ /* 0x000fc800000f0eff */
[----:B------:R-:W-:Y:S02]  /*2d20*/  LEA R31, R190, R50, 0x1 ;  /* 0x00000032be1f7211 */ /* 0x000fe400078e08ff */
[----:B-1----:R-:W-:Y:S01]  /*2d30*/  LEA R2, P1, R40, R180, 0x1 ;  /* 0x000000b428027211 */ /* 0x002fe200078208ff */
[----:B------:R1:W2:Y:S02]  /*2d40*/  LDG.E.U16 R41, [R4.64] ;  /* 0x0000000604297981 */ /* 0x0002a4000c1e1500 */
[----:B------:R-:W-:Y:S01]  /*2d50*/  IMAD R152, R190, 0x2, R31 ;  /* 0x00000002be987824 */ /* 0x000fe200078e021f */
[----:B------:R-:W-:-:S03]  /*2d60*/  LEA.HI.X.SX32 R3, R40, R181, 0x1, P1 ;  /* 0x000000b528037211 */ /* 0x000fc600008f0eff */
[----:B------:R-:W-:Y:S01]  /*2d70*/  IMAD R167, R190, 0x2, R152 ;  /* 0x00000002bea77824 */ /* 0x000fe200078e0298 */
[----:B0-----:R-:W-:-:S04]  /*2d80*/  LEA R6, P0, R16, R180, 0x1 ;  /* 0x000000b410067211 */ /* 0x001fc800078008ff */
[----:B------:R-:W-:Y:S02]  /*2d90*/  LEA R49, R190, R167, 0x1 ;  /* 0x000000a7be317211 */ /* 0x000fe400078e08ff */
[-C--:B------:R-:W-:Y:S02]  /*2da0*/  LEA.HI.X.SX32 R7, R16, R181.reuse, 0x1, P0 ;  /* 0x000000b510077211 */ /* 0x080fe400000f0eff */
[----:B------:R0:W2:Y:S01]  /*2db0*/  LDG.E.U16 R16, [R2.64] ;  /* 0x0000000602107981 */ /* 0x0000a2000c1e1500 */
[-C--:B-1----:R-:W-:Y:S01]  /*2dc0*/  LEA R4, P0, R38, R180.reuse, 0x1 ;  /* 0x000000b426047211 */ /* 0x082fe200078008ff */
[----:B------:R-:W-:Y:S02]  /*2dd0*/  IMAD R70, R190, 0x2, R49 ;  /* 0x00000002be467824 */ /* 0x000fe400078e0231 */
[----:B------:R1:W2:Y:S01]  /*2de0*/  LDG.E.U16 R64, [R6.64] ;  /* 0x0000000606407981 */ /* 0x0002a2000c1e1500 */
[----:B------:R-:W-:Y:S02]  /*2df0*/  LEA.HI.X.SX32 R5, R38, R181, 0x1, P0 ;  /* 0x000000b526057211 */ /* 0x000fe400000f0eff */
[----:B0-----:R-:W-:Y:S01]  /*2e00*/  LEA R2, P1, R39, R180, 0x1 ;  /* 0x000000b427027211 */ /* 0x001fe200078208ff */
[----:B------:R-:W-:-:S02]  /*2e10*/  IMAD R148, R190, 0x2, R70 ;  /* 0x00000002be947824 */ /* 0x000fc400078e0246 */
[----:B------:R0:W2:Y:S01]  /*2e20*/  LDG.E.U16 R40, [R4.64] ;  /* 0x0000000604287981 */ /* 0x0000a2000c1e1500 */
[-C--:B------:R-:W-:Y:S02]  /*2e30*/  LEA.HI.X.SX32 R3, R39, R181.reuse, 0x1, P1 ;  /* 0x000000b527037211 */ /* 0x080fe400008f0eff */
[C---:B-1----:R-:W-:Y:S02]  /*2e40*/  LEA R6, P0, R15.reuse, R180, 0x1 ;  /* 0x000000b40f067211 */ /* 0x042fe400078008ff */
[----:B------:R-:W-:Y:S02]  /*2e50*/  LEA R169, R190, R148, 0x1 ;  /* 0x00000094bea97211 */ /* 0x000fe400078e08ff */
[----:B------:R-:W-:Y:S02]  /*2e60*/  LEA.HI.X.SX32 R7, R15, R181, 0x1, P0 ;  /* 0x000000b50f077211 */ /* 0x000fe400000f0eff */
[----:B------:R1:W2:Y:S01]  /*2e70*/  LDG.E.U16 R15, [R2.64] ;  /* 0x00000006020f7981 */ /* 0x0002a2000c1e1500 */
[----:B0-----:R-:W-:-:S03]  /*2e80*/  LEA R4, P0, R14, R180, 0x1 ;  /* 0x000000b40e047211 */ /* 0x001fc600078008ff */
[----:B------:R0:W2:Y:S01]  /*2e90*/  LDG.E.U16 R63, [R6.64] ;  /* 0x00000006063f7981 */ /* 0x0000a2000c1e1500 */
[----:B-1----:R-:W-:-:S04]  /*2ea0*/  LEA R2, P1, R36, R180, 0x1 ;  /* 0x000000b424027211 */ /* 0x002fc800078208ff */
[-C--:B------:R-:W-:Y:S01]  /*2eb0*/  LEA.HI.X.SX32 R3, R36, R181.reuse, 0x1, P1 ;  /* 0x000000b524037211 */ /* 0x080fe200008f0eff */
[----:B------:R-:W-:Y:S01]  /*2ec0*/  IMAD R36, R190, 0x2, R169 ;  /* 0x00000002be247824 */ /* 0x000fe200078e02a9 */
[----:B------:R-:W-:-:S03]  /*2ed0*/  LEA.HI.X.SX32 R5, R14, R181, 0x1, P0 ;  /* 0x000000b50e057211 */ /* 0x000fc600000f0eff */
[C---:B------:R-:W-:Y:S01]  /*2ee0*/  IMAD R71, R190.reuse, 0x2, R36 ;  /* 0x00000002be477824 */ /* 0x040fe200078e0224 */
[C---:B0-----:R-:W-:Y:S01]  /*2ef0*/  LEA R6, P0, R13.reuse, R180, 0x1 ;  /* 0x000000b40d067211 */ /* 0x041fe200078008ff */
[----:B------:R0:W2:Y:S03]  /*2f00*/  LDG.E.U16 R39, [R4.64] ;  /* 0x0000000604277981 */ /* 0x0000a6000c1e1500 */
[----:B------:R-:W-:Y:S01]  /*2f10*/  LEA R150, R190, R71, 0x1 ;  /* 0x00000047be967211 */ /* 0x000fe200078e08ff */
[----:B------:R1:W2:Y:S01]  /*2f20*/  LDG.E.U16 R14, [R2.64] ;  /* 0x00000006020e7981 */ /* 0x0002a2000c1e1500 */
[----:B------:R-:W-:-:S03]  /*2f30*/  LEA.HI.X.SX32 R7, R13, R181, 0x1, P0 ;  /* 0x000000b50d077211 */ /* 0x000fc600000f0eff */
[----:B------:R-:W-:Y:S01]  /*2f40*/  IMAD R171, R190, 0x2, R150 ;  /* 0x00000002beab7824 */ /* 0x000fe200078e0296 */
[CC--:B0-----:R-:W-:Y:S01]  /*2f50*/  LEA R4, P0, R10.reuse, R180.reuse, 0x1 ;  /* 0x000000b40a047211 */ /* 0x0c1fe200078008ff */
[----:B------:R0:W2:Y:S03]  /*2f60*/  LDG.E.U16 R62, [R6.64] ;  /* 0x00000006063e7981 */ /* 0x0000a6000c1e1500 */
[----:B------:R-:W-:Y:S01]  /*2f70*/  LEA.HI.X.SX32 R5, R10, R181, 0x1, P0 ;  /* 0x000000b50a057211 */ /* 0x000fe200000f0eff */
[----:B------:R-:W-:Y:S01]  /*2f80*/  IMAD R10, R190, 0x2, R171 ;  /* 0x00000002be0a7824 */ /* 0x000fe200078e02ab */
[----:B-1----:R-:W-:-:S03]  /*2f90*/  LEA R2, P1, R11, R180, 0x1 ;  /* 0x000000b40b027211 */ /* 0x002fc600078208ff */
[----:B------:R1:W2:Y:S01]  /*2fa0*/  LDG.E.U16 R38, [R4.64] ;  /* 0x0000000604267981 */ /* 0x0002a2000c1e1500 */
[----:B------:R-:W-:-:S05]  /*2fb0*/  LEA R72, R190, R10, 0x1 ;  /* 0x0000000abe487211 */ /* 0x000fca00078e08ff */
[----:B------:R-:W-:Y:S01]  /*2fc0*/  IMAD R160, R190, 0x2, R72 ;  /* 0x00000002bea07824 */ /* 0x000fe200078e0248 */
[----:B------:R-:W-:-:S03]  /*2fd0*/  LEA.HI.X.SX32 R3, R11, R181, 0x1, P1 ;  /* 0x000000b50b037211 */ /* 0x000fc600008f0eff */
[C---:B------:R-:W-:Y:S02]  /*2fe0*/  IMAD R173, R190.reuse, 0x2, R160 ;  /* 0x00000002bead7824 */ /* 0x040fe400078e02a0 */
[----:B------:R0:W2:Y:S03]  /*2ff0*/  LDG.E.U16 R13, [R2.64] ;  /* 0x00000006020d7981 */ /* 0x0000a6000c1e1500 */
[----:B------:R-:W-:-:S05]  /*3000*/  LEA R11, R190, R173, 0x1 ;  /* 0x000000adbe0b7211 */ /* 0x000fca00078e08ff */
[----:B------:R-:W-:Y:S01]  /*3010*/  IMAD R166, R190, 0x2, R11 ;  /* 0x00000002bea67824 */ /* 0x000fe200078e020b */
[----:B0-----:R-:W-:-:S03]  /*3020*/  LEA R2, P1, R25, R180, 0x1 ;  /* 0x000000b419027211 */ /* 0x001fc600078208ff */
[----:B------:R-:W-:Y:S01]  /*3030*/  IMAD R158, R190, 0x2, R166 ;  /* 0x00000002be9e7824 */ /* 0x000fe200078e02a6 */
[----:B------:R-:W-:Y:S02]  /*3040*/  LEA.HI.X.SX32 R3, R25, R181, 0x1, P1 ;  /* 0x000000b519037211 */ /* 0x000fe400008f0eff */
[----:B------:R-:W-:-:S03]  /*3050*/  LEA R6, P0, R9, R180, 0x1 ;  /* 0x000000b409067211 */ /* 0x000fc600078008ff */
[----:B------:R0:W2:Y:S01]  /*3060*/  LDG.E.U16 R59, [R2.64] ;  /* 0x00000006023b7981 */ /* 0x0000a2000c1e1500 */
[----:B------:R-:W-:Y:S02]  /*3070*/  LEA.HI.X.SX32 R7, R9, R181, 0x1, P0 ;  /* 0x000000b509077211 */ /* 0x000fe400000f0eff */
[----:B-1----:R-:W-:-:S03]  /*3080*/  LEA R4, P0, R8, R180, 0x1 ;  /* 0x000000b408047211 */ /* 0x002fc600078008ff */
[----:B------:R1:W2:Y:S01]  /*3090*/  LDG.E.U16 R61, [R6.64] ;  /* 0x00000006063d7981 */ /* 0x0002a2000c1e1500 */
[----:B0-----:R-:W-:-:S05]  /*30a0*/  LEA R2, R190, R158, 0x1 ;  /* 0x0000009ebe027211 */ /* 0x001fca00078e08ff */
[----:B------:R-:W-:Y:S01]  /*30b0*/  IMAD R25, R190, 0x2, R2 ;  /* 0x00000002be197824 */ /* 0x000fe200078e0202 */
[----:B------:R-:W-:-:S03]  /*30c0*/  LEA.HI.X.SX32 R5, R8, R181, 0x1, P0 ;  /* 0x000000b508057211 */ /* 0x000fc600000f0eff */
[C---:B------:R-:W-:Y:S01]  /*30d0*/  IMAD R168, R190.reuse, 0x2, R25 ;  /* 0x00000002bea87824 */ /* 0x040fe200078e0219 */
[C---:B-1----:R-:W-:Y:S01]  /*30e0*/  LEA R6, P0, R35.reuse, R180, 0x1 ;  /* 0x000000b423067211 */ /* 0x042fe200078008ff */
[----:B------:R0:W3:Y:S03]  /*30f0*/  LDG.E.U16 R60, [R4.64] ;  /* 0x00000006043c7981 */ /* 0x0000e6000c1e1500 */
[----:B------:R-:W-:Y:S02]  /*3100*/  LEA R162, R190, R168, 0x1 ;  /* 0x000000a8bea27211 */ /* 0x000fe400078e08ff */
[-C--:B------:R-:W-:Y:S02]  /*3110*/  LEA.HI.X.SX32 R7, R35, R181.reuse, 0x1, P0 ;  /* 0x000000b523077211 */ /* 0x080fe400000f0eff */
[-C--:B------:R-:W-:Y:S01]  /*3120*/  LEA R8, P0, R34, R180.reuse, 0x1 ;  /* 0x000000b422087211 */ /* 0x080fe200078008ff */
[----:B------:R-:W-:Y:S01]  /*3130*/  IMAD R3, R190, 0x2, R162 ;  /* 0x00000002be037824 */ /* 0x000fe200078e02a2 */
[----:B0-----:R-:W-:Y:S01]  /*3140*/  LEA R4, P1, R37, R180, 0x1 ;  /* 0x000000b425047211 */ /* 0x001fe200078208ff */
[----:B------:R0:W3:Y:S01]  /*3150*/  LDG.E.U16 R58, [R6.64] ;  /* 0x00000006063a7981 */ /* 0x0000e2000c1e1500 */
[----:B------:R-:W-:-:S02]  /*3160*/  LEA.HI.X.SX32 R9, R34, R181, 0x1, P0 ;  /* 0x000000b522097211 */ /* 0x000fc400000f0eff */
[----:B------:R-:W-:Y:S01]  /*3170*/  LEA.HI.X.SX32 R5, R37, R181, 0x1, P1 ;  /* 0x000000b525057211 */ /* 0x000fe200008f0eff */
[----:B------:R-:W-:Y:S02]  /*3180*/  IMAD R34, R190, 0x2, R3 ;  /* 0x00000002be227824 */ /* 0x000fe400078e0203 */
[----:B------:R1:W3:Y:S01]  /*3190*/  LDG.E.U16 R57, [R8.64] ;  /* 0x0000000608397981 */ /* 0x0002e2000c1e1500 */
[----:B0-----:R-:W-:-:S03]  /*31a0*/  LEA R6, P0, R50, R180, 0x1 ;  /* 0x000000b432067211 */ /* 0x001fc600078008ff */
[----:B------:R0:W3:Y:S01]  /*31b0*/  LDG.E.U16 R56, [R4.64] ;  /* 0x0000000604387981 */ /* 0x0000e2000c1e1500 */
[-C--:B------:R-:W-:Y:S02]  /*31c0*/  LEA.HI.X.SX32 R7, R50, R181.reuse, 0x1, P0 ;  /* 0x000000b532077211 */ /* 0x080fe400000f0eff */
[C---:B-1----:R-:W-:Y:S02]  /*31d0*/  LEA R8, P0, R49.reuse, R180, 0x1 ;  /* 0x000000b431087211 */ /* 0x042fe400078008ff */
[----:B------:R-:W-:Y:S01]  /*31e0*/  LEA R170, R190, R34, 0x1 ;  /* 0x00000022beaa7211 */ /* 0x000fe200078e08ff */
[----:B------:R1:W3:Y:S01]  /*31f0*/  LDG.E.U16 R55, [R6.64] ;  /* 0x0000000606377981 */ /* 0x0002e2000c1e1500 */
[C---:B0-----:R-:W-:Y:S02]  /*3200*/  LEA R4, P1, R36.reuse, R180, 0x1 ;  /* 0x000000b424047211 */ /* 0x041fe400078208ff */
[-C--:B------:R-:W-:Y:S02]  /*3210*/  LEA.HI.X.SX32 R9, R49, R181.reuse, 0x1, P0 ;  /* 0x000000b531097211 */ /* 0x080fe400000f0eff */
[----:B------:R-:W-:Y:S01]  /*3220*/  LEA.HI.X.SX32 R5, R36, R181, 0x1, P1 ;  /* 0x000000b524057211 */ /* 0x000fe200008f0eff */
[----:B------:R-:W-:-:S02]  /*3230*/  IMAD R164, R190, 0x2, R170 ;  /* 0x00000002bea47824 */ /* 0x000fc400078e02aa */
[----:B------:R0:W3:Y:S01]  /*3240*/  LDG.E.U16 R54, [R8.64] ;  /* 0x0000000608367981 */ /* 0x0000e2000c1e1500 */
[----:B-1----:R-:W-:-:S03]  /*3250*/  LEA R6, P0, R10, R180, 0x1 ;  /* 0x000000b40a067211 */ /* 0x002fc600078008ff */
[----:B------:R1:W3:Y:S01]  /*3260*/  LDG.E.U16 R53, [R4.64] ;  /* 0x0000000604357981 */ /* 0x0002e2000c1e1500 */
[----:B------:R-:W-:Y:S02]  /*3270*/  LEA.HI.X.SX32 R7, R10, R181, 0x1, P0 ;  /* 0x000000b50a077211 */ /* 0x000fe400000f0eff */
[----:B0-----:R-:W-:-:S03]  /*3280*/  LEA R8, P0, R11, R180, 0x1 ;  /* 0x000000b40b087211 */ /* 0x001fc600078008ff */
[----:B------:R0:W3:Y:S01]  /*3290*/  LDG.E.U16 R52, [R6.64] ;  /* 0x0000000606347981 */ /* 0x0000e2000c1e1500 */
[C---:B-1----:R-:W-:Y:S01]  /*32a0*/  IMAD R4, R190.reuse, 0x2, R164 ;  /* 0x00000002be047824 */ /* 0x042fe200078e02a4 */
[----:B------:R-:W-:Y:S02]  /*32b0*/  LEA R10, P1, R25, R180, 0x1 ;  /* 0x000000b4190a7211 */ /* 0x000fe400078208ff */
[-C--:B------:R-:W-:Y:S02]  /*32c0*/  LEA.HI.X.SX32 R9, R11, R181.reuse, 0x1, P0 ;  /* 0x000000b50b097211 */ /* 0x080fe400000f0eff */
[----:B------:R-:W-:Y:S02]  /*32d0*/  LEA R5, R190, R4, 0x1 ;  /* 0x00000004be057211 */ /* 0x000fe400078e08ff */
[----:B0-----:R-:W-:Y:S02]  /*32e0*/  LEA R6, P0, R34, R180, 0x1 ;  /* 0x000000b422067211 */ /* 0x001fe400078008ff */
[----:B------:R-:W-:-:S02]  /*32f0*/  LEA.HI.X.SX32 R11, R25, R181, 0x1, P1 ;  /* 0x000000b5190b7211 */ /* 0x000fc400008f0eff */
[----:B------:R0:W3:Y:S01]  /*3300*/  LDG.E.U16 R25, [R8.64] ;  /* 0x0000000608197981 */ /* 0x0000e2000c1e1500 */
[----:B------:R-:W-:-:S03]  /*3310*/  LEA.HI.X.SX32 R7, R34, R181, 0x1, P0 ;  /* 0x000000b522077211 */ /* 0x000fc600000f0eff */
[----:B------:R1:W3:Y:S04]  /*3320*/  LDG.E.U16 R51, [R10.64] ;  /* 0x000000060a337981 */ /* 0x0002e8000c1e1500 */
[----:B------:R5:W3:Y:S01]  /*3330*/  LDG.E.U16 R50, [R6.64] ;  /* 0x0000000606327981 */ /* 0x000ae2000c1e1500 */
[----:B0-----:R-:W-:-:S04]  /*3340*/  LEA R8, P1, R5, R180, 0x1 ;  /* 0x000000b405087211 */ /* 0x001fc800078208ff */
[-C--:B------:R-:W-:Y:S02]  /*3350*/  LEA.HI.X.SX32 R9, R5, R181.reuse, 0x1, P1 ;  /* 0x000000b505097211 */ /* 0x080fe400008f0eff */
[CC--:B-1----:R-:W-:Y:S02]  /*3360*/  LEA R10, P0, R33.reuse, R180.reuse, 0x1 ;  /* 0x000000b4210a7211 */ /* 0x0c2fe400078008ff */
[C---:B-----5:R-:W-:Y:S01]  /*3370*/  LEA R6, P1, R32.reuse, R180, 0x1 ;  /* 0x000000b420067211 */ /* 0x060fe200078208ff */
[----:B------:R0:W5:Y:S01]  /*3380*/  LDG.E.U16 R49, [R8.64] ;  /* 0x0000000608317981 */ /* 0x000162000c1e1500 */
[-C--:B------:R-:W-:Y:S02]  /*3390*/  LEA.HI.X.SX32 R11, R33, R181.reuse, 0x1, P0 ;  /* 0x000000b5210b7211 */ /* 0x080fe400000f0eff */
[----:B------:R-:W-:-:S03]  /*33a0*/  LEA.HI.X.SX32 R7, R32, R181, 0x1, P1 ;  /* 0x000000b520077211 */ /* 0x000fc600008f0eff */
[----:B------:R1:W3:Y:S01]  /*33b0*/  LDG.E.U16 R37, [R10.64] ;  /* 0x000000060a257981 */ /* 0x0002e2000c1e1500 */
[----:B0-----:R-:W-:-:S04]  /*33c0*/  LEA R8, P0, R12, R180, 0x1 ;  /* 0x000000b40c087211 */ /* 0x001fc800078008ff */
[-C--:B------:R-:W-:Y:S02]  /*33d0*/  LEA.HI.X.SX32 R9, R12, R181.reuse, 0x1, P0 ;  /* 0x000000b50c097211 */ /* 0x080fe400000f0eff */
[CC--:B-1----:R-:W-:Y:S01]  /*33e0*/  LEA R10, P0, R29.reuse, R180.reuse, 0x1 ;  /* 0x000000b41d0a7211 */ /* 0x0c2fe200078008ff */
[----:B------:R0:W3:Y:S03]  /*33f0*/  LDG.E.U16 R12, [R6.64] ;  /* 0x00000006060c7981 */ /* 0x0000e6000c1e1500 */
[----:B------:R-:W-:Y:S01]  /*3400*/  LEA.HI.X.SX32 R11, R29, R181, 0x1, P0 ;  /* 0x000000b51d0b7211 */ /* 0x000fe200000f0eff */
[----:B------:R1:W3:Y:S05]  /*3410*/  LDG.E.U16 R36, [R8.64] ;  /* 0x0000000608247981 */ /* 0x0002ea000c1e1500 */
[----:B------:R4:W3:Y:S01]  /*3420*/  LDG.E.U16 R11, [R10.64] ;  /* 0x000000060a0b7981 */ /* 0x0008e2000c1e1500 */
[----:B0-----:R-:W-:-:S04]  /*3430*/  LEA R6, P1, R28, R180, 0x1 ;  /* 0x000000b41c067211 */ /* 0x001fc800078208ff */
[----:B------:R-:W-:Y:S02]  /*3440*/  LEA.HI.X.SX32 R7, R28, R181, 0x1, P1 ;  /* 0x000000b51c077211 */ /* 0x000fe400008f0eff */
[----:B-1----:R-:W-:-:S03]  /*3450*/  LEA R8, P0, R26, R180, 0x1 ;  /* 0x000000b41a087211 */ /* 0x002fc600078008ff */
[----:B------:R0:W3:Y:S01]  /*3460*/  LDG.E.U16 R35, [R6.64] ;  /* 0x0000000606237981 */ /* 0x0000e2000c1e1500 */
[----:B------:R-:W-:Y:S02]  /*3470*/  LEA.HI.X.SX32 R9, R26, R181, 0x1, P0 ;  /* 0x000000b51a097211 */ /* 0x000fe400000f0eff */
[----:B------:R-:W-:-:S03]  /*3480*/  LEA R26, P0, R27, R180, 0x1 ;  /* 0x000000b41b1a7211 */ /* 0x000fc600078008ff */
[----:B------:R1:W3:Y:S01]  /*3490*/  LDG.E.U16 R34, [R8.64] ;  /* 0x0000000608227981 */ /* 0x0002e2000c1e1500 */
[----:B------:R-:W-:Y:S02]  /*34a0*/  LEA.HI.X.SX32 R27, R27, R181, 0x1, P0 ;  /* 0x000000b51b1b7211 */ /* 0x000fe400000f0eff */
[----:B0-----:R-:W-:-:S03]  /*34b0*/  LEA R6, P1, R30, R180, 0x1 ;  /* 0x000000b41e067211 */ /* 0x001fc600078208ff */
[----:B------:R0:W3:Y:S01]  /*34c0*/  LDG.E.U16 R33, [R26.64] ;  /* 0x000000061a217981 */ /* 0x0000e2000c1e1500 */
[----:B------:R-:W-:Y:S02]  /*34d0*/  LEA.HI.X.SX32 R7, R30, R181, 0x1, P1 ;  /* 0x000000b51e077211 */ /* 0x000fe400008f0eff */
[----:B-1----:R-:W-:-:S03]  /*34e0*/  LEA R8, P0, R31, R180, 0x1 ;  /* 0x000000b41f087211 */ /* 0x002fc600078008ff */
        /* <DEDUP_REMOVED lines=13> */
[-C--:B------:R-:W-:Y:S02]  /*35c0*/  LEA.HI.X.SX32 R27, R166, R181.reuse, 0x1, P0 ;  /* 0x000000b5a61b7211 */ /* 0x080fe400000f0eff */
[-C--:B0-----:R-:W-:Y:S01]  /*35d0*/  LEA R6, P1, R168, R180.reuse, 0x1 ;  /* 0x000000b4a8067211 */ /* 0x081fe200078208ff */
[----:B------:R-:W-:Y:S02]  /*35e0*/  IMAD R166, R190, 0x2, R5 ;  /* 0x00000002bea67824 */ /* 0x000fe400078e0205 */
[----:B------:R0:W3:Y:S01]  /*35f0*/  LDG.E.U16 R5, [R26.64] ;  /* 0x000000061a057981 */ /* 0x0000e2000c1e1500 */
[----:B------:R-:W-:Y:S02]  /*3600*/  LEA.HI.X.SX32 R7, R168, R181, 0x1, P1 ;  /* 0x000000b5a8077211 */ /* 0x000fe400008f0eff */
[----:B-1----:R-:W-:-:S04]  /*3610*/  LEA R8, P0, R170, R180, 0x1 ;  /* 0x000000b4aa087211 */ /* 0x002fc800078008ff */
[----:B------:R-:W-:Y:S01]  /*3620*/  LEA.HI.X.SX32 R9, R170, R181, 0x1, P0 ;  /* 0x000000b5aa097211 */ /* 0x000fe200000f0eff */
[----:B0-----:R0:W3:Y:S01]  /*3630*/  LDG.E.U16 R27, [R6.64] ;  /* 0x00000006061b7981 */ /* 0x0010e2000c1e1500 */
[----:B------:R-:W-:-:S03]  /*3640*/  LEA R70, P1, R166, R180, 0x1 ;  /* 0x000000b4a6467211 */ /* 0x000fc600078208ff */
[----:B------:R1:W3:Y:S01]  /*3650*/  LDG.E.U16 R26, [R8.64] ;  /* 0x00000006081a7981 */ /* 0x0002e2000c1e1500 */
[-C--:B0-----:R-:W-:Y:S02]  /*3660*/  LEA R6, P0, R24, R180.reuse, 0x1 ;  /* 0x000000b418067211 */ /* 0x081fe400078008ff */
[-C--:B------:R-:W-:Y:S02]  /*3670*/  LEA.HI.X.SX32 R71, R166, R181.reuse, 0x1, P1 ;  /* 0x000000b5a6477211 */ /* 0x080fe400008f0eff */
[-C--:B------:R-:W-:Y:S02]  /*3680*/  LEA.HI.X.SX32 R7, R24, R181.reuse, 0x1, P0 ;  /* 0x000000b518077211 */ /* 0x080fe400000f0eff */
[CC--:B-1----:R-:W-:Y:S01]  /*3690*/  LEA R8, P0, R156.reuse, R180.reuse, 0x1 ;  /* 0x000000b49c087211 */ /* 0x0c2fe200078008ff */
[----:B------:R0:W3:Y:S01]  /*36a0*/  LDG.E.U16 R24, [R70.64] ;  /* 0x0000000646187981 */ /* 0x0000e2000c1e1500 */
[C---:B------:R-:W-:Y:S02]  /*36b0*/  LEA R72, P1, R73.reuse, R180, 0x1 ;  /* 0x000000b449487211 */ /* 0x040fe400078208ff */
[-C--:B------:R-:W-:Y:S01]  /*36c0*/  LEA.HI.X.SX32 R9, R156, R181.reuse, 0x1, P0 ;  /* 0x000000b59c097211 */ /* 0x080fe200000f0eff */
[----:B----4-:R1:W4:Y:S01]  /*36d0*/  LDG.E.U16 R10, [R6.64] ;  /* 0x00000006060a7981 */ /* 0x010322000c1e1500 */
[----:B------:R-:W-:Y:S01]  /*36e0*/  LEA.HI.X.SX32 R73, R73, R181, 0x1, P1 ;  /* 0x000000b549497211 */ /* 0x000fe200008f0eff */
[----:B------:R-:W-:-:S03]  /*36f0*/  IMAD R166, R190, 0x2, R166 ;  /* 0x00000002bea67824 */ /* 0x000fc600078e02a6 */
[----:B------:R1:W3:Y:S01]  /*3700*/  LDG.E.U16 R9, [R8.64] ;  /* 0x0000000608097981 */ /* 0x0002e2000c1e1500 */
[-C--:B0-----:R-:W-:Y:S02]  /*3710*/  LEA R70, P1, R152, R180.reuse, 0x1 ;  /* 0x000000b498467211 */ /* 0x081fe400078208ff */
[-C--:B-1----:R-:W-:Y:S02]  /*3720*/  LEA R6, P0, R154, R180.reuse, 0x1 ;  /* 0x000000b49a067211 */ /* 0x082fe400078008ff */
[-C--:B------:R-:W-:Y:S02]  /*3730*/  LEA.HI.X.SX32 R71, R152, R181.reuse, 0x1, P1 ;  /* 0x000000b598477211 */ /* 0x080fe400008f0eff */
[----:B------:R-:W-:Y:S01]  /*3740*/  LEA.HI.X.SX32 R7, R154, R181, 0x1, P0 ;  /* 0x000000b59a077211 */ /* 0x000fe200000f0eff */
[----:B------:R0:W3:Y:S01]  /*3750*/  LDG.E.U16 R8, [R72.64] ;  /* 0x0000000648087981 */ /* 0x0000e2000c1e1500 */
[----:B------:R-:W-:-:S04]  /*3760*/  LEA R184, P0, R148, R180, 0x1 ;  /* 0x000000b494b87211 */ /* 0x000fc800078008ff */
[----:B------:R1:W3:Y:S01]  /*3770*/  LDG.E.U16 R7, [R6.64] ;  /* 0x0000000606077981 */ /* 0x0002e2000c1e1500 */
[----:B------:R-:W-:Y:S02]  /*3780*/  LEA.HI.X.SX32 R185, R148, R181, 0x1, P0 ;  /* 0x000000b594b97211 */ /* 0x000fe400000f0eff */
[----:B------:R-:W-:-:S03]  /*3790*/  LEA R186, P0, R160, R180, 0x1 ;  /* 0x000000b4a0ba7211 */ /* 0x000fc600078008ff */
[----:B------:R0:W3:Y:S04]  /*37a0*/  LDG.E.U16 R184, [R184.64] ;  /* 0x00000006b8b87981 */ /* 0x0000e8000c1e1500 */
[----:B-1----:R1:W3:Y:S01]  /*37b0*/  LDG.E.U16 R6, [R70.64] ;  /* 0x0000000646067981 */ /* 0x0022e2000c1e1500 */
[----:B------:R-:W-:-:S05]  /*37c0*/  LEA.HI.X.SX32 R187, R160, R181, 0x1, P0 ;  /* 0x000000b5a0bb7211 */ /* 0x000fca00000f0eff */
[----:B------:R0:W3:Y:S01]  /*37d0*/  LDG.E.U16 R186, [R186.64] ;  /* 0x00000006baba7981 */ /* 0x0000e2000c1e1500 */
[----:B-1----:R-:W-:-:S04]  /*37e0*/  LEA R70, P1, R150, R180, 0x1 ;  /* 0x000000b496467211 */ /* 0x002fc800078208ff */
[----:B------:R-:W-:-:S05]  /*37f0*/  LEA.HI.X.SX32 R71, R150, R181, 0x1, P1 ;  /* 0x000000b596477211 */ /* 0x000fca00008f0eff */
[----:B0-----:R0:W3:Y:S01]  /*3800*/  LDG.E.U16 R185, [R70.64] ;  /* 0x0000000646b97981 */ /* 0x0010e2000c1e1500 */
[-C--:B------:R-:W-:Y:S02]  /*3810*/  LEA R188, P1, R162, R180.reuse, 0x1 ;  /* 0x000000b4a2bc7211 */ /* 0x080fe400078208ff */
[----:B0-----:R-:W-:-:S04]  /*3820*/  LEA R70, P0, R158, R180, 0x1 ;  /* 0x000000b49e467211 */ /* 0x001fc800078008ff */
[-C--:B------:R-:W-:Y:S02]  /*3830*/  LEA.HI.X.SX32 R71, R158, R181.reuse, 0x1, P0 ;  /* 0x000000b59e477211 */ /* 0x080fe400000f0eff */
[----:B------:R-:W-:-:S03]  /*3840*/  LEA.HI.X.SX32 R189, R162, R181, 0x1, P1 ;  /* 0x000000b5a2bd7211 */ /* 0x000fc600008f0eff */
[----:B------:R0:W3:Y:S01]  /*3850*/  LDG.E.U16 R187, [R70.64] ;  /* 0x0000000646bb7981 */ /* 0x0000e2000c1e1500 */
[----:B------:R-:W-:-:S03]  /*3860*/  LEA R72, P0, R164, R180, 0x1 ;  /* 0x000000b4a4487211 */ /* 0x000fc600078008ff */
[----:B------:R1:W3:Y:S01]  /*3870*/  LDG.E.U16 R188, [R188.64] ;  /* 0x00000006bcbc7981 */ /* 0x0002e2000c1e1500 */
[----:B0-----:R-:W-:-:S04]  /*3880*/  LEA R70, P1, R166, R180, 0x1 ;  /* 0x000000b4a6467211 */ /* 0x001fc800078208ff */
[-C--:B------:R-:W-:Y:S02]  /*3890*/  LEA.HI.X.SX32 R71, R166, R181.reuse, 0x1, P1 ;  /* 0x000000b5a6477211 */ /* 0x080fe400008f0eff */
[----:B------:R-:W-:-:S03]  /*38a0*/  LEA.HI.X.SX32 R73, R164, R181, 0x1, P0 ;  /* 0x000000b5a4497211 */ /* 0x000fc600000f0eff */
[----:B------:R0:W3:Y:S04]  /*38b0*/  LDG.E.U16 R191, [R70.64] ;  /* 0x0000000646bf7981 */ /* 0x0000e8000c1e1500 */
[----:B-1----:R1:W3:Y:S01]  /*38c0*/  LDG.E.U16 R189, [R72.64] ;  /* 0x0000000648bd7981 */ /* 0x0022e2000c1e1500 */
[----:B0-----:R-:W-:-:S03]  /*38d0*/  LEA R70, P0, R76, R180, 0x1 ;  /* 0x000000b44c467211 */ /* 0x001fc600078008ff */
[----:B--2---:R0:W-:Y:S01]  /*38e0*/  STS.U16 [R0+0x8000], R74 ;  /* 0x0080004a00007388 */ /* 0x0041e20000000400 */
[-C--:B------:R-:W-:Y:S02]  /*38f0*/  LEA.HI.X.SX32 R71, R76, R181.reuse, 0x1, P0 ;  /* 0x000000b54c477211 */ /* 0x080fe400000f0eff */
[-C--:B-1----:R-:W-:Y:S01]  /*3900*/  LEA R72, P0, R75, R180.reuse, 0x1 ;  /* 0x000000b44b487211 */ /* 0x082fe200078008ff */
[----:B------:R1:W-:Y:S01]  /*3910*/  STS.U16 [R0+0x8800], R78 ;  /* 0x0088004e00007388 */ /* 0x0003e20000000400 */
[-C--:B------:R-:W-:Y:S02]  /*3920*/  LEA R76, P2, R79, R180.reuse, 0x1 ;  /* 0x000000b44f4c7211 */ /* 0x080fe400078408ff */
[----:B0-----:R-:W-:Y:S02]  /*3930*/  LEA R74, P1, R77, R180, 0x1 ;  /* 0x000000b44d4a7211 */ /* 0x001fe400078208ff */
[-C--:B------:R-:W-:Y:S01]  /*3940*/  LEA.HI.X.SX32 R73, R75, R181.reuse, 0x1, P0 ;  /* 0x000000b54b497211 */ /* 0x080fe200000f0eff */
[----:B------:R0:W-:Y:S01]  /*3950*/  STS.U16 [R0+0x8400], R82 ;  /* 0x0084005200007388 */ /* 0x0001e20000000400 */
[----:B------:R-:W-:-:S02]  /*3960*/  LEA.HI.X.SX32 R75, R77, R181, 0x1, P1 ;  /* 0x000000b54d4b7211 */ /* 0x000fc400008f0eff */
[CC--:B-1----:R-:W-:Y:S01]  /*3970*/  LEA R78, P3, R80.reuse, R180.reuse, 0x1 ;  /* 0x000000b4504e7211 */ /* 0x0c2fe200078608ff */
[----:B------:R1:W-:Y:S01]  /*3980*/  STS.U16 [R0+0x2c00], R84 ;  /* 0x002c005400007388 */ /* 0x0003e20000000400 */
[-C--:B------:R-:W-:Y:S02]  /*3990*/  LEA.HI.X.SX32 R77, R79, R181.reuse, 0x1, P2 ;  /* 0x000000b54f4d7211 */ /* 0x080fe400010f0eff */
[-C--:B------:R-:W-:Y:S02]  /*39a0*/  LEA.HI.X.SX32 R79, R80, R181.reuse, 0x1, P3 ;  /* 0x000000b5504f7211 */ /* 0x080fe400018f0eff */
[-C--:B------:R-:W-:Y:S02]  /*39b0*/  LEA R80, P0, R81, R180.reuse, 0x1 ;  /* 0x000000b451507211 */ /* 0x080fe400078008ff */
[-C--:B0-----:R-:W-:Y:S02]  /*39c0*/  LEA R82, P1, R83, R180.reuse, 0x1 ;  /* 0x000000b453527211 */ /* 0x081fe400078208ff */
[----:B-1----:R-:W-:Y:S01]  /*39d0*/  LEA R84, P2, R85, R180, 0x1 ;  /* 0x000000b455547211 */ /* 0x002fe200078408ff */
[----:B------:R0:W-:Y:S01]  /*39e0*/  STS.U16 [R0+0x1800], R90 ;  /* 0x0018005a00007388 */ /* 0x0001e20000000400 */
[----:B------:R-:W-:-:S02]  /*39f0*/  LEA.HI.X.SX32 R83, R83, R181, 0x1, P1 ;  /* 0x000000b553537211 */ /* 0x000fc400008f0eff */
[-C--:B------:R-:W-:Y:S01]  /*3a00*/  LEA.HI.X.SX32 R81, R81, R181.reuse, 0x1, P0 ;  /* 0x000000b551517211 */ /* 0x080fe200000f0eff */
[----:B------:R1:W-:Y:S01]  /*3a10*/  STS.U16 [R0+0x2800], R88 ;  /* 0x0028005800007388 */ /* 0x0003e20000000400 */
[----:B------:R-:W-:-:S03]  /*3a20*/  LEA.HI.X.SX32 R85, R85, R181, 0x1, P2 ;  /* 0x000000b555557211 */ /* 0x000fc600010f0eff */
[----:B------:R2:W-:Y:S01]  /*3a30*/  STS.U16 [R0+0x6800], R92 ;  /* 0x0068005c00007388 */ /* 0x0005e20000000400 */
[-C--:B0-----:R-:W-:Y:S02]  /*3a40*/  LEA R90, P1, R91, R180.reuse, 0x1 ;  /* 0x000000b45b5a7211 */ /* 0x081fe400078208ff */
[-C--:B-1----:R-:W-:Y:S01]  /*3a50*/  LEA R88, P0, R89, R180.reuse, 0x1 ;  /* 0x000000b459587211 */ /* 0x082fe200078008ff */
[----:B------:R0:W-:Y:S01]  /*3a60*/  STS.U16 [R0+0x7800], R98 ;  /* 0x0078006200007388 */ /* 0x0001e20000000400 */
[----:B--2---:R-:W-:-:S03]  /*3a70*/  LEA R92, P2, R93, R180, 0x1 ;  /* 0x000000b45d5c7211 */ /* 0x004fc600078408ff */
[----:B------:R1:W-:Y:S01]  /*3a80*/  STS.U16 [R0+0x4800], R96 ;  /* 0x0048006000007388 */ /* 0x0003e20000000400 */
[-C--:B------:R-:W-:Y:S02]  /*3a90*/  LEA.HI.X.SX32 R91, R91, R181.reuse, 0x1, P1 ;  /* 0x000000b55b5b7211 */ /* 0x080fe400008f0eff */
[-C--:B------:R-:W-:Y:S01]  /*3aa0*/  LEA.HI.X.SX32 R89, R89, R181.reuse, 0x1, P0 ;  /* 0x000000b559597211 */ /* 0x080fe200000f0eff */
[----:B------:R2:W-:Y:S01]  /*3ab0*/  STS.U16 [R0+0x6000], R100 ;  /* 0x0060006400007388 */ /* 0x0005e20000000400 */
[----:B------:R-:W-:Y:S02]  /*3ac0*/  LEA.HI.X.SX32 R93, R93, R181, 0x1, P2 ;  /* 0x000000b55d5d7211 */ /* 0x000fe400010f0eff */
[-C--:B0-----:R-:W-:Y:S02]  /*3ad0*/  LEA R98, P1, R99, R180.reuse, 0x1 ;  /* 0x000000b463627211 */ /* 0x081fe400078208ff */
[-C--:B-1----:R-:W-:Y:S01]  /*3ae0*/  LEA R96, P0, R97, R180.reuse, 0x1 ;  /* 0x000000b461607211 */ /* 0x082fe200078008ff */
[----:B------:R0:W-:Y:S01]  /*3af0*/  STS.U16 [R0+0x7000], R106 ;  /* 0x0070006a00007388 */ /* 0x0001e20000000400 */
[----:B--2---:R-:W-:-:S03]  /*3b00*/  LEA R100, P2, R101, R180, 0x1 ;  /* 0x000000b465647211 */ /* 0x004fc600078408ff */
[----:B------:R1:W-:Y:S01]  /*3b10*/  STS.U16 [R0], R104 ;  /* 0x0000006800007388 */ /* 0x0003e20000000400 */
        /* <DEDUP_REMOVED lines=21> */
[-C--:B------:R-:W-:Y:S02]  /*3c70*/  LEA.HI.X.SX32 R117, R117, R181.reuse, 0x1, P2 ;  /* 0x000000b575757211 */ /* 0x080fe400010f0eff */
[-C--:B0-----:R-:W-:Y:S01]  /*3c80*/  LEA R122, P1, R123, R180.reuse, 0x1 ;  /* 0x000000b47b7a7211 */ /* 0x081fe200078208ff */
[----:B------:R0:W-:Y:S01]  /*3c90*/  STS.U16 [R0+0x3800], R86 ;  /* 0x0038005600007388 */ /* 0x0001e20000000400 */
[-C--:B-1----:R-:W-:Y:S02]  /*3ca0*/  LEA R120, P0, R121, R180.reuse, 0x1 ;  /* 0x000000b479787211 */ /* 0x082fe400078008ff */
[----:B--2---:R-:W-:Y:S01]  /*3cb0*/  LEA R124, P2, R125, R180, 0x1 ;  /* 0x000000b47d7c7211 */ /* 0x004fe200078408ff */
[----:B------:R1:W-:Y:S01]  /*3cc0*/  STS.U16 [R0+0x2400], R130 ;  /* 0x0024008200007388 */ /* 0x0003e20000000400 */
[----:B------:R-:W-:-:S02]  /*3cd0*/  LEA.HI.X.SX32 R123, R123, R181, 0x1, P1 ;  /* 0x000000b57b7b7211 */ /* 0x000fc400008f0eff */
[-C--:B0-----:R-:W-:Y:S01]  /*3ce0*/  LEA R86, P3, R87, R180.reuse, 0x1 ;  /* 0x000000b457567211 */ /* 0x081fe200078608ff */
[----:B------:R0:W-:Y:S01]  /*3cf0*/  STS.U16 [R0+0x1000], R132 ;  /* 0x0010008400007388 */ /* 0x0001e20000000400 */
[-C--:B------:R-:W-:Y:S02]  /*3d00*/  LEA.HI.X.SX32 R121, R121, R181.reuse, 0x1, P0 ;  /* 0x000000b579797211 */ /* 0x080fe400000f0eff */
[-C--:B------:R-:W-:Y:S01]  /*3d10*/  LEA.HI.X.SX32 R125, R125, R181.reuse, 0x1, P2 ;  /* 0x000000b57d7d7211 */ /* 0x080fe200010f0eff */
[----:B------:R2:W-:Y:S01]  /*3d20*/  STS.U16 [R0+0x7400], R128 ;  /* 0x0074008000007388 */ /* 0x0005e20000000400 */
[----:B------:R-:W-:Y:S02]  /*3d30*/  LEA.HI.X.SX32 R87, R87, R181, 0x1, P3 ;  /* 0x000000b557577211 */ /* 0x000fe400018f0eff */
[-C--:B-1----:R-:W-:Y:S01]  /*3d40*/  LEA R130, P1, R131, R180.reuse, 0x1 ;  /* 0x000000b483827211 */ /* 0x082fe200078208ff */
[----:B------:R1:W-:Y:S01]  /*3d50*/  STS.U16 [R0+0x5800], R94 ;  /* 0x0058005e00007388 */ /* 0x0003e20000000400 */
[----:B0-----:R-:W-:-:S02]  /*3d60*/  LEA R132, P2, R133, R180, 0x1 ;  /* 0x000000b485847211 */ /* 0x001fc400078408ff */
[-C--:B--2---:R-:W-:Y:S01]  /*3d70*/  LEA R128, P0, R129, R180.reuse, 0x1 ;  /* 0x000000b481807211 */ /* 0x084fe200078008ff */
[----:B------:R0:W-:Y:S01]  /*3d80*/  STS.U16 [R0+0x4000], R138 ;  /* 0x0040008a00007388 */ /* 0x0001e20000000400 */
[-C--:B------:R-:W-:Y:S02]  /*3d90*/  LEA.HI.X.SX32 R131, R131, R181.reuse, 0x1, P1 ;  /* 0x000000b583837211 */ /* 0x080fe400008f0eff */
[----:B-1----:R-:W-:Y:S01]  /*3da0*/  LEA R94, P3, R95, R180, 0x1 ;  /* 0x000000b45f5e7211 */ /* 0x002fe200078608ff */
[----:B------:R1:W-:Y:S01]  /*3db0*/  STS.U16 [R0+0x400], R140 ;  /* 0x0004008c00007388 */ /* 0x0003e20000000400 */
[-C--:B------:R-:W-:Y:S02]  /*3dc0*/  LEA.HI.X.SX32 R129, R129, R181.reuse, 0x1, P0 ;  /* 0x000000b581817211 */ /* 0x080fe400000f0eff */
[-C--:B------:R-:W-:Y:S01]  /*3dd0*/  LEA.HI.X.SX32 R133, R133, R181.reuse, 0x1, P2 ;  /* 0x000000b585857211 */ /* 0x080fe200010f0eff */
[----:B------:R2:W-:Y:S01]  /*3de0*/  STS.U16 [R0+0xc00], R136 ;  /* 0x000c008800007388 */ /* 0x0005e20000000400 */
[----:B------:R-:W-:-:S02]  /*3df0*/  LEA.HI.X.SX32 R95, R95, R181, 0x1, P3 ;  /* 0x000000b55f5f7211 */ /* 0x000fc400018f0eff */
[-C--:B0-----:R-:W-:Y:S01]  /*3e00*/  LEA R138, P1, R139, R180.reuse, 0x1 ;  /* 0x000000b48b8a7211 */ /* 0x081fe200078208ff */
[----:B------:R0:W-:Y:S01]  /*3e10*/  STS.U16 [R0+0x3400], R102 ;  /* 0x0034006600007388 */ /* 0x0001e20000000400 */
[-C--:B-1----:R-:W-:Y:S02]  /*3e20*/  LEA R140, P2, R141, R180.reuse, 0x1 ;  /* 0x000000b48d8c7211 */ /* 0x082fe400078408ff */
[-C--:B--2---:R-:W-:Y:S01]  /*3e30*/  LEA R136, P0, R137, R180.reuse, 0x1 ;  /* 0x000000b489887211 */ /* 0x084fe200078008ff */
[----:B------:R1:W-:Y:S01]  /*3e40*/  STS.U16 [R0+0x5000], R146 ;  /* 0x0050009200007388 */ /* 0x0003e20000000400 */
[-C--:B------:R-:W-:Y:S02]  /*3e50*/  LEA.HI.X.SX32 R139, R139, R181.reuse, 0x1, P1 ;  /* 0x000000b58b8b7211 */ /* 0x080fe400008f0eff */
[----:B0-----:R-:W-:Y:S01]  /*3e60*/  LEA R102, P3, R103, R180, 0x1 ;  /* 0x000000b467667211 */ /* 0x001fe200078608ff */
[----:B------:R0:W-:Y:S01]  /*3e70*/  STS.U16 [R0+0x1400], R144 ;  /* 0x0014009000007388 */ /* 0x0001e20000000400 */
[----:B------:R-:W-:-:S02]  /*3e80*/  LEA.HI.X.SX32 R137, R137, R181, 0x1, P0 ;  /* 0x000000b589897211 */ /* 0x000fc400000f0eff */
[-C--:B------:R-:W-:Y:S01]  /*3e90*/  LEA.HI.X.SX32 R141, R141, R181.reuse, 0x1, P2 ;  /* 0x000000b58d8d7211 */ /* 0x080fe200010f0eff */
[----:B------:R2:W-:Y:S01]  /*3ea0*/  STS.U16 [R0+0x1c00], R110 ;  /* 0x001c006e00007388 */ /* 0x0005e20000000400 */
[----:B------:R-:W-:Y:S02]  /*3eb0*/  LEA.HI.X.SX32 R103, R103, R181, 0x1, P3 ;  /* 0x000000b567677211 */ /* 0x000fe400018f0eff */
[-C--:B-1----:R-:W-:Y:S02]  /*3ec0*/  LEA R146, P1, R147, R180.reuse, 0x1 ;  /* 0x000000b493927211 */ /* 0x082fe400078208ff */
[-C--:B------:R-:W-:Y:S02]  /*3ed0*/  LEA R148, P2, R149, R180.reuse, 0x1 ;  /* 0x000000b495947211 */ /* 0x080fe400078408ff */
[-C--:B0-----:R-:W-:Y:S02]  /*3ee0*/  LEA R144, P0, R145, R180.reuse, 0x1 ;  /* 0x000000b491907211 */ /* 0x081fe400078008ff */
[----:B--2---:R-:W-:-:S02]  /*3ef0*/  LEA R110, P3, R111, R180, 0x1 ;  /* 0x000000b46f6e7211 */ /* 0x004fc400078608ff */
[-C--:B------:R-:W-:Y:S01]  /*3f00*/  LEA.HI.X.SX32 R147, R147, R181.reuse, 0x1, P1 ;  /* 0x000000b593937211 */ /* 0x080fe200008f0eff */
[----:B------:R0:W-:Y:S01]  /*3f10*/  STS.U16 [R0+0x6c00], R118 ;  /* 0x006c007600007388 */ /* 0x0001e20000000400 */
[-C--:B------:R-:W-:Y:S02]  /*3f20*/  LEA.HI.X.SX32 R145, R145, R181.reuse, 0x1, P0 ;  /* 0x000000b591917211 */ /* 0x080fe400000f0eff */
[-C--:B------:R-:W-:Y:S02]  /*3f30*/  LEA.HI.X.SX32 R149, R149, R181.reuse, 0x1, P2 ;  /* 0x000000b595957211 */ /* 0x080fe400010f0eff */
[-C--:B------:R-:W-:Y:S02]  /*3f40*/  LEA R152, P1, R153, R180.reuse, 0x1 ;  /* 0x000000b499987211 */ /* 0x080fe400078208ff */
[----:B------:R-:W-:Y:S02]  /*3f50*/  LEA.HI.X.SX32 R111, R111, R181, 0x1, P3 ;  /* 0x000000b56f6f7211 */ /* 0x000fe400018f0eff */
[----:B------:R-:W-:-:S02]  /*3f60*/  LEA R150, P0, R151, R180, 0x1 ;  /* 0x000000b497967211 */ /* 0x000fc400078008ff */
[-C--:B------:R-:W-:Y:S02]  /*3f70*/  LEA R154, P2, R155, R180.reuse, 0x1 ;  /* 0x000000b49b9a7211 */ /* 0x080fe400078408ff */
[-C--:B0-----:R-:W-:Y:S02]  /*3f80*/  LEA R118, P3, R119, R180.reuse, 0x1 ;  /* 0x000000b477767211 */ /* 0x081fe400078608ff */
[-C--:B------:R-:W-:Y:S01]  /*3f90*/  LEA.HI.X.SX32 R153, R153, R181.reuse, 0x1, P1 ;  /* 0x000000b599997211 */ /* 0x080fe200008f0eff */
[----:B------:R0:W-:Y:S01]  /*3fa0*/  STS.U16 [R0+0x6400], R126 ;  /* 0x0064007e00007388 */ /* 0x0001e20000000400 */
[-C--:B------:R-:W-:Y:S02]  /*3fb0*/  LEA.HI.X.SX32 R151, R151, R181.reuse, 0x1, P0 ;  /* 0x000000b597977211 */ /* 0x080fe400000f0eff */
[----:B------:R-:W-:Y:S02]  /*3fc0*/  LEA.HI.X.SX32 R155, R155, R181, 0x1, P2 ;  /* 0x000000b59b9b7211 */ /* 0x000fe400010f0eff */
[----:B------:R-:W-:-:S02]  /*3fd0*/  LEA R158, P1, R159, R180, 0x1 ;  /* 0x000000b49f9e7211 */ /* 0x000fc400078208ff */
[-C--:B------:R-:W-:Y:S02]  /*3fe0*/  LEA.HI.X.SX32 R119, R119, R181.reuse, 0x1, P3 ;  /* 0x000000b577777211 */ /* 0x080fe400018f0eff */
[-C--:B------:R-:W-:Y:S02]  /*3ff0*/  LEA R156, P0, R157, R180.reuse, 0x1 ;  /* 0x000000b49d9c7211 */ /* 0x080fe400078008ff */
[-C--:B------:R-:W-:Y:S02]  /*4000*/  LEA R160, P2, R161, R180.reuse, 0x1 ;  /* 0x000000b4a1a07211 */ /* 0x080fe400078408ff */
[----:B0-----:R-:W-:Y:S02]  /*4010*/  LEA R126, P3, R127, R180, 0x1 ;  /* 0x000000b47f7e7211 */ /* 0x001fe400078608ff */
[----:B------:R-:W-:Y:S01]  /*4020*/  LEA.HI.X.SX32 R159, R159, R181, 0x1, P1 ;  /* 0x000000b59f9f7211 */ /* 0x000fe200008f0eff */
[----:B------:R0:W-:Y:S01]  /*4030*/  STS.U16 [R0+0x2000], R134 ;  /* 0x0020008600007388 */ /* 0x0001e20000000400 */
[----:B------:R-:W-:-:S02]  /*4040*/  LEA R190, R190, R166, 0x1 ;  /* 0x000000a6bebe7211 */ /* 0x000fc400078e08ff */
[-C--:B------:R-:W-:Y:S02]  /*4050*/  LEA.HI.X.SX32 R157, R157, R181.reuse, 0x1, P0 ;  /* 0x000000b59d9d7211 */ /* 0x080fe400000f0eff */
[-C--:B------:R-:W-:Y:S02]  /*4060*/  LEA.HI.X.SX32 R161, R161, R181.reuse, 0x1, P2 ;  /* 0x000000b5a1a17211 */ /* 0x080fe400010f0eff */
[-C--:B------:R-:W-:Y:S02]  /*4070*/  LEA R164, P1, R165, R180.reuse, 0x1 ;  /* 0x000000b4a5a47211 */ /* 0x080fe400078208ff */
[----:B------:R-:W-:Y:S02]  /*4080*/  LEA.HI.X.SX32 R127, R127, R181, 0x1, P3 ;  /* 0x000000b57f7f7211 */ /* 0x000fe400018f0eff */
[-C--:B------:R-:W-:Y:S02]  /*4090*/  LEA R162, P0, R163, R180.reuse, 0x1 ;  /* 0x000000b4a3a27211 */ /* 0x080fe400078008ff */
[----:B------:R-:W-:-:S02]  /*40a0*/  LEA R166, P2, R167, R180, 0x1 ;  /* 0x000000b4a7a67211 */ /* 0x000fc400078408ff */
[-C--:B0-----:R-:W-:Y:S02]  /*40b0*/  LEA R134, P3, R135, R180.reuse, 0x1 ;  /* 0x000000b487867211 */ /* 0x081fe400078608ff */
[-C--:B------:R-:W-:Y:S01]  /*40c0*/  LEA.HI.X.SX32 R165, R165, R181.reuse, 0x1, P1 ;  /* 0x000000b5a5a57211 */ /* 0x080fe200008f0eff */
[----:B------:R0:W-:Y:S01]  /*40d0*/  STS.U16 [R0+0x3000], R142 ;  /* 0x0030008e00007388 */ /* 0x0001e20000000400 */
[-C--:B------:R-:W-:Y:S02]  /*40e0*/  LEA.HI.X.SX32 R163, R163, R181.reuse, 0x1, P0 ;  /* 0x000000b5a3a37211 */ /* 0x080fe400000f0eff */
[-C--:B------:R-:W-:Y:S02]  /*40f0*/  LEA.HI.X.SX32 R167, R167, R181.reuse, 0x1, P2 ;  /* 0x000000b5a7a77211 */ /* 0x080fe400010f0eff */
[----:B------:R-:W-:Y:S02]  /*4100*/  LEA R170, P1, R171, R180, 0x1 ;  /* 0x000000b4abaa7211 */ /* 0x000fe400078208ff */
[----:B------:R-:W-:-:S02]  /*4110*/  LEA.HI.X.SX32 R135, R135, R181, 0x1, P3 ;  /* 0x000000b587877211 */ /* 0x000fc400018f0eff */
[-C--:B------:R-:W-:Y:S02]  /*4120*/  LEA R168, P0, R169, R180.reuse, 0x1 ;  /* 0x000000b4a9a87211 */ /* 0x080fe400078008ff */
[-C--:B------:R-:W-:Y:S02]  /*4130*/  LEA R172, P2, R173, R180.reuse, 0x1 ;  /* 0x000000b4adac7211 */ /* 0x080fe400078408ff */
[----:B0-----:R-:W-:Y:S02]  /*4140*/  LEA R142, P3, R143, R180, 0x1 ;  /* 0x000000b48f8e7211 */ /* 0x001fe400078608ff */
[-C--:B------:R-:W-:Y:S02]  /*4150*/  LEA.HI.X.SX32 R171, R171, R181.reuse, 0x1, P1 ;  /* 0x000000b5abab7211 */ /* 0x080fe400008f0eff */
[-C--:B------:R-:W-:Y:S02]  /*4160*/  LEA.HI.X.SX32 R169, R169, R181.reuse, 0x1, P0 ;  /* 0x000000b5a9a97211 */ /* 0x080fe400000f0eff */
[----:B------:R-:W-:-:S02]  /*4170*/  LEA.HI.X.SX32 R173, R173, R181, 0x1, P2 ;  /* 0x000000b5adad7211 */ /* 0x000fc400010f0eff */
[-C--:B------:R-:W-:Y:S02]  /*4180*/  LEA R176, P1, R3, R180.reuse, 0x1 ;  /* 0x000000b403b07211 */ /* 0x080fe400078208ff */
[-C--:B------:R-:W-:Y:S02]  /*4190*/  LEA.HI.X.SX32 R143, R143, R181.reuse, 0x1, P3 ;  /* 0x000000b58f8f7211 */ /* 0x080fe400018f0eff */
[-C--:B------:R-:W-:Y:S02]  /*41a0*/  LEA R174, P0, R2, R180.reuse, 0x1 ;  /* 0x000000b402ae7211 */ /* 0x080fe400078008ff */
[-C--:B------:R-:W-:Y:S02]  /*41b0*/  LEA R178, P2, R4, R180.reuse, 0x1 ;  /* 0x000000b404b27211 */ /* 0x080fe400078408ff */
[----:B------:R-:W-:Y:S02]  /*41c0*/  LEA R180, P3, R190, R180, 0x1 ;  /* 0x000000b4beb47211 */ /* 0x000fe400078608ff */
[----:B------:R-:W-:-:S02]  /*41d0*/  LEA.HI.X.SX32 R177, R3, R181, 0x1, P1 ;  /* 0x000000b503b17211 */ /* 0x000fc400008f0eff */
[-C--:B------:R-:W-:Y:S01]  /*41e0*/  LEA.HI.X.SX32 R175, R2, R181.reuse, 0x1, P0 ;  /* 0x000000b502af7211 */ /* 0x080fe200000f0eff */
[----:B------:R-:W2:Y:S01]  /*41f0*/  LDL.LU R3, [R1+0x4] ;  /* 0x0000040001037983 */ /* 0x000ea20000300800 */
[-C--:B------:R-:W-:Y:S02]  /*4200*/  LEA.HI.X.SX32 R179, R4, R181.reuse, 0x1, P2 ;  /* 0x000000b504b37211 */ /* 0x080fe400010f0eff */
[----:B------:R-:W-:Y:S01]  /*4210*/  LEA.HI.X.SX32 R181, R190, R181, 0x1, P3 ;  /* 0x000000b5beb57211 */ /* 0x000fe200018f0eff */
[----:B------:R-:W2:Y:S04]  /*4220*/  LDL.LU R4, [R1+0xc] ;  /* 0x00000c0001047983 */ /* 0x000ea80000300800 */
[----:B------:R-:W2:Y:S04]  /*4230*/  LDL.LU R190, [R1+0x14] ;  /* 0x0000140001be7983 */ /* 0x000ea80000300800 */
[----:B------:R0:W-:Y:S04]  /*4240*/  STS.U16 [R0+0x8c00], R204 ;  /* 0x008c00cc00007388 */ /* 0x0001e80000000400 */
[----:B------:R1:W-:Y:S04]  /*4250*/  STS.U16 [R0+0x9000], R201 ;  /* 0x009000c900007388 */ /* 0x0003e80000000400 */
[----:B------:R4:W-:Y:S04]  /*4260*/  STS.U16 [R0+0x9400], R198 ;  /* 0x009400c600007388 */ /* 0x0009e80000000400 */
[----:B0-----:R-:W2:Y:S04]  /*4270*/  LDL.LU R204, [R1+0x20] ;  /* 0x0000200001cc7983 */ /* 0x001ea80000300800 */
[----:B-1----:R-:W2:Y:S04]  /*4280*/  LDL.LU R201, [R1+0x2c] ;  /* 0x00002c0001c97983 */ /* 0x002ea80000300800 */
[----:B----4-:R-:W4:Y:S04]  /*4290*/  LDL.LU R198, [R1+0x38] ;  /* 0x0000380001c67983 */ /* 0x010f280000300800 */
[----:B------:R0:W-:Y:S04]  /*42a0*/  STS.U16 [R0+0x9800], R195 ;  /* 0x009800c300007388 */ /* 0x0001e80000000400 */
[----:B------:R1:W-:Y:S04]  /*42b0*/  STS.U16 [R0+0x9c00], R192 ;  /* 0x009c00c000007388 */ /* 0x0003e80000000400 */
[----:B------:R3:W-:Y:S04]  /*42c0*/  STS.U16 [R0+0xa000], R183 ;  /* 0x00a000b700007388 */ /* 0x0007e80000000400 */
[----:B0-----:R-:W4:Y:S04]  /*42d0*/  LDL.LU R195, [R1+0x44] ;  /* 0x0000440001c37983 */ /* 0x001f280000300800 */
[----:B-1----:R-:W4:Y:S04]  /*42e0*/  LDL.LU R192, [R1+0x50] ;  /* 0x0000500001c07983 */ /* 0x002f280000300800 */
[----:B---3--:R-:W3:Y:S04]  /*42f0*/  LDL.LU R183, [R1+0x5c] ;  /* 0x00005c0001b77983 */ /* 0x008ee80000300800 */
[----:B------:R0:W-:Y:S04]  /*4300*/  STS.U16 [R0+0xa400], R182 ;  /* 0x00a400b600007388 */ /* 0x0001e80000000400 */
[----:B------:R1:W-:Y:S04]  /*4310*/  STS.U16 [R0+0xa800], R69 ;  /* 0x00a8004500007388 */ /* 0x0003e80000000400 */
[----:B0-----:R-:W3:Y:S04]  /*4320*/  LDL.LU R182, [R1+0x68] ;  /* 0x0000680001b67983 */ /* 0x001ee80000300800 */
[----:B-1----:R-:W3:Y:S01]  /*4330*/  LDL.LU R69, [R1+0x74] ;  /* 0x0000740001457983 */ /* 0x002ee20000300800 */
[----:B------:R-:W-:-:S03]  /*4340*/  LOP3.LUT R2, R0, 0x20, RZ, 0x3c, !PT ;  /* 0x0000002000027812 */ /* 0x000fc600078e3cff */
[----:B------:R0:W-:Y:S04]  /*4350*/  STS.U16 [R0+0xac00], R68 ;  /* 0x00ac004400007388 */ /* 0x0001e80000000400 */
[----:B------:R-:W-:Y:S04]  /*4360*/  STS.U16 [R0+0xb000], R67 ;  /* 0x00b0004300007388 */ /* 0x000fe80000000400 */
        /* <DEDUP_REMOVED lines=18> */
[----:B-----5:R-:W-:Y:S04]  /*4490*/  STS.U16 [R0+0xfc00], R49 ;  /* 0x00fc003100007388 */ /* 0x020fe80000000400 */
[----:B0-----:R-:W2:Y:S04]  /*44a0*/  LDL.LU R68, [R1+0x70] ;  /* 0x0000700001447983 */ /* 0x001ea80000300800 */
[----:B--2---:R-:W-:Y:S04]  /*44b0*/  STS.U16 [R2+0x2100], R190 ;  /* 0x002100be02007388 */ /* 0x004fe80000000400 */
[----:B------:R-:W-:Y:S04]  /*44c0*/  STS.U16 [R2+0x1d00], R204 ;  /* 0x001d00cc02007388 */ /* 0x000fe80000000400 */
[----:B------:R-:W-:Y:S04]  /*44d0*/  STS.U16 [R2+0x1900], R201 ;  /* 0x001900c902007388 */ /* 0x000fe80000000400 */
[----:B----4-:R-:W-:Y:S04]  /*44e0*/  STS.U16 [R2+0x1500], R198 ;  /* 0x001500c602007388 */ /* 0x010fe80000000400 */
[----:B------:R-:W-:Y:S04]  /*44f0*/  STS.U16 [R2+0x1100], R195 ;  /* 0x001100c302007388 */ /* 0x000fe80000000400 */
[----:B------:R-:W-:Y:S04]  /*4500*/  STS.U16 [R2+0xd00], R192 ;  /* 0x000d00c002007388 */ /* 0x000fe80000000400 */
[----:B---3--:R-:W-:Y:S04]  /*4510*/  STS.U16 [R2+0x900], R183 ;  /* 0x000900b702007388 */ /* 0x008fe80000000400 */
[----:B------:R-:W-:Y:S04]  /*4520*/  STS.U16 [R2+0x500], R182 ;  /* 0x000500b602007388 */ /* 0x000fe80000000400 */
[----:B------:R0:W-:Y:S04]  /*4530*/  STS.U16 [R2+0x100], R69 ;  /* 0x0001004502007388 */ /* 0x0001e80000000400 */
[----:B0-----:R-:W2:Y:S04]  /*4540*/  LDL.LU R69, [R1+0x64] ;  /* 0x0000640001457983 */ /* 0x001ea80000300800 */
[----:B------:R-:W3:Y:S04]  /*4550*/  LDL.LU R182, [R1+0x58] ;  /* 0x0000580001b67983 */ /* 0x000ee80000300800 */
[----:B------:R-:W4:Y:S04]  /*4560*/  LDL.LU R183, [R1+0x4c] ;  /* 0x00004c0001b77983 */ /* 0x000f280000300800 */
[----:B------:R-:W2:Y:S04]  /*4570*/  LDL.LU R192, [R1+0x40] ;  /* 0x0000400001c07983 */ /* 0x000ea80000300800 */
[----:B------:R-:W2:Y:S04]  /*4580*/  LDL.LU R195, [R1+0x34] ;  /* 0x0000340001c37983 */ /* 0x000ea80000300800 */
[----:B------:R-:W2:Y:S04]  /*4590*/  LDL.LU R198, [R1+0x28] ;  /* 0x0000280001c67983 */ /* 0x000ea80000300800 */
[----:B------:R-:W2:Y:S04]  /*45a0*/  LDL.LU R201, [R1+0x1c] ;  /* 0x00001c0001c97983 */ /* 0x000ea80000300800 */
[----:B------:R-:W2:Y:S04]  /*45b0*/  LDL.LU R204, [R1+0x10] ;  /* 0x0000100001cc7983 */ /* 0x000ea80000300800 */
[----:B------:R-:W2:Y:S04]  /*45c0*/  LDL.LU R190, [R1+0x8] ;  /* 0x0000080001be7983 */ /* 0x000ea80000300800 */
[----:B------:R0:W-:Y:S04]  /*45d0*/  STS.U16 [R2+0x2500], R4 ;  /* 0x0025000402007388 */ /* 0x0001e80000000400 */
[----:B------:R1:W-:Y:S01]  /*45e0*/  STS.U16 [R2+0x2900], R3 ;  /* 0x0029000302007388 */ /* 0x0003e20000000400 */
[----:B0-----:R-:W-:-:S03]  /*45f0*/  LOP3.LUT R4, R0, 0x40, RZ, 0x3c, !PT ;  /* 0x0000004000047812 */ /* 0x001fc600078e3cff */
        /* <DEDUP_REMOVED lines=53> */
[----:B-1----:R-:W5:Y:S04]  /*4950*/  LDL.LU R3, [R1] ;  /* 0x0000000001037983 */ /* 0x002f680000300800 */
[----:B---3--:R0:W-:Y:S04]  /*4960*/  STS.U16 [R4+0xa00], R182 ;  /* 0x000a00b604007388 */ /* 0x0081e80000000400 */
[----:B----4-:R1:W-:Y:S04]  /*4970*/  STS.U16 [R4+0xe00], R183 ;  /* 0x000e00b704007388 */ /* 0x0103e80000000400 */
[----:B--2---:R2:W-:Y:S04]  /*4980*/  STS.U16 [R4+0x1200], R192 ;  /* 0x001200c004007388 */ /* 0x0045e80000000400 */
[----:B0-----:R-:W3:Y:S04]  /*4990*/  LDL.LU R182, [R1+0x6c] ;  /* 0x00006c0001b67983 */ /* 0x001ee80000300800 */
[----:B-1----:R-:W4:Y:S04]  /*49a0*/  LDL.LU R183, [R1+0x60] ;  /* 0x0000600001b77983 */ /* 0x002f280000300800 */
[----:B------:R0:W-:Y:S04]  /*49b0*/  STS.U16 [R4+0x1600], R195 ;  /* 0x001600c304007388 */ /* 0x0001e80000000400 */
[----:B--2---:R-:W2:Y:S04]  /*49c0*/  LDL.LU R192, [R1+0x54] ;  /* 0x0000540001c07983 */ /* 0x004ea80000300800 */
[----:B------:R1:W-:Y:S04]  /*49d0*/  STS.U16 [R4+0x1a00], R198 ;  /* 0x001a00c604007388 */ /* 0x0003e80000000400 */
[----:B0-----:R-:W2:Y:S04]  /*49e0*/  LDL.LU R195, [R1+0x48] ;  /* 0x0000480001c37983 */ /* 0x001ea80000300800 */
[----:B------:R0:W-:Y:S04]  /*49f0*/  STS.U16 [R4+0x1e00], R201 ;  /* 0x001e00c904007388 */ /* 0x0001e80000000400 */
[----:B-1----:R-:W2:Y:S04]  /*4a00*/  LDL.LU R198, [R1+0x3c] ;  /* 0x00003c0001c67983 */ /* 0x002ea80000300800 */
[----:B------:R1:W-:Y:S04]  /*4a10*/  STS.U16 [R4+0x2200], R204 ;  /* 0x002200cc04007388 */ /* 0x0003e80000000400 */
[----:B0-----:R-:W2:Y:S04]  /*4a20*/  LDL.LU R201, [R1+0x30] ;  /* 0x0000300001c97983 */ /* 0x001ea80000300800 */
[----:B------:R0:W-:Y:S04]  /*4a30*/  STS.U16 [R4+0x2600], R190 ;  /* 0x002600be04007388 */ /* 0x0001e80000000400 */
[----:B-1----:R-:W2:Y:S04]  /*4a40*/  LDL.LU R204, [R1+0x24] ;  /* 0x0000240001cc7983 */ /* 0x002ea80000300800 */
[----:B0-----:R-:W2:Y:S04]  /*4a50*/  LDL.LU R190, [R1+0x18] ;  /* 0x0000180001be7983 */ /* 0x001ea80000300800 */
        /* <DEDUP_REMOVED lines=47> */
[----:B-----5:R0:W-:Y:S04]  /*4d50*/  STS.U16 [R4+0x2a00], R3 ;  /* 0x002a000304007388 */ /* 0x0201e80000000400 */
[----:B------:R-:W-:Y:S01]  /*4d60*/  STS.U16 [R4+0xe200], R6 ;  /* 0x00e2000604007388 */ /* 0x000fe20000000400 */
[----:B0-----:R-:W-:-:S03]  /*4d70*/  LOP3.LUT R3, R0, 0x60, RZ, 0x3c, !PT ;  /* 0x0000006000037812 */ /* 0x001fc600078e3cff */
[----:B------:R-:W-:Y:S04]  /*4d80*/  STS.U16 [R4+0xe600], R184 ;  /* 0x00e600b804007388 */ /* 0x000fe80000000400 */
[----:B------:R-:W-:Y:S04]  /*4d90*/  STS.U16 [R4+0xea00], R185 ;  /* 0x00ea00b904007388 */ /* 0x000fe80000000400 */
[----:B------:R-:W-:Y:S04]  /*4da0*/  STS.U16 [R4+0xee00], R186 ;  /* 0x00ee00ba04007388 */ /* 0x000fe80000000400 */
[----:B------:R-:W-:Y:S04]  /*4db0*/  STS.U16 [R4+0xf200], R187 ;  /* 0x00f200bb04007388 */ /* 0x000fe80000000400 */
[----:B------:R-:W-:Y:S04]  /*4dc0*/  STS.U16 [R4+0xf600], R188 ;  /* 0x00f600bc04007388 */ /* 0x000fe80000000400 */
[----:B------:R-:W-:Y:S04]  /*4dd0*/  STS.U16 [R4+0xfa00], R189 ;  /* 0x00fa00bd04007388 */ /* 0x000fe80000000400 */
[----:B------:R0:W-:Y:S04]  /*4de0*/  STS.U16 [R4+0xfe00], R191 ;  /* 0x00fe00bf04007388 */ /* 0x0001e80000000400 */
[----:B---3--:R-:W-:Y:S04]  /*4df0*/  STS.U16 [R3+0x300], R182 ;  /* 0x000300b603007388 */ /* 0x008fe80000000400 */
[----:B----4-:R-:W-:Y:S04]  /*4e00*/  STS.U16 [R3+0x700], R183 ;  /* 0x000700b703007388 */ /* 0x010fe80000000400 */
[----:B--2---:R-:W-:Y:S04]  /*4e10*/  STS.U16 [R3+0xb00], R192 ;  /* 0x000b00c003007388 */ /* 0x004fe80000000400 */
[----:B------:R-:W-:Y:S04]  /*4e20*/  STS.U16 [R3+0xf00], R195 ;  /* 0x000f00c303007388 */ /* 0x000fe80000000400 */
[----:B------:R-:W-:Y:S04]  /*4e30*/  STS.U16 [R3+0x1300], R198 ;  /* 0x001300c603007388 */ /* 0x000fe80000000400 */
[----:B------:R-:W-:Y:S04]  /*4e40*/  STS.U16 [R3+0x1700], R201 ;  /* 0x001700c903007388 */ /* 0x000fe80000000400 */
[----:B------:R-:W-:Y:S04]  /*4e50*/  STS.U16 [R3+0x1b00], R204 ;  /* 0x001b00cc03007388 */ /* 0x000fe80000000400 */
[----:B------:R-:W-:Y:S04]  /*4e60*/  STS.U16 [R3+0x1f00], R190 ;  /* 0x001f00be03007388 */ /* 0x000fe80000000400 */
[----:B------:R-:W2:Y:S04]  /*4e70*/  LDG.E.U16 R70, [R70.64] ;  /* 0x0000000646467981 */ /* 0x000ea8000c1e1500 */
[----:B------:R-:W3:Y:S04]  /*4e80*/  LDG.E.U16 R72, [R72.64] ;  /* 0x0000000648487981 */ /* 0x000ee8000c1e1500 */
[----:B------:R-:W4:Y:S04]  /*4e90*/  LDG.E.U16 R74, [R74.64] ;  /* 0x000000064a4a7981 */ /* 0x000f28000c1e1500 */
[----:B------:R-:W5:Y:S04]  /*4ea0*/  LDG.E.U16 R76, [R76.64] ;  /* 0x000000064c4c7981 */ /* 0x000f68000c1e1500 */
        /* <DEDUP_REMOVED lines=51> */
[----:B------:R-:W5:Y:S01]  /*51e0*/  LDG.E.U16 R180, [R180.64] ;  /* 0x00000006b4b47981 */ /* 0x000f62000c1e1500 */
[----:B------:R-:W-:-:S02]  /*51f0*/  IMAD.MOV.U32 R2, RZ, RZ, 0x3f800000 ;  /* 0x3f800000ff027424 */ /* 0x000fc400078e00ff */
[----:B0-----:R-:W-:-:S03]  /*5200*/  IMAD.MOV.U32 R4, RZ, RZ, -0x800000 ;  /* 0xff800000ff047424 */ /* 0x001fc600078e00ff */
[----:B------:R0:W-:Y:S04]  /*5210*/  STL [R1+0x1c4], R2 ;  /* 0x0001c40201007387 */ /* 0x0001e80000100800 */
[----:B------:R1:W-:Y:S01]  /*5220*/  STL [R1+0x78], R4 ;  /* 0x0000780401007387 */ /* 0x0003e20000100800 */
[----:B0-----:R-:W-:Y:S02]  /*5230*/  IMAD.MOV.U32 R2, RZ, RZ, -0x800000 ;  /* 0xff800000ff027424 */ /* 0x001fe400078e00ff */
[----:B-1----:R-:W-:Y:S01]  /*5240*/  IMAD.MOV.U32 R4, RZ, RZ, 0x3f800000 ;  /* 0x3f800000ff047424 */ /* 0x002fe200078e00ff */
[----:B------:R-:W0:Y:S04]  /*5250*/  S2R R183, SR_CTAID.X ;  /* 0x0000000000b77919 */ /* 0x000e280000002500 */
[----:B--2---:R-:W-:Y:S04]  /*5260*/  STS.U16 [R3+0x2300], R70 ;  /* 0x0023004603007388 */ /* 0x004fe80000000400 */
[----:B---3--:R-:W-:Y:S04]  /*5270*/  STS.U16 [R3+0x2700], R72 ;  /* 0x0027004803007388 */ /* 0x008fe80000000400 */
[----:B----4-:R-:W-:Y:S04]  /*5280*/  STS.U16 [R3+0x2b00], R74 ;  /* 0x002b004a03007388 */ /* 0x010fe80000000400 */
[----:B-----5:R-:W-:Y:S04]  /*5290*/  STS.U16 [R3+0x2f00], R76 ;  /* 0x002f004c03007388 */ /* 0x020fe80000000400 */
        /* <DEDUP_REMOVED lines=51> */
[----:B------:R1:W-:Y:S02]  /*55d0*/  STS.U16 [R3+0xff00], R180 ;  /* 0x00ff00b403007388 */ /* 0x0003e40000000400 */
[----:B-1----:R-:W-:-:S05]  /*55e0*/  MOV R3, 0xff800000 ;  /* 0xff80000000037802 */ /* 0x002fca0000000f00 */
[----:B------:R1:W-:Y:S04]  /*55f0*/  STL [R1+0x74], R3 ;  /* 0x0000740301007387 */ /* 0x0003e80000100800 */
[----:B------:R2:W-:Y:S01]  /*5600*/  STL [R1+0x70], R2 ;  /* 0x0000700201007387 */ /* 0x0005e20000100800 */
[----:B-1----:R-:W-:Y:S01]  /*5610*/  MOV R3, 0x3f800000 ;  /* 0x3f80000000037802 */ /* 0x002fe20000000f00 */
[----:B--2---:R-:W-:-:S05]  /*5620*/  IMAD.MOV.U32 R2, RZ, RZ, 0x3f800000 ;  /* 0x3f800000ff027424 */ /* 0x004fca00078e00ff */
[----:B------:R-:W-:Y:S04]  /*5630*/  STL [R1+0x1c0], R2 ;  /* 0x0001c00201007387 */ /* 0x000fe80000100800 */
[----:B------:R-:W-:Y:S04]  /*5640*/  STL [R1+0x1bc], R4 ;  /* 0x0001bc0401007387 */ /* 0x000fe80000100800 */
[----:B------:R-:W-:Y:S04]  /*5650*/  STL [R1+0x1b8], R3 ;  /* 0x0001b80301007387 */ /* 0x000fe80000100800 */
[----:B------:R-:W-:Y:S04]  /*5660*/  STL [R1+0x1b4], R2 ;  /* 0x0001b40201007387 */ /* 0x000fe80000100800 */
[----:B------:R-:W-:Y:S04]  /*5670*/  STL [R1+0x1b0], R4 ;  /* 0x0001b00401007387 */ /* 0x000fe80000100800 */
[----:B------:R-:W-:Y:S04]  /*5680*/  STL [R1+0x1ac], R3 ;  /* 0x0001ac0301007387 */ /* 0x000fe80000100800 */
[----:B------:R1:W-:Y:S04]  /*5690*/  STL [R1+0x1a8], R2 ;  /* 0x0001a80201007387 */ /* 0x0003e80000100800 */
[----:B------:R2:W-:Y:S04]  /*56a0*/  STL [R1+0xf0], RZ ;  /* 0x0000f0ff01007387 */ /* 0x0005e80000100800 */
        /* <DEDUP_REMOVED lines=43> */
[----:B------:R2:W-:Y:S04]  /*5960*/  STL [R1], RZ ;  /* 0x000000ff01007387 */ /* 0x0005e80000100800 */
[----:B------:R2:W-:Y:S04]  /*5970*/  STL [R1+0x4], RZ ;  /* 0x000004ff01007387 */ /* 0x0005e80000100800 */
[----:B------:R2:W-:Y:S04]  /*5980*/  STL [R1+0x8], RZ ;  /* 0x000008ff01007387 */ /* 0x0005e80000100800 */
[----:B------:R2:W-:Y:S04]  /*5990*/  STL [R1+0xc], RZ ;  /* 0x00000cff01007387 */ /* 0x0005e80000100800 */
[----:B------:R2:W-:Y:S04]  /*59a0*/  STL [R1+0x10], RZ ;  /* 0x000010ff01007387 */ /* 0x0005e80000100800 */
[----:B------:R2:W-:Y:S04]  /*59b0*/  STL [R1+0x14], RZ ;  /* 0x000014ff01007387 */ /* 0x0005e80000100800 */
[----:B------:R2:W-:Y:S04]  /*59c0*/  STL [R1+0x18], RZ ;  /* 0x000018ff01007387 */ /* 0x0005e80000100800 */
[----:B------:R-:W3:Y:S04]  /*59d0*/  S2R R198, SR_TID.X ;  /* 0x0000000000c67919 */ /* 0x000ee80000002100 */
[----:B------:R2:W-:Y:S01]  /*59e0*/  STL [R1+0x1c], RZ ;  /* 0x00001cff01007387 */ /* 0x0005e20000100800 */
[----:B0-----:R-:W-:-:S03]  /*59f0*/  IMAD.SHL.U32 R183, R183, 0x40, RZ ;  /* 0x00000040b7b77824 */ /* 0x001fc600078e00ff */
[----:B------:R2:W-:Y:S04]  /*5a00*/  STL [R1+0x20], RZ ;  /* 0x000020ff01007387 */ /* 0x0005e80000100800 */
[----:B------:R2:W-:Y:S04]  /*5a10*/  STL [R1+0x24], RZ ;  /* 0x000024ff01007387 */ /* 0x0005e80000100800 */
[----:B------:R2:W-:Y:S04]  /*5a20*/  STL [R1+0x28], RZ ;  /* 0x000028ff01007387 */ /* 0x0005e80000100800 */
[----:B------:R2:W-:Y:S04]  /*5a30*/  STL [R1+0x2c], RZ ;  /* 0x00002cff01007387 */ /* 0x0005e80000100800 */
[----:B------:R2:W-:Y:S01]  /*5a40*/  STL [R1+0x30], RZ ;  /* 0x000030ff01007387 */ /* 0x0005e20000100800 */
[----:B-1----:R-:W-:-:S03]  /*5a50*/  IADD3 R2, R183, 0x40, RZ ;  /* 0x00000040b7027810 */ /* 0x002fc60007ffe0ff */
[----:B------:R2:W-:Y:S04]  /*5a60*/  STL [R1+0x34], RZ ;  /* 0x000034ff01007387 */ /* 0x0005e80000100800 */
[----:B------:R2:W-:Y:S04]  /*5a70*/  STL [R1+0x38], RZ ;  /* 0x000038ff01007387 */ /* 0x0005e80000100800 */
[----:B------:R2:W-:Y:S01]  /*5a80*/  STL [R1+0x3c], RZ ;  /* 0x00003cff01007387 */ /* 0x0005e20000100800 */
[----:B------:R-:W-:Y:S02]  /*5a90*/  ISETP.GE.AND P0, PT, R2, 0x1, PT ;  /* 0x000000010200780c */ /* 0x000fe40003f06270 */
[C---:B---3--:R-:W-:Y:S01]  /*5aa0*/  LOP3.LUT R3, R198.reuse, 0x3, RZ, 0xc0, !PT ;  /* 0x00000003c6037812 */ /* 0x048fe200078ec0ff */
[----:B------:R-:W-:Y:S01]  /*5ab0*/  IMAD.MOV.U32 R252, RZ, RZ, -0x800000 ;  /* 0xff800000fffc7424 */ /* 0x000fe200078e00ff */
[----:B------:R-:W-:Y:S01]  /*5ac0*/  MOV R239, 0xff800000 ;  /* 0xff80000000ef7802 */ /* 0x000fe20000000f00 */
[----:B------:R-:W-:Y:S01]  /*5ad0*/  IMAD.MOV.U32 R238, RZ, RZ, -0x800000 ;  /* 0xff800000ffee7424 */ /* 0x000fe200078e00ff */
[----:B------:R-:W-:Y:S01]  /*5ae0*/  MOV R236, 0xff800000 ;  /* 0xff80000000ec7802 */ /* 0x000fe20000000f00 */
[----:B------:R-:W-:Y:S01]  /*5af0*/  IMAD.MOV.U32 R237, RZ, RZ, -0x800000 ;  /* 0xff800000ffed7424 */ /* 0x000fe200078e00ff */
[----:B------:R-:W-:Y:S01]  /*5b00*/  CS2R R100, SRZ ;  /* 0x0000000000647805 */ /* 0x000fe2000001ff00 */
        /* <DEDUP_REMOVED lines=97> */
[C---:B------:R-:W-:Y:S01]  /*6120*/  LOP3.LUT R176, R198.reuse, 0x7f, RZ, 0xc0, !PT ;  /* 0x0000007fc6b07812 */ /* 0x040fe200078ec0ff */
[----:B------:R-:W-:Y:S01]  /*6130*/  IMAD.SHL.U32 R164, R3, 0x20, RZ ;  /* 0x0000002003a47824 */ /* 0x000fe200078e00ff */
[----:B------:R-:W-:-:S02]  /*6140*/  LOP3.LUT R173, R198, 0x1c, RZ, 0xc0, !PT ;  /* 0x0000001cc6ad7812 */ /* 0x000fc400078ec0ff */
[----:B------:R-:W-:Y:S01]  /*6150*/  LOP3.LUT R175, R198, 0x20, RZ, 0xc0, !PT ;  /* 0x00000020c6af7812 */ /* 0x000fe200078ec0ff */
[----:B------:R-:W-:Y:S05]  /*6160*/  @!P0 BRA `(.L_x_0) ;  /* 0x00009e5000008947 */ /* 0x000fea0003800000 */
[C---:B--2---:R-:W-:Y:S01]  /*6170*/  LOP3.LUT R2, R198.reuse, 0xf, RZ, 0xc0, !PT ;  /* 0x0000000fc6027812 */ /* 0x044fe200078ec0ff */
[----:B------:R-:W0:Y:S01]  /*6180*/  S2R R190, SR_CTAID.Y ;  /* 0x0000000000be7919 */ /* 0x000e220000002600 */
[C---:B------:R-:W-:Y:S01]  /*6190*/  LOP3.LUT R8, R198.reuse, 0x7, RZ, 0xc0, !PT ;  /* 0x00000007c6087812 */ /* 0x040fe200078ec0ff */
[C---:B------:R-:W-:Y:S01]  /*61a0*/  IMAD.SHL.U32 R171, R198.reuse, 0x20, RZ ;  /* 0x00000020c6ab7824 */ /* 0x040fe200078e00ff */
[----:B------:R-:W-:Y:S01]  /*61b0*/  SHF.L.U32 R9, R198, 0x1, RZ ;  /* 0x00000001c6097819 */ /* 0x000fe200000006ff */
[----:B------:R-:W-:Y:S01]  /*61c0*/  IMAD R6, R2, c[0x0][0x1b4], RZ ;  /* 0x00006d0002067a24 */ /* 0x000fe200078e02ff */
[C---:B------:R-:W-:Y:S01]  /*61d0*/  LEA R13, R8.reuse, R175, 0x2 ;  /* 0x000000af080d7211 */ /* 0x040fe200078e10ff */
[----:B------:R-:W-:Y:S01]  /*61e0*/  IMAD.SHL.U32 R2, R8, 0x10, RZ ;  /* 0x0000001008027824 */ /* 0x000fe200078e00ff */
[----:B------:R-:W-:Y:S01]  /*61f0*/  MOV R16, c[0x0][0x1b8] ;  /* 0x00006e0000107a02 */ /* 0x000fe20000000f00 */
[----:B------:R-:W-:Y:S01]  /*6200*/  IMAD.SHL.U32 R7, R6, 0x2, RZ ;  /* 0x0000000206077824 */ /* 0x000fe200078e00ff */
[----:B------:R-:W-:Y:S01]  /*6210*/  SHF.R.S32.HI R10, RZ, 0x4, R198 ;  /* 0x00000004ff0a7819 */ /* 0x000fe200000114c6 */
[----:B------:R-:W-:Y:S01]  /*6220*/  IMAD R8, R8, 0x90, RZ ;  /* 0x0000009008087824 */ /* 0x000fe200078e02ff */
[----:B------:R-:W-:Y:S01]  /*6230*/  LOP3.LUT R2, R2, 0x30, R9, 0x78, !PT ;  /* 0x0000003002027812 */ /* 0x000fe200078e7809 */
[----:B------:R-:W-:Y:S01]  /*6240*/  IMAD.SHL.U32 R197, R173, 0x2, RZ ;  /* 0x00000002adc57824 */ /* 0x000fe200078e00ff */
[----:B------:R-:W-:Y:S01]  /*6250*/  SHF.R.U32.HI R11, RZ, 0x1, R175 ;  /* 0x00000001ff0b7819 */ /* 0x000fe200000116af */
[----:B------:R-:W-:Y:S01]  /*6260*/  CS2R R100, SRZ ;  /* 0x0000000000647805 */ /* 0x000fe2000001ff00 */
[----:B------:R-:W-:Y:S01]  /*6270*/  SGXT R10, R10, 0x1 ;  /* 0x000000010a0a781a */ /* 0x000fe20000000200 */
[----:B------:R-:W-:Y:S01]  /*6280*/  IMAD.U32 R196, R13, 0x100, R2 ;  /* 0x000001000dc47824 */ /* 0x000fe200078e0002 */
[----:B------:R-:W-:Y:S01]  /*6290*/  SHF.R.U32.HI R2, RZ, 0x4, R198 ;  /* 0x00000004ff027819 */ /* 0x000fe200000116c6 */
[----:B------:R-:W-:Y:S01]  /*62a0*/  CS2R R102, SRZ ;  /* 0x0000000000667805 */ /* 0x000fe2000001ff00 */
[----:B------:R-:W-:Y:S01]  /*62b0*/  LOP3.LUT R11, R11, 0x90, R10, 0x78, !PT ;  /* 0x000000900b0b7812 */ /* 0x000fe200078e780a */
[----:B------:R-:W-:Y:S01]  /*62c0*/  IMAD.SHL.U32 R10, R198, 0x8, RZ ;  /* 0x00000008c60a7824 */ /* 0x000fe200078e00ff */
[----:B------:R-:W-:Y:S01]  /*62d0*/  SGXT.U32 R2, R2, 0x3 ;  /* 0x000000030202781a */ /* 0x000fe20000000000 */
[----:B------:R-:W-:Y:S01]  /*62e0*/  STL [R1+0x7c], R196 ;  /* 0x00007cc401007387 */ /* 0x000fe20000100800 */
[----:B------:R-:W-:Y:S01]  /*62f0*/  SHF.R.S32.HI R14, RZ, 0x2, R198 ;  /* 0x00000002ff0e7819 */ /* 0x000fe200000114c6 */
[----:B0-----:R-:W-:Y:S01]  /*6300*/  IMAD R5, R190, c[0x0][0x1b0], RZ ;  /* 0x00006c00be057a24 */ /* 0x001fe200078e02ff */
[----:B------:R-:W-:Y:S01]  /*6310*/  LOP3.LUT R12, R10, 0x60, RZ, 0xc0, !PT ;  /* 0x000000600a0c7812 */ /* 0x000fe200078ec0ff */
[----:B------:R-:W-:Y:S01]  /*6320*/  IMAD R13, R2, c[0x0][0x1b8], RZ ;  /* 0x00006e00020d7a24 */ /* 0x000fe200078e02ff */
[----:B------:R-:W-:Y:S01]  /*6330*/  LOP3.LUT R2, R8, 0x10, R9, 0x78, !PT ;  /* 0x0000001008027812 */ /* 0x000fe200078e7809 */
[----:B------:R-:W-:Y:S01]  /*6340*/  IMAD.SHL.U32 R4, R5, 0x2, RZ ;  /* 0x0000000205047824 */ /* 0x000fe200078e00ff */
[----:B------:R-:W-:Y:S01]  /*6350*/  LOP3.LUT R10, R10, 0x300, RZ, 0xc0, !PT ;  /* 0x000003000a0a7812 */ /* 0x000fe200078ec0ff */
[----:B------:R-:W-:Y:S01]  /*6360*/  IMAD R15, R16, 0x8, R13 ;  /* 0x00000008100f7824 */ /* 0x000fe200078e020d */
[----:B------:R-:W-:Y:S01]  /*6370*/  SGXT R14, R14, 0x1 ;  /* 0x000000010e0e781a */ /* 0x000fe20000000200 */
[----:B------:R-:W-:Y:S01]  /*6380*/  IMAD R12, R3, 0x4, R12 ;  /* 0x00000004030c7824 */ /* 0x000fe200078e020c */
[----:B------:R-:W-:Y:S01]  /*6390*/  IADD3 R4, P0, P1, R7, c[0x0][0x170], R4 ;  /* 0x00005c0007047a10 */ /* 0x000fe2000791e004 */
[----:B------:R-:W-:Y:S01]  /*63a0*/  CS2R R96, SRZ ;  /* 0x0000000000607805 */ /* 0x000fe2000001ff00 */
[----:B------:R-:W-:Y:S01]  /*63b0*/  LEA R17, R16, R15, 0x3 ;  /* 0x0000000f10117211 */ /* 0x000fe200078e18ff */
[----:B------:R-:W-:Y:S01]  /*63c0*/  IMAD.IADD R8, R11, 0x1, R12 ;  /* 0x000000010b087824 */ /* 0x000fe200078e020c */
[----:B------:R-:W-:Y:S01]  /*63d0*/  LOP3.LUT R7, R198, 0x10, RZ, 0xc0, !PT ;  /* 0x00000010c6077812 */ /* 0x000fe200078ec0ff */
[----:B------:R-:W-:Y:S01]  /*63e0*/  IMAD.MOV.U32 R12, RZ, RZ, c[0x0][0x1a8] ;  /* 0x00006a00ff0c7624 */ /* 0x000fe200078e00ff */
[----:B------:R-:W-:Y:S01]  /*63f0*/  LOP3.LUT R14, R14, 0x90, RZ, 0xc0, !PT ;  /* 0x000000900e0e7812 */ /* 0x000fe200078ec0ff */
[----:B------:R-:W-:Y:S01]  /*6400*/  IMAD R19, R16, 0x8, R17 ;  /* 0x0000000810137824 */ /* 0x000fe200078e0211 */
[----:B------:R-:W-:Y:S01]  /*6410*/  SHF.L.U32 R7, R7, 0x6, RZ ;  /* 0x0000000607077819 */ /* 0x000fe200000006ff */
[----:B------:R0:W-:Y:S01]  /*6420*/  STL [R1+0x138], R8 ;  /* 0x0001380801007387 */ /* 0x0001e20000100800 */
[----:B------:R-:W-:Y:S01]  /*6430*/  LOP3.LUT R171, R14, 0x160, R171, 0xf8, !PT ;  /* 0x000001600eab7812 */ /* 0x000fe200078ef8ab */
[----:B------:R-:W-:Y:S01]  /*6440*/  CS2R R98, SRZ ;  /* 0x0000000000627805 */ /* 0x000fe2000001ff00 */
[----:B------:R-:W-:Y:S01]  /*6450*/  LEA R21, R16, R19, 0x3 ;  /* 0x0000001310157211 */ /* 0x000fe200078e18ff */
[----:B------:R-:W-:Y:S01]  /*6460*/  CS2R R92, SRZ ;  /* 0x00000000005c7805 */ /* 0x000fe2000001ff00 */
[-C--:B------:R-:W-:Y:S01]  /*6470*/  IADD3 R10, R10, R7.reuse, R164 ;  /* 0x000000070a0a7210 */ /* 0x080fe20007ffe0a4 */
[----:B------:R-:W-:Y:S01]  /*6480*/  CS2R R94, SRZ ;  /* 0x00000000005e7805 */ /* 0x000fe2000001ff00 */
[----:B------:R-:W-:Y:S01]  /*6490*/  LOP3.LUT R2, R2, R7, RZ, 0xfc, !PT ;  /* 0x0000000702027212 */ /* 0x000fe200078efcff */
[----:B------:R-:W-:Y:S01]  /*64a0*/  IMAD R23, R16, 0x8, R21 ;  /* 0x0000000810177824 */ /* 0x000fe200078e0215 */
[----:B------:R-:W-:Y:S01]  /*64b0*/  LOP3.LUT R9, R14, 0x10, R9, 0x78, !PT ;  /* 0x000000100e097812 */ /* 0x000fe200078e7809 */
[----:B------:R-:W-:Y:S01]  /*64c0*/  IMAD.HI R7, R5, 0x2, RZ ;  /* 0x0000000205077827 */ /* 0x000fe200078e02ff */
[-C--:B------:R-:W-:Y:S01]  /*64d0*/  LEA R60, P5, R13, R4.reuse, 0x1 ;  /* 0x000000040d3c7211 */ /* 0x080fe200078a08ff */
[----:B------:R-:W-:Y:S01]  /*64e0*/  CS2R R88, SRZ ;  /* 0x0000000000587805 */ /* 0x000fe2000001ff00 */
[----:B------:R-:W-:Y:S01]  /*64f0*/  LEA R58, P6, R15, R4, 0x1 ;  /* 0x000000040f3a7211 */ /* 0x000fe200078c08ff */
[----:B------:R-:W-:Y:S01]  /*6500*/  IMAD R25, R16, 0x8, R23 ;  /* 0x0000000810197824 */ /* 0x000fe200078e0217 */
[----:B------:R-:W-:Y:S01]  /*6510*/  SHF.L.U32 R164, R3, 0x1, RZ ;  /* 0x0000000103a47819 */ /* 0x000fe200000006ff */
[----:B0-----:R-:W-:Y:S01]  /*6520*/  IMAD.HI R8, R6, 0x2, RZ ;  /* 0x0000000206087827 */ /* 0x001fe200078e02ff */
[C---:B------:R-:W-:Y:S01]  /*6530*/  LEA.HI R168, R173.reuse, 0x28, RZ, 0x1e ;  /* 0x00000028ada87811 */ /* 0x040fe200078ff0ff */
[----:B------:R-:W-:Y:S01]  /*6540*/  CS2R R90, SRZ ;  /* 0x00000000005a7805 */ /* 0x000fe2000001ff00 */
[C---:B------:R-:W-:Y:S01]  /*6550*/  LEA.HI R169, R173.reuse, 0x30, RZ, 0x1e ;  /* 0x00000030ada97811 */ /* 0x040fe200078ff0ff */
[----:B------:R-:W-:Y:S01]  /*6560*/  IMAD R27, R16, 0x10, R25 ;  /* 0x00000010101b7824 */ /* 0x000fe200078e0219 */
[----:B------:R-:W-:Y:S01]  /*6570*/  IADD3.X R14, R8, c[0x0][0x174], R7, P0, P1 ;  /* 0x00005d00080e7a10 */ /* 0x000fe200007e2407 */
[----:B------:R-:W-:Y:S01]  /*6580*/  IMAD R5, R190, c[0x0][0x1a0], RZ ;  /* 0x00006800be057a24 */ /* 0x000fe200078e02ff */
[----:B------:R-:W-:Y:S01]  /*6590*/  LEA.HI R165, R173, 0x10, RZ, 0x1e ;  /* 0x00000010ada57811 */ /* 0x000fe200078ff0ff */
[----:B------:R-:W-:Y:S01]  /*65a0*/  IMAD R6, R176, c[0x0][0x1a8], RZ ;  /* 0x00006a00b0067a24 */ /* 0x000fe200078e02ff */
[----:B------:R-:W-:Y:S01]  /*65b0*/  LEA R29, R16, R27, 0x3 ;  /* 0x0000001b101d7211 */ /* 0x000fe200078e18ff */
[----:B------:R-:W-:Y:S01]  /*65c0*/  IMAD.IADD R8, R9, 0x1, R10 ;  /* 0x0000000109087824 */ /* 0x000fe200078e020a */
[C---:B------:R-:W-:Y:S01]  /*65d0*/  LEA R11, P0, R5.reuse, c[0x0][0x168], 0x1 ;  /* 0x00005a00050b7a11 */ /* 0x040fe200078008ff */
[----:B------:R-:W-:Y:S01]  /*65e0*/  CS2R R84, SRZ ;  /* 0x0000000000547805 */ /* 0x000fe2000001ff00 */
[----:B------:R-:W-:Y:S01]  /*65f0*/  LEA R7, R12, R6, 0x7 ;  /* 0x000000060c077211 */ /* 0x000fe200078e38ff */
[----:B------:R-:W-:Y:S01]  /*6600*/  IMAD R31, R16, 0x8, R29 ;  /* 0x00000008101f7824 */ /* 0x000fe200078e021d */
[----:B------:R-:W-:Y:S01]  /*6610*/  LEA.HI.X.SX32 R9, R5, c[0x0][0x16c], 0x1, P0 ;  /* 0x00005b0005097a11 */ /* 0x000fe200000f0eff */
[----:B------:R0:W-:Y:S01]  /*6620*/  STL [R1+0x134], R8 ;  /* 0x0001340801007387 */ /* 0x0001e20000100800 */
[----:B------:R-:W-:Y:S01]  /*6630*/  LEA R5, R12, R7, 0x7 ;  /* 0x000000070c057211 */ /* 0x000fe200078e38ff */
[----:B------:R-:W-:Y:S01]  /*6640*/  IMAD R33, R16, 0x8, R31 ;  /* 0x0000000810217824 */ /* 0x000fe200078e021f */
[-C--:B------:R-:W-:Y:S01]  /*6650*/  LEA R194, P0, R6, R11.reuse, 0x1 ;  /* 0x0000000b06c27211 */ /* 0x080fe200078008ff */
[----:B------:R-:W-:Y:S01]  /*6660*/  CS2R R86, SRZ ;  /* 0x0000000000567805 */ /* 0x000fe2000001ff00 */
[C---:B------:R-:W-:Y:S01]  /*6670*/  LEA R192, P1, R7.reuse, R11, 0x1 ;  /* 0x0000000b07c07211 */ /* 0x040fe200078208ff */
[----:B------:R-:W-:Y:S01]  /*6680*/  CS2R R80, SRZ ;  /* 0x0000000000507805 */ /* 0x000fe2000001ff00 */
[----:B------:R-:W-:Y:S01]  /*6690*/  LEA R35, R16, R33, 0x3 ;  /* 0x0000002110237211 */ /* 0x000fe200078e18ff */
[----:B------:R-:W-:Y:S01]  /*66a0*/  CS2R R82, SRZ ;  /* 0x0000000000527805 */ /* 0x000fe2000001ff00 */
[-C--:B------:R-:W-:Y:S01]  /*66b0*/  LEA.HI.X.SX32 R195, R6, R9.reuse, 0x1, P0 ;  /* 0x0000000906c37211 */ /* 0x080fe200000f0eff */
[----:B0-----:R-:W-:Y:S01]  /*66c0*/  IMAD R8, R12, 0x80, R5 ;  /* 0x000000800c087824 */ /* 0x001fe200078e0205 */
[----:B------:R-:W-:Y:S01]  /*66d0*/  LEA.HI.X.SX32 R193, R7, R9, 0x1, P1 ;  /* 0x0000000907c17211 */ /* 0x000fe200008f0eff */
[----:B------:R-:W-:Y:S01]  /*66e0*/  IMAD R37, R16, 0x8, R35 ;  /* 0x0000000810257824 */ /* 0x000fe200078e0223 */
[CC--:B------:R-:W-:Y:S01]  /*66f0*/  LEA R190, P0, R5.reuse, R11.reuse, 0x1 ;  /* 0x0000000b05be7211 */ /* 0x0c0fe200078008ff */
[----:B------:R-:W-:Y:S01]  /*6700*/  STL.64 [R1+0x180], R194 ;  /* 0x000180c201007387 */ /* 0x000fe20000100a00 */
[----:B------:R-:W-:Y:S01]  /*6710*/  LEA R188, P2, R8, R11, 0x1 ;  /* 0x0000000b08bc7211 */ /* 0x000fe200078408ff */
[----:B------:R-:W-:Y:S01]  /*6720*/  IMAD R39, R16, 0x8, R37 ;  /* 0x0000000810277824 */ /* 0x000fe200078e0225 */
[----:B------:R-:W-:Y:S01]  /*6730*/  LEA.HI R7, R198, 0xb8, RZ, 0x1c ;  /* 0x000000b8c6077811 */ /* 0x000fe200078fe0ff */
[----:B------:R-:W-:Y:S01]  /*6740*/  STL.64 [R1+0x178], R192 ;  /* 0x000178c001007387 */ /* 0x000fe20000100a00 */
[-C--:B------:R-:W-:Y:S01]  /*6750*/  LEA.HI.X.SX32 R191, R5, R9.reuse, 0x1, P0 ;  /* 0x0000000905bf7211 */ /* 0x080fe200000f0eff */
[----:B------:R-:W-:Y:S01]  /*6760*/  CS2R R76, SRZ ;  /* 0x00000000004c7805 */ /* 0x000fe2000001ff00 */
[----:B------:R-:W-:Y:S01]  /*6770*/  LEA.HI.X.SX32 R189, R8, R9, 0x1, P2 ;  /* 0x0000000908bd7211 */ /* 0x000fe200010f0eff */
[----:B------:R-:W-:Y:S01]  /*6780*/  IMAD R45, R7, c[0x0][0x1b8], RZ ;  /* 0x00006e00072d7a24 */ /* 0x000fe200078e02ff */
[----:B------:R-:W-:Y:S01]  /*6790*/  LEA.HI R9, R198, 0x138, RZ, 0x1c ;  /* 0x00000138c6097811 */ /* 0x000fe200078fe0ff */
[----:B------:R-:W-:Y:S01]  /*67a0*/  STL.64 [R1+0x170], R190 ;  /* 0x000170be01007387 */ /* 0x000fe20000100a00 */
[----:B------:R-:W-:Y:S01]  /*67b0*/  LEA R7, R16, R39, 0x4 ;  /* 0x0000002710077211 */ /* 0x000fe200078e20ff */
[----:B------:R-:W-:Y:S01]  /*67c0*/  CS2R R78, SRZ ;  /* 0x00000000004e7805 */ /* 0x000fe2000001ff00 */
[C---:B------:R-:W-:Y:S01]  /*67d0*/  LEA.HI R5, R198.reuse, 0x38, RZ, 0x1c ;  /* 0x00000038c6057811 */ /* 0x040fe200078fe0ff */
[----:B------:R-:W-:Y:S01]  /*67e0*/  IMAD R49, R9, c[0x0][0x1b8], RZ ;  /* 0x00006e0009317a24 */ /* 0x000fe200078e02ff */
[----:B------:R-:W-:Y:S01]  /*67f0*/  LEA.HI R11, R198, 0x1b8, RZ, 0x1c ;  /* 0x000001b8c60b7811 */ /* 0x000fe200078fe0ff */
[----:B------:R-:W-:Y:S01]  /*6800*/  IMAD R9, R16, 0x8, R7 ;  /* 0x0000000810097824 */ /* 0x000fe200078e0207 */
[C---:B------:R-:W-:Y:S01]  /*6810*/  LEA.HI R6, R198.reuse, 0x78, RZ, 0x1c ;  /* 0x00000078c6067811 */ /* 0x040fe200078fe0ff */
[----:B------:R-:W-:Y:S01]  /*6820*/  IMAD R5, R5, c[0x0][0x1b8], RZ ;  /* 0x00006e0005057a24 */ /* 0x000fe200078e02ff */
[C---:B------:R-:W-:Y:S01]  /*6830*/  LEA.HI R8, R198.reuse, 0xf8, RZ, 0x1c ;  /* 0x000000f8c6087811 */ /* 0x040fe200078fe0ff */
[----:B------:R-:W-:Y:S01]  /*6840*/  IMAD R53, R11, c[0x0][0x1b8], RZ ;  /* 0x00006e000b357a24 */ /* 0x000fe200078e02ff */
[----:B------:R-:W-:Y:S01]  /*6850*/  LEA.HI R10, R198, 0x178, RZ, 0x1c ;  /* 0x00000178c60a7811 */ /* 0x000fe200078fe0ff */
[----:B------:R-:W-:Y:S01]  /*6860*/  IMAD R11, R16, 0x8, R9 ;  /* 0x00000008100b7824 */ /* 0x000fe200078e0209 */
[----:B------:R-:W-:Y:S01]  /*6870*/  LEA.HI R12, R198, 0x1f8, RZ, 0x1c ;  /* 0x000001f8c60c7811 */ /* 0x000fe200078fe0ff */
[----:B------:R-:W-:Y:S01]  /*6880*/  IMAD R41, R6, c[0x0][0x1b8], RZ ;  /* 0x00006e0006297a24 */ /* 0x000fe200078e02ff */
[----:B------:R-:W-:Y:S01]  /*6890*/  LEA R56, P0, R5, R4, 0x1 ;  /* 0x0000000405387211 */ /* 0x000fe200078008ff */
[----:B------:R-:W-:Y:S01]  /*68a0*/  IMAD R47, R8, c[0x0][0x1b8], RZ ;  /* 0x00006e00082f7a24 */ /* 0x000fe200078e02ff */
[-C--:B------:R-:W-:Y:S01]  /*68b0*/  LEA.HI.X.SX32 R61, R13, R14.reuse, 0x1, P5 ;  /* 0x0000000e0d3d7211 */ /* 0x080fe200028f0eff */
[----:B------:R-:W-:Y:S01]  /*68c0*/  IMAD R51, R10, c[0x0][0x1b8], RZ ;  /* 0x00006e000a337a24 */ /* 0x000fe200078e02ff */
[----:B------:R-:W-:Y:S01]  /*68d0*/  LEA R43, R16, R11, 0x3 ;  /* 0x0000000b102b7211 */ /* 0x000fe200078e18ff */
[----:B------:R-:W-:Y:S01]  /*68e0*/  IMAD R55, R12, c[0x0][0x1b8], RZ ;  /* 0x00006e000c377a24 */ /* 0x000fe200078e02ff */
[----:B------:R-:W-:Y:S01]  /*68f0*/  LEA.HI.X.SX32 R59, R15, R14, 0x1, P6 ;  /* 0x0000000e0f3b7211 */ /* 0x000fe200030f0eff */
[----:B------:R-:W-:Y:S01]  /*6900*/  STL.64 [R1+0x168], R188 ;  /* 0x000168bc01007387 */ /* 0x000fe20000100a00 */
[----:B------:R-:W-:Y:S01]  /*6910*/  LEA R68, P1, R41, R4, 0x1 ;  /* 0x0000000429447211 */ /* 0x000fe200078208ff */
[C---:B------:R-:W-:Y:S01]  /*6920*/  IMAD R13, R16.reuse, 0x8, R43 ;  /* 0x00000008100d7824 */ /* 0x040fe200078e022b */
[----:B------:R-:W-:Y:S01]  /*6930*/  LEA.HI.X.SX32 R57, R5, R14, 0x1, P0 ;  /* 0x0000000e05397211 */ /* 0x000fe200000f0eff */
[----:B------:R0:W-:Y:S01]  /*6940*/  STL.64 [R1+0x3c8], R60 ;  /* 0x0003c83c01007387 */ /* 0x0001e20000100a00 */
[-C--:B------:R-:W-:Y:S01]  /*6950*/  LEA R66, P2, R45, R4.reuse, 0x1 ;  /* 0x000000042d427211 */ /* 0x080fe200078408ff */
[C---:B------:R-:W-:Y:S01]  /*6960*/  IMAD R5, R16.reuse, 0x8, R13 ;  /* 0x0000000810057824 */ /* 0x040fe200078e020d */
[-C--:B------:R-:W-:Y:S01]  /*6970*/  LEA R64, P3, R47, R4.reuse, 0x1 ;  /* 0x000000042f407211 */ /* 0x080fe200078608ff */
[----:B------:R1:W-:Y:S01]  /*6980*/  STL.64 [R1+0x3c0], R58 ;  /* 0x0003c03a01007387 */ /* 0x0003e20000100a00 */
[----:B------:R-:W-:Y:S01]  /*6990*/  LEA R62, P4, R49, R4, 0x1 ;  /* 0x00000004313e7211 */ /* 0x000fe200078808ff */
[----:B------:R-:W-:Y:S01]  /*69a0*/  CS2R R72, SRZ ;  /* 0x0000000000487805 */ /* 0x000fe2000001ff00 */
[-C--:B------:R-:W-:Y:S01]  /*69b0*/  LEA.HI.X.SX32 R69, R41, R14.reuse, 0x1, P1 ;  /* 0x0000000e29457211 */ /* 0x080fe200008f0eff */
[----:B------:R2:W-:Y:S01]  /*69c0*/  STL.64 [R1+0x390], R56 ;  /* 0x0003903801007387 */ /* 0x0005e20000100a00 */
[-C--:B------:R-:W-:Y:S01]  /*69d0*/  LEA.HI.X.SX32 R67, R45, R14.reuse, 0x1, P2 ;  /* 0x0000000e2d437211 */ /* 0x080fe200010f0eff */
[----:B------:R-:W-:Y:S01]  /*69e0*/  CS2R R74, SRZ ;  /* 0x00000000004a7805 */ /* 0x000fe2000001ff00 */
[----:B------:R-:W-:Y:S01]  /*69f0*/  LEA.HI.X.SX32 R65, R47, R14, 0x1, P3 ;  /* 0x0000000e2f417211 */ /* 0x000fe200018f0eff */
[----:B------:R3:W-:Y:S01]  /*6a00*/  STL.64 [R1+0x348], R68 ;  /* 0x0003484401007387 */ /* 0x0007e20000100a00 */
[----:B0-----:R-:W-:Y:S01]  /*6a10*/  LEA R60, P5, R51, R4, 0x1 ;  /* 0x00000004333c7211 */ /* 0x001fe200078a08ff */
[----:B------:R-:W-:Y:S01]  /*6a20*/  CS2R R70, SRZ ;  /* 0x0000000000467805 */ /* 0x000fe2000001ff00 */
[----:B------:R-:W-:Y:S01]  /*6a30*/  LEA.HI.X.SX32 R63, R49, R14, 0x1, P4 ;  /* 0x0000000e313f7211 */ /* 0x000fe200020f0eff */
[----:B------:R0:W-:Y:S01]  /*6a40*/  STL.64 [R1+0x308], R66 ;  /* 0x0003084201007387 */ /* 0x0001e20000100a00 */
[-C--:B-1----:R-:W-:Y:S01]  /*6a50*/  LEA R58, P6, R53, R4.reuse, 0x1 ;  /* 0x00000004353a7211 */ /* 0x082fe200078c08ff */
[----:B------:R-:W-:Y:S01]  /*6a60*/  CS2R R220, SRZ ;  /* 0x0000000000dc7805 */ /* 0x000fe2000001ff00 */
[-C--:B------:R-:W-:Y:S01]  /*6a70*/  LEA R48, P1, R17, R4.reuse, 0x1 ;  /* 0x0000000411307211 */ /* 0x080fe200078208ff */
[----:B------:R1:W-:Y:S01]  /*6a80*/  STL.64 [R1+0x2c8], R64 ;  /* 0x0002c84001007387 */ /* 0x0003e20000100a00 */
[----:B--2---:R-:W-:Y:S01]  /*6a90*/  LEA R56, P0, R55, R4, 0x1 ;  /* 0x0000000437387211 */ /* 0x004fe200078008ff */
[----:B------:R-:W-:Y:S01]  /*6aa0*/  CS2R R222, SRZ ;  /* 0x0000000000de7805 */ /* 0x000fe2000001ff00 */
[----:B------:R-:W-:Y:S01]  /*6ab0*/  LEA.HI.X.SX32 R61, R51, R14, 0x1, P5 ;  /* 0x0000000e333d7211 */ /* 0x000fe200028f0eff */
[----:B------:R2:W-:Y:S01]  /*6ac0*/  STL.64 [R1+0x288], R62 ;  /* 0x0002883e01007387 */ /* 0x0005e20000100a00 */
[----:B------:R-:W-:Y:S01]  /*6ad0*/  LEA R46, P2, R19, R4, 0x1 ;  /* 0x00000004132e7211 */ /* 0x000fe200078408ff */
[----:B---3--:R-:W-:Y:S01]  /*6ae0*/  CS2R R68, SRZ ;  /* 0x0000000000447805 */ /* 0x008fe2000001ff00 */
[-C--:B------:R-:W-:Y:S01]  /*6af0*/  LEA.HI.X.SX32 R59, R53, R14.reuse, 0x1, P6 ;  /* 0x0000000e353b7211 */ /* 0x080fe200030f0eff */
[----:B------:R3:W-:Y:S01]  /*6b00*/  STL.64 [R1+0x248], R60 ;  /* 0x0002483c01007387 */ /* 0x0007e20000100a00 */
[-C--:B------:R-:W-:Y:S01]  /*6b10*/  LEA.HI.X.SX32 R57, R55, R14.reuse, 0x1, P0 ;  /* 0x0000000e37397211 */ /* 0x080fe200000f0eff */
[----:B0-----:R-:W-:Y:S01]  /*6b20*/  CS2R R66, SRZ ;  /* 0x0000000000427805 */ /* 0x001fe2000001ff00 */
[-C--:B------:R-:W-:Y:S01]  /*6b30*/  LEA.HI.X.SX32 R49, R17, R14.reuse, 0x1, P1 ;  /* 0x0000000e11317211 */ /* 0x080fe200008f0eff */
[----:B------:R0:W-:Y:S01]  /*6b40*/  STL.64 [R1+0x208], R58 ;  /* 0x0002083a01007387 */ /* 0x0001e20000100a00 */
[----:B------:R-:W-:Y:S01]  /*6b50*/  LEA.HI.X.SX32 R47, R19, R14, 0x1, P2 ;  /* 0x0000000e132f7211 */ /* 0x000fe200010f0eff */
[----:B-1----:R-:W-:Y:S01]  /*6b60*/  CS2R R64, SRZ ;  /* 0x0000000000407805 */ /* 0x002fe2000001ff00 */
[C---:B------:R-:W-:Y:S01]  /*6b70*/  LEA R15, R16.reuse, R5, 0x3 ;  /* 0x00000005100f7211 */ /* 0x040fe200078e18ff */
[----:B------:R1:W-:Y:S01]  /*6b80*/  STL.64 [R1+0x1c8], R56 ;  /* 0x0001c83801007387 */ /* 0x0003e20000100a00 */
[C---:B------:R-:W-:Y:S01]  /*6b90*/  LEA R50, P0, R21.reuse, R4, 0x1 ;  /* 0x0000000415327211 */ /* 0x040fe200078008ff */
[----:B--2---:R-:W-:Y:S01]  /*6ba0*/  CS2R R62, SRZ ;  /* 0x00000000003e7805 */ /* 0x004fe2000001ff00 */
[----:B------:R-:W-:Y:S01]  /*6bb0*/  MOV R6, 0xff800000 ;  /* 0xff80000000067802 */ /* 0x000fe20000000f00 */
[----:B------:R2:W-:Y:S01]  /*6bc0*/  STL.64 [R1+0x3b8], R48 ;  /* 0x0003b83001007387 */ /* 0x0005e20000100a00 */
[C---:B------:R-:W-:Y:S01]  /*6bd0*/  IMAD R41, R16.reuse, 0x10, R15 ;  /* 0x0000001010297824 */ /* 0x040fe200078e020f */
[----:B------:R-:W-:Y:S01]  /*6be0*/  LEA.HI.X.SX32 R51, R21, R14, 0x1, P0 ;  /* 0x0000000e15337211 */ /* 0x000fe200000f0eff */
[----:B---3--:R-:W-:Y:S01]  /*6bf0*/  CS2R R60, SRZ ;  /* 0x00000000003c7805 */ /* 0x008fe2000001ff00 */
[----:B------:R3:W-:Y:S01]  /*6c00*/  STL.64 [R1+0x3b0], R46 ;  /* 0x0003b02e01007387 */ /* 0x0007e20000100a00 */
[C---:B------:R-:W-:Y:S01]  /*6c10*/  IMAD R45, R16.reuse, 0x8, R41 ;  /* 0x00000008102d7824 */ /* 0x040fe200078e0229 */
[C---:B------:R-:W-:Y:S01]  /*6c20*/  LEA.HI R170, R173.reuse, 0x38, RZ, 0x1e ;  /* 0x00000038adaa7811 */ /* 0x040fe200078ff0ff */
[----:B0-----:R-:W-:Y:S01]  /*6c30*/  CS2R R58, SRZ ;  /* 0x00000000003a7805 */ /* 0x001fe2000001ff00 */
[----:B------:R0:W-:Y:S01]  /*6c40*/  STL.64 [R1+0x3a8], R50 ;  /* 0x0003a83201007387 */ /* 0x0001e20000100a00 */
[----:B------:R-:W-:Y:S01]  /*6c50*/  LEA.HI R166, R173, 0x18, RZ, 0x1e ;  /* 0x00000018ada67811 */ /* 0x000fe200078ff0ff */
[----:B-1----:R-:W-:Y:S01]  /*6c60*/  CS2R R56, SRZ ;  /* 0x0000000000387805 */ /* 0x002fe2000001ff00 */
[C---:B------:R-:W-:Y:S01]  /*6c70*/  LEA R17, R16.reuse, R45, 0x3 ;  /* 0x0000002d10117211 */ /* 0x040fe200078e18ff */
[----:B------:R-:W-:Y:S01]  /*6c80*/  CS2R R52, SRZ ;  /* 0x0000000000347805 */ /* 0x000fe2000001ff00 */
[-C--:B--2---:R-:W-:Y:S01]  /*6c90*/  LEA R48, P1, R23, R4.reuse, 0x1 ;  /* 0x0000000417307211 */ /* 0x084fe200078208ff */
[----:B------:R-:W-:Y:S01]  /*6ca0*/  CS2R R54, SRZ ;  /* 0x0000000000367805 */ /* 0x000fe2000001ff00 */
[----:B------:R-:W-:Y:S01]  /*6cb0*/  SHF.R.U32.HI R172, RZ, 0x3, R198 ;  /* 0x00000003ffac7819 */ /* 0x000fe200000116c6 */
[C---:B------:R-:W-:Y:S01]  /*6cc0*/  IMAD R19, R16.reuse, 0x8, R17 ;  /* 0x0000000810137824 */ /* 0x040fe200078e0211 */
[----:B---3--:R-:W-:Y:S01]  /*6cd0*/  LEA R46, P2, R25, R4, 0x1 ;  /* 0x00000004192e7211 */ /* 0x008fe200078408ff */
[----:B------:R-:W-:Y:S01]  /*6ce0*/  CS2R R216, SRZ ;  /* 0x0000000000d87805 */ /* 0x000fe2000001ff00 */
[-C--:B------:R-:W-:Y:S01]  /*6cf0*/  LEA.HI.X.SX32 R49, R23, R14.reuse, 0x1, P1 ;  /* 0x0000000e17317211 */ /* 0x080fe200008f0eff */
[C---:B------:R-:W-:Y:S01]  /*6d00*/  IMAD R21, R16.reuse, 0x8, R19 ;  /* 0x0000000810157824 */ /* 0x040fe200078e0213 */
[----:B------:R-:W-:Y:S01]  /*6d10*/  LEA.HI.X.SX32 R47, R25, R14, 0x1, P2 ;  /* 0x0000000e192f7211 */ /* 0x000fe200010f0eff */
[----:B------:R-:W-:Y:S01]  /*6d20*/  CS2R R218, SRZ ;  /* 0x0000000000da7805 */ /* 0x000fe2000001ff00 */
[C---:B0-----:R-:W-:Y:S01]  /*6d30*/  LEA R50, P0, R27.reuse, R4, 0x1 ;  /* 0x000000041b327211 */ /* 0x041fe200078008ff */
[----:B------:R0:W-:Y:S01]  /*6d40*/  STL.64 [R1+0x3a0], R48 ;  /* 0x0003a03001007387 */ /* 0x0001e20000100a00 */
[C---:B------:R-:W-:Y:S01]  /*6d50*/  LEA R23, R16.reuse, R21, 0x3 ;  /* 0x0000001510177211 */ /* 0x040fe200078e18ff */
[----:B------:R-:W-:Y:S01]  /*6d60*/  CS2R R212, SRZ ;  /* 0x0000000000d47805 */ /* 0x000fe2000001ff00 */
[----:B------:R-:W-:Y:S01]  /*6d70*/  LEA.HI.X.SX32 R51, R27, R14, 0x1, P0 ;  /* 0x0000000e1b337211 */ /* 0x000fe200000f0eff */
[----:B------:R1:W-:Y:S01]  /*6d80*/  STL.64 [R1+0x398], R46 ;  /* 0x0003982e01007387 */ /* 0x0003e20000100a00 */
[C---:B------:R-:W-:Y:S01]  /*6d90*/  LEA.HI R167, R173.reuse, 0x20, RZ, 0x1e ;  /* 0x00000020ada77811 */ /* 0x040fe200078ff0ff */
[C---:B------:R-:W-:Y:S01]  /*6da0*/  IMAD R25, R16.reuse, 0x8, R23 ;  /* 0x0000000810197824 */ /* 0x040fe200078e0217 */
[----:B------:R-:W-:Y:S01]  /*6db0*/  LEA.HI R174, R173, 0x8, RZ, 0x1e ;  /* 0x00000008adae7811 */ /* 0x000fe200078ff0ff */
[----:B------:R2:W-:Y:S01]  /*6dc0*/  STL.64 [R1+0x380], R50 ;  /* 0x0003803201007387 */ /* 0x0005e20000100a00 */
[----:B------:R-:W-:Y:S01]  /*6dd0*/  LEA.HI R164, R175, R164, RZ, 0x1e ;  /* 0x000000a4afa47211 */ /* 0x000fe200078ff0ff */
[----:B------:R-:W-:Y:S01]  /*6de0*/  IMAD R27, R16, 0x10, R25 ;  /* 0x00000010101b7824 */ /* 0x000fe200078e0219 */
[----:B------:R-:W-:Y:S01]  /*6df0*/  SHF.L.U32 R199, R176, 0x1, RZ ;  /* 0x00000001b0c77819 */ /* 0x000fe200000006ff */
[----:B------:R-:W-:Y:S01]  /*6e00*/  IMAD.IADD R175, R183, 0x1, R170 ;  /* 0x00000001b7af7824 */ /* 0x000fe200078e02aa */
[----:B0-----:R-:W-:Y:S01]  /*6e10*/  LEA R48, P1, R29, R4, 0x1 ;  /* 0x000000041d307211 */ /* 0x001fe200078208ff */
[C---:B------:R-:W-:Y:S01]  /*6e20*/  IMAD.IADD R175, R183.reuse, 0x1, R167 ;  /* 0x00000001b7af7824 */ /* 0x040fe200078e02a7 */
[----:B------:R-:W-:Y:S01]  /*6e30*/  IADD3 R164, R183, R168, RZ ;  /* 0x000000a8b7a47210 */ /* 0x000fe20007ffe0ff */
[----:B------:R-:W-:Y:S01]  /*6e40*/  IMAD.SHL.U32 R167, R167, 0x8, RZ ;  /* 0x00000008a7a77824 */ /* 0x000fe200078e00ff */
[----:B-1----:R-:W-:Y:S01]  /*6e50*/  LEA R46, P2, R31, R4, 0x1 ;  /* 0x000000041f2e7211 */ /* 0x002fe200078408ff */
[----:B------:R-:W-:Y:S01]  /*6e60*/  IMAD.SHL.U32 R170, R170, 0x8, RZ ;  /* 0x00000008aaaa7824 */ /* 0x000fe200078e00ff */
[-C--:B------:R-:W-:Y:S01]  /*6e70*/  LEA.HI.X.SX32 R49, R29, R14.reuse, 0x1, P1 ;  /* 0x0000000e1d317211 */ /* 0x080fe200008f0eff */
[----:B------:R-:W-:Y:S01]  /*6e80*/  IMAD.IADD R175, R183, 0x1, R174 ;  /* 0x00000001b7af7824 */ /* 0x000fe200078e02ae */
[----:B------:R-:W-:Y:S01]  /*6e90*/  LEA.HI.X.SX32 R47, R31, R14, 0x1, P2 ;  /* 0x0000000e1f2f7211 */ /* 0x000fe200010f0eff */
[----:B--2---:R-:W-:Y:S01]  /*6ea0*/  CS2R R50, SRZ ;  /* 0x0000000000327805 */ /* 0x004fe2000001ff00 */
[----:B------:R-:W-:Y:S01]  /*6eb0*/  LEA R28, P2, R37, R4, 0x1 ;  /* 0x00000004251c7211 */ /* 0x000fe200078408ff */
[----:B------:R0:W-:Y:S01]  /*6ec0*/  STL.64 [R1+0x378], R48 ;  /* 0x0003783001007387 */ /* 0x0001e20000100a00 */
[----:B------:R-:W-:Y:S01]  /*6ed0*/  IADD3 R164, R183, R165, RZ ;  /* 0x000000a5b7a47210 */ /* 0x000fe20007ffe0ff */
[----:B------:R-:W-:Y:S01]  /*6ee0*/  IMAD.SHL.U32 R164, R174, 0x8, RZ ;  /* 0x00000008aea47824 */ /* 0x000fe200078e00ff */
[----:B------:R-:W-:Y:S01]  /*6ef0*/  LEA.HI.X.SX32 R29, R37, R14, 0x1, P2 ;  /* 0x0000000e251d7211 */ /* 0x000fe200010f0eff */
[----:B------:R1:W-:Y:S01]  /*6f00*/  STL.64 [R1+0x370], R46 ;  /* 0x0003702e01007387 */ /* 0x0003e20000100a00 */
[-C--:B------:R-:W-:Y:S01]  /*6f10*/  LEA R32, P2, R9, R4.reuse, 0x1 ;  /* 0x0000000409207211 */ /* 0x080fe200078408ff */
[----:B------:R-:W-:Y:S01]  /*6f20*/  CS2R R214, SRZ ;  /* 0x0000000000d67805 */ /* 0x000fe2000001ff00 */
[----:B------:R-:W-:Y:S01]  /*6f30*/  LOP3.LUT R172, R172, 0x4, RZ, 0xc0, !PT ;  /* 0x00000004acac7812 */ /* 0x000fe200078ec0ff */
[----:B------:R2:W-:Y:S01]  /*6f40*/  STL.64 [R1+0x358], R28 ;  /* 0x0003581c01007387 */ /* 0x0005e20000100a00 */
[----:B------:R-:W-:Y:S01]  /*6f50*/  SHF.L.U32 R165, R165, 0x3, RZ ;  /* 0x00000003a5a57819 */ /* 0x000fe200000006ff */
[----:B------:R-:W-:Y:S01]  /*6f60*/  CS2R R208, SRZ ;  /* 0x0000000000d07805 */ /* 0x000fe2000001ff00 */
[----:B------:R-:W-:Y:S01]  /*6f70*/  LOP3.LUT R225, R199, 0x10, RZ, 0x3c, !PT ;  /* 0x00000010c7e17812 */ /* 0x000fe200078e3cff */
[----:B------:R-:W-:Y:S01]  /*6f80*/  CS2R R210, SRZ ;  /* 0x0000000000d27805 */ /* 0x000fe2000001ff00 */
[-C--:B0-----:R-:W-:Y:S01]  /*6f90*/  LEA R48, P0, R33, R4.reuse, 0x1 ;  /* 0x0000000421307211 */ /* 0x081fe200078008ff */
[----:B------:R-:W-:Y:S01]  /*6fa0*/  CS2R R204, SRZ ;  /* 0x0000000000cc7805 */ /* 0x000fe2000001ff00 */
[----:B------:R-:W-:Y:S01]  /*6fb0*/  LOP3.LUT R227, R199, 0x20, RZ, 0x3c, !PT ;  /* 0x00000020c7e37812 */ /* 0x000fe200078e3cff */
[----:B------:R-:W-:Y:S01]  /*6fc0*/  CS2R R206, SRZ ;  /* 0x0000000000ce7805 */ /* 0x000fe2000001ff00 */
[----:B-1----:R-:W-:Y:S01]  /*6fd0*/  LEA R46, P1, R35, R4, 0x1 ;  /* 0x00000004232e7211 */ /* 0x002fe200078208ff */
[----:B------:R-:W-:Y:S01]  /*6fe0*/  CS2R R200, SRZ ;  /* 0x0000000000c87805 */ /* 0x000fe2000001ff00 */
[-C--:B------:R-:W-:Y:S01]  /*6ff0*/  LEA.HI.X.SX32 R49, R33, R14.reuse, 0x1, P0 ;  /* 0x0000000e21317211 */ /* 0x080fe200000f0eff */
[----:B------:R-:W-:Y:S01]  /*7000*/  CS2R R202, SRZ ;  /* 0x0000000000ca7805 */ /* 0x000fe2000001ff00 */
[----:B------:R-:W-:Y:S01]  /*7010*/  LEA.HI.X.SX32 R47, R35, R14, 0x1, P1 ;  /* 0x0000000e232f7211 */ /* 0x000fe200008f0eff */
[----:B------:R-:W-:Y:S01]  /*7020*/  CS2R R160, SRZ ;  /* 0x0000000000a07805 */ /* 0x000fe2000001ff00 */
[----:B------:R-:W-:Y:S01]  /*7030*/  LEA R34, P1, R7, R4, 0x1 ;  /* 0x0000000407227211 */ /* 0x000fe200078208ff */
[----:B------:R0:W-:Y:S01]  /*7040*/  STL.64 [R1+0x368], R48 ;  /* 0x0003683001007387 */ /* 0x0001e20000100a00 */
[-C--:B------:R-:W-:Y:S01]  /*7050*/  LEA.HI.X.SX32 R33, R9, R14.reuse, 0x1, P2 ;  /* 0x0000000e09217211 */ /* 0x080fe200010f0eff */
[----:B------:R-:W-:Y:S01]  /*7060*/  CS2R R162, SRZ ;  /* 0x0000000000a27805 */ /* 0x000fe2000001ff00 */
[----:B------:R-:W-:Y:S01]  /*7070*/  LEA.HI.X.SX32 R35, R7, R14, 0x1, P1 ;  /* 0x0000000e07237211 */ /* 0x000fe200008f0eff */
[----:B------:R1:W-:Y:S01]  /*7080*/  STL.64 [R1+0x360], R46 ;  /* 0x0003602e01007387 */ /* 0x0003e20000100a00 */
[C---:B--2---:R-:W-:Y:S01]  /*7090*/  LEA R29, R16.reuse, R27, 0x3 ;  /* 0x0000001b101d7211 */ /* 0x044fe200078e18ff */
[----:B------:R-:W-:Y:S01]  /*70a0*/  CS2R R156, SRZ ;  /* 0x00000000009c7805 */ /* 0x000fe2000001ff00 */
[C---:B------:R-:W-:Y:S01]  /*70b0*/  LOP3.LUT R226, R199.reuse, 0x30, RZ, 0x3c, !PT ;  /* 0x00000030c7e27812 */ /* 0x040fe200078e3cff */
[----:B------:R-:W-:Y:S01]  /*70c0*/  CS2R R158, SRZ ;  /* 0x00000000009e7805 */ /* 0x000fe2000001ff00 */
[C---:B------:R-:W-:Y:S01]  /*70d0*/  LOP3.LUT R225, R199.reuse, 0x40, RZ, 0x3c, !PT ;  /* 0x00000040c7e17812 */ /* 0x040fe200078e3cff */
[C---:B------:R-:W-:Y:S01]  /*70e0*/  IMAD R31, R16.reuse, 0x8, R29 ;  /* 0x00000008101f7824 */ /* 0x040fe200078e021d */
[C---:B------:R-:W-:Y:S01]  /*70f0*/  LOP3.LUT R227, R199.reuse, 0x50, RZ, 0x3c, !PT ;  /* 0x00000050c7e37812 */ /* 0x040fe200078e3cff */
[----:B0-----:R-:W-:Y:S01]  /*7100*/  CS2R R48, SRZ ;  /* 0x0000000000307805 */ /* 0x001fe2000001ff00 */
[C---:B------:R-:W-:Y:S01]  /*7110*/  LOP3.LUT R226, R199.reuse, 0x60, RZ, 0x3c, !PT ;  /* 0x00000060c7e27812 */ /* 0x040fe200078e3cff */
[----:B------:R-:W-:Y:S01]  /*7120*/  IMAD R7, R16, 0x8, R31 ;  /* 0x0000000810077824 */ /* 0x000fe200078e021f */
[----:B------:R-:W-:Y:S01]  /*7130*/  LOP3.LUT R225, R199, 0x70, RZ, 0x3c, !PT ;  /* 0x00000070c7e17812 */ /* 0x000fe200078e3cff */
[----:B------:R-:W-:Y:S01]  /*7140*/  IMAD.IADD R199, R172, 0x1, R165 ;  /* 0x00000001acc77824 */ /* 0x000fe200078e02a5 */
[C---:B-1----:R-:W-:Y:S01]  /*7150*/  LEA R46, P0, R39.reuse, R4, 0x1 ;  /* 0x00000004272e7211 */ /* 0x042fe200078008ff */
[----:B------:R-:W-:Y:S01]  /*7160*/  CS2R R108, SRZ ;  /* 0x00000000006c7805 */ /* 0x000fe2000001ff00 */
[----:B------:R-:W-:Y:S01]  /*7170*/  LEA R9, R16, R7, 0x3 ;  /* 0x0000000710097211 */ /* 0x000fe200078e18ff */
[----:B------:R-:W-:Y:S01]  /*7180*/  CS2R R110, SRZ ;  /* 0x00000000006e7805 */ /* 0x000fe2000001ff00 */
[----:B------:R-:W-:Y:S01]  /*7190*/  LEA.HI.X.SX32 R47, R39, R14, 0x1, P0 ;  /* 0x0000000e272f7211 */ /* 0x000fe200000f0eff */
[----:B------:R-:W-:Y:S01]  /*71a0*/  CS2R R104, SRZ ;  /* 0x0000000000687805 */ /* 0x000fe2000001ff00 */
[C---:B------:R-:W-:Y:S01]  /*71b0*/  LEA R36, P0, R11.reuse, R4, 0x1 ;  /* 0x000000040b247211 */ /* 0x040fe200078008ff */
[----:B------:R-:W-:Y:S01]  /*71c0*/  CS2R R38, SRZ ;  /* 0x0000000000267805 */ /* 0x000fe2000001ff00 */
[----:B------:R-:W-:Y:S01]  /*71d0*/  SHF.L.U32 R168, R168, 0x3, RZ ;  /* 0x00000003a8a87819 */ /* 0x000fe200000006ff */
[----:B------:R0:W-:Y:S01]  /*71e0*/  STL.64 [R1+0x350], R46 ;  /* 0x0003502e01007387 */ /* 0x0001e20000100a00 */
[----:B------:R-:W-:Y:S01]  /*71f0*/  LEA.HI.X.SX32 R37, R11, R14, 0x1, P0 ;  /* 0x0000000e0b257211 */ /* 0x000fe200000f0eff */
[----:B------:R-:W-:Y:S01]  /*7200*/  IMAD R11, R16, 0x8, R9 ;  /* 0x00000008100b7824 */ /* 0x000fe200078e0209 */
[C---:B------:R-:W-:Y:S01]  /*7210*/  IADD3 R164, R172.reuse, R164, RZ ;  /* 0x000000a4aca47210 */ /* 0x040fe20007ffe0ff */
[----:B------:R1:W-:Y:S01]  /*7220*/  STL.64 [R1+0x340], R34 ;  /* 0x0003402201007387 */ /* 0x0003e20000100a00 */
[C---:B------:R-:W-:Y:S01]  /*7230*/  IADD3 R164, R172.reuse, R167, RZ ;  /* 0x000000a7aca47210 */ /* 0x040fe20007ffe0ff */
[----:B------:R-:W-:Y:S01]  /*7240*/  CS2R R106, SRZ ;  /* 0x00000000006a7805 */ /* 0x000fe2000001ff00 */
[----:B------:R-:W-:Y:S01]  /*7250*/  IADD3 R164, R172, R170, RZ ;  /* 0x000000aaaca47210 */ /* 0x000fe20007ffe0ff */
[----:B------:R2:W-:Y:S01]  /*7260*/  STL.64 [R1+0x338], R32 ;  /* 0x0003382001007387 */ /* 0x0005e20000100a00 */
[----:B------:R-:W-:Y:S01]  /*7270*/  LOP3.LUT R164, R2, 0x20, RZ, 0x3c, !PT ;  /* 0x0000002002a47812 */ /* 0x000fe200078e3cff */
[----:B------:R-:W-:Y:S01]  /*7280*/  CS2R R112, SRZ ;  /* 0x0000000000707805 */ /* 0x000fe2000001ff00 */
[----:B------:R-:W-:Y:S01]  /*7290*/  LOP3.LUT R164, R196, 0x40, RZ, 0x3c, !PT ;  /* 0x00000040c4a47812 */ /* 0x000fe200078e3cff */
[----:B------:R3:W-:Y:S01]  /*72a0*/  STL.64 [R1+0x330], R36 ;  /* 0x0003302401007387 */ /* 0x0007e20000100a00 */
[----:B------:R-:W-:Y:S01]  /*72b0*/  LOP3.LUT P6, RZ, R198, 0x1, RZ, 0xc0, !PT ;  /* 0x00000001c6ff7812 */ /* 0x000fe200078cc0ff */
[----:B0-----:R-:W-:Y:S01]  /*72c0*/  CS2R R46, SRZ ;  /* 0x00000000002e7805 */ /* 0x001fe2000001ff00 */
[----:B------:R-:W-:Y:S01]  /*72d0*/  MOV R224, RZ ;  /* 0x000000ff00e07202 */ /* 0x000fe20000000f00 */
[----:B------:R-:W-:Y:S01]  /*72e0*/  CS2R R114, SRZ ;  /* 0x0000000000727805 */ /* 0x000fe2000001ff00 */
[-C--:B-1----:R-:W-:Y:S01]  /*72f0*/  LEA R34, P1, R43, R4.reuse, 0x1 ;  /* 0x000000042b227211 */ /* 0x082fe200078208ff */
[----:B------:R-:W-:Y:S01]  /*7300*/  CS2R R152, SRZ ;  /* 0x0000000000987805 */ /* 0x000fe2000001ff00 */
[----:B------:R-:W-:Y:S01]  /*7310*/  CS2R R154, SRZ ;  /* 0x00000000009a7805 */ /* 0x000fe2000001ff00 */
[----:B--2---:R-:W-:Y:S01]  /*7320*/  LEA R32, P2, R13, R4, 0x1 ;  /* 0x000000040d207211 */ /* 0x004fe200078408ff */
[----:B------:R-:W-:Y:S01]  /*7330*/  CS2R R240, SRZ ;  /* 0x0000000000f07805 */ /* 0x000fe2000001ff00 */
[-C--:B------:R-:W-:Y:S01]  /*7340*/  LEA.HI.X.SX32 R35, R43, R14.reuse, 0x1, P1 ;  /* 0x0000000e2b237211 */ /* 0x080fe200008f0eff */
[----:B------:R-:W-:Y:S01]  /*7350*/  CS2R R242, SRZ ;  /* 0x0000000000f27805 */ /* 0x000fe2000001ff00 */
[----:B------:R-:W-:Y:S01]  /*7360*/  LEA.HI.X.SX32 R33, R13, R14, 0x1, P2 ;  /* 0x0000000e0d217211 */ /* 0x000fe200010f0eff */
[C---:B------:R-:W-:Y:S01]  /*7370*/  IMAD R13, R16.reuse, 0x8, R11 ;  /* 0x00000008100d7824 */ /* 0x040fe200078e020b */
[C---:B---3--:R-:W-:Y:S01]  /*7380*/  LEA R36, P0, R5.reuse, R4, 0x1 ;  /* 0x0000000405247211 */ /* 0x048fe200078008ff */
[----:B------:R0:W-:Y:S01]  /*7390*/  STL.64 [R1+0x328], R34 ;  /* 0x0003282201007387 */ /* 0x0001e20000100a00 */
[----:B------:R-:W-:Y:S01]  /*73a0*/  CS2R R42, SRZ ;  /* 0x00000000002a7805 */ /* 0x000fe2000001ff00 */
[----:B------:R-:W-:Y:S01]  /*73b0*/  CS2R R116, SRZ ;  /* 0x0000000000747805 */ /* 0x000fe2000001ff00 */
[----:B------:R-:W-:Y:S01]  /*73c0*/  LEA.HI.X.SX32 R37, R5, R14, 0x1, P0 ;  /* 0x0000000e05257211 */ /* 0x000fe200000f0eff */
[----:B------:R1:W-:Y:S01]  /*73d0*/  STL.64 [R1+0x320], R32 ;  /* 0x0003202001007387 */ /* 0x0003e20000100a00 */
[C---:B------:R-:W-:Y:S01]  /*73e0*/  LEA R5, R16.reuse, R13, 0x4 ;  /* 0x0000000d10057211 */ /* 0x040fe200078e20ff */
[----:B------:R-:W-:Y:S01]  /*73f0*/  CS2R R118, SRZ ;  /* 0x0000000000767805 */ /* 0x000fe2000001ff00 */
[----:B------:R-:W-:Y:S01]  /*7400*/  CS2R R120, SRZ ;  /* 0x0000000000787805 */ /* 0x000fe2000001ff00 */
[----:B------:R2:W-:Y:S01]  /*7410*/  STL.64 [R1+0x318], R36 ;  /* 0x0003182401007387 */ /* 0x0005e20000100a00 */
[----:B------:R-:W-:Y:S01]  /*7420*/  CS2R R122, SRZ ;  /* 0x00000000007a7805 */ /* 0x000fe2000001ff00 */
[----:B------:R-:W-:Y:S01]  /*7430*/  CS2R R124, SRZ ;  /* 0x00000000007c7805 */ /* 0x000fe2000001ff00 */
[----:B------:R-:W-:Y:S01]  /*7440*/  CS2R R126, SRZ ;  /* 0x00000000007e7805 */ /* 0x000fe2000001ff00 */
[-C--:B0-----:R-:W-:Y:S01]  /*7450*/  LEA R34, P1, R15, R4.reuse, 0x1 ;  /* 0x000000040f227211 */ /* 0x081fe200078208ff */
[----:B------:R-:W-:Y:S01]  /*7460*/  CS2R R244, SRZ ;  /* 0x0000000000f47805 */ /* 0x000fe2000001ff00 */
[----:B------:R-:W-:Y:S01]  /*7470*/  CS2R R246, SRZ ;  /* 0x0000000000f67805 */ /* 0x000fe2000001ff00 */
[----:B------:R-:W-:Y:S01]  /*7480*/  CS2R R128, SRZ ;  /* 0x0000000000807805 */ /* 0x000fe2000001ff00 */
[----:B-1----:R-:W-:Y:S01]  /*7490*/  LEA R32, P2, R41, R4, 0x1 ;  /* 0x0000000429207211 */ /* 0x002fe200078408ff */
[----:B------:R-:W-:Y:S01]  /*74a0*/  CS2R R130, SRZ ;  /* 0x0000000000827805 */ /* 0x000fe2000001ff00 */
[-C--:B------:R-:W-:Y:S01]  /*74b0*/  LEA.HI.X.SX32 R35, R15, R14.reuse, 0x1, P1 ;  /* 0x0000000e0f237211 */ /* 0x080fe200008f0eff */
[C---:B------:R-:W-:Y:S01]  /*74c0*/  IMAD R15, R16.reuse, 0x8, R5 ;  /* 0x00000008100f7824 */ /* 0x040fe200078e0205 */
[----:B------:R-:W-:Y:S01]  /*74d0*/  LEA.HI.X.SX32 R33, R41, R14, 0x1, P2 ;  /* 0x0000000e29217211 */ /* 0x000fe200010f0eff */
[----:B------:R-:W-:Y:S01]  /*74e0*/  CS2R R248, SRZ ;  /* 0x0000000000f87805 */ /* 0x000fe2000001ff00 */
[C---:B--2---:R-:W-:Y:S01]  /*74f0*/  LEA R36, P0, R45.reuse, R4, 0x1 ;  /* 0x000000042d247211 */ /* 0x044fe200078008ff */
[----:B------:R0:W-:Y:S01]  /*7500*/  STL.64 [R1+0x310], R34 ;  /* 0x0003102201007387 */ /* 0x0001e20000100a00 */
[----:B------:R-:W-:Y:S01]  /*7510*/  CS2R R40, SRZ ;  /* 0x0000000000287805 */ /* 0x000fe2000001ff00 */
[----:B------:R-:W-:Y:S01]  /*7520*/  CS2R R250, SRZ ;  /* 0x0000000000fa7805 */ /* 0x000fe2000001ff00 */
[----:B------:R-:W-:Y:S01]  /*7530*/  LEA.HI.X.SX32 R37, R45, R14, 0x1, P0 ;  /* 0x0000000e2d257211 */ /* 0x000fe200000f0eff */
[----:B------:R1:W-:Y:S01]  /*7540*/  STL.64 [R1+0x300], R32 ;  /* 0x0003002001007387 */ /* 0x0003e20000100a00 */
[----:B------:R-:W-:Y:S01]  /*7550*/  CS2R R44, SRZ ;  /* 0x00000000002c7805 */ /* 0x000fe2000001ff00 */
        /* <DEDUP_REMOVED lines=18> */
[C---:B------:R-:W-:Y:S01]  /*7680*/  LEA R19, R16.reuse, R17, 0x3 ;  /* 0x0000001110137211 */ /* 0x040fe200078e18ff */
[----:B------:R-:W-:Y:S01]  /*7690*/  UMOV UR4, URZ ;  /* 0x0000003f00047c82 */ /* 0x000fe20008000000 */
[----:B------:R-:W-:Y:S01]  /*76a0*/  LEA.HI.X.SX32 R37, R21, R14, 0x1, P0 ;  /* 0x0000000e15257211 */ /* 0x000fe200000f0eff */
[----:B------:R1:W-:Y:S01]  /*76b0*/  STL.64 [R1+0x2e8], R32 ;  /* 0x0002e82001007387 */ /* 0x0003e20000100a00 */
[----:B------:R-:W-:Y:S01]  /*76c0*/  UMOV UR5, URZ ;  /* 0x0000003f00057c82 */ /* 0x000fe20008000000 */
[----:B------:R-:W-:-:S02]  /*76d0*/  IMAD R21, R16, 0x8, R19 ;  /* 0x0000000810157824 */ /* 0x000fc400078e0213 */
[----:B------:R2:W-:Y:S01]  /*76e0*/  STL.64 [R1+0x2e0], R36 ;  /* 0x0002e02401007387 */ /* 0x0005e20000100a00 */
[-C--:B0-----:R-:W-:Y:S02]  /*76f0*/  LEA R34, P1, R23, R4.reuse, 0x1 ;  /* 0x0000000417227211 */ /* 0x081fe400078208ff */
[----:B-1----:R-:W-:Y:S02]  /*7700*/  LEA R32, P2, R25, R4, 0x1 ;  /* 0x0000000419207211 */ /* 0x002fe400078408ff */
[-C--:B------:R-:W-:Y:S01]  /*7710*/  LEA.HI.X.SX32 R35, R23, R14.reuse, 0x1, P1 ;  /* 0x0000000e17237211 */ /* 0x080fe200008f0eff */
[C---:B------:R-:W-:Y:S01]  /*7720*/  IMAD R23, R16.reuse, 0x8, R21 ;  /* 0x0000000810177824 */ /* 0x040fe200078e0215 */
[----:B------:R-:W-:Y:S02]  /*7730*/  LEA.HI.X.SX32 R33, R25, R14, 0x1, P2 ;  /* 0x0000000e19217211 */ /* 0x000fe400010f0eff */
[----:B--2---:R-:W-:Y:S01]  /*7740*/  LEA R36, P0, R27, R4, 0x1 ;  /* 0x000000041b247211 */ /* 0x004fe200078008ff */
[----:B------:R0:W-:Y:S01]  /*7750*/  STL.64 [R1+0x2d8], R34 ;  /* 0x0002d82201007387 */ /* 0x0001e20000100a00 */
[----:B------:R-:W-:-:S02]  /*7760*/  LEA R25, R16, R23, 0x3 ;  /* 0x0000001710197211 */ /* 0x000fc400078e18ff */
[----:B------:R-:W-:Y:S01]  /*7770*/  LEA.HI.X.SX32 R37, R27, R14, 0x1, P0 ;  /* 0x0000000e1b257211 */ /* 0x000fe200000f0eff */
[----:B------:R1:W-:Y:S02]  /*7780*/  STL.64 [R1+0x2d0], R32 ;  /* 0x0002d02001007387 */ /* 0x0003e40000100a00 */
[----:B------:R-:W-:Y:S02]  /*7790*/  IMAD R27, R16, 0x10, R25 ;  /* 0x00000010101b7824 */ /* 0x000fe400078e0219 */
[----:B------:R2:W-:Y:S01]  /*77a0*/  STL.64 [R1+0x2c0], R36 ;  /* 0x0002c02401007387 */ /* 0x0005e20000100a00 */
[-C--:B0-----:R-:W-:Y:S02]  /*77b0*/  LEA R34, P1, R29, R4.reuse, 0x1 ;  /* 0x000000041d227211 */ /* 0x081fe400078208ff */
[----:B-1----:R-:W-:Y:S02]  /*77c0*/  LEA R32, P2, R31, R4, 0x1 ;  /* 0x000000041f207211 */ /* 0x002fe400078408ff */
[----:B------:R-:W-:-:S02]  /*77d0*/  LEA.HI.X.SX32 R35, R29, R14, 0x1, P1 ;  /* 0x0000000e1d237211 */ /* 0x000fc400008f0eff */
[----:B------:R-:W-:Y:S01]  /*77e0*/  LEA.HI.X.SX32 R33, R31, R14, 0x1, P2 ;  /* 0x0000000e1f217211 */ /* 0x000fe200010f0eff */
[----:B--2---:R-:W-:Y:S01]  /*77f0*/  CS2R R36, SRZ ;  /* 0x0000000000247805 */ /* 0x004fe2000001ff00 */
[C---:B------:R-:W-:Y:S01]  /*7800*/  LEA R28, P2, R11.reuse, R4, 0x1 ;  /* 0x000000040b1c7211 */ /* 0x040fe200078408ff */
[----:B------:R0:W-:Y:S03]  /*7810*/  STL.64 [R1+0x2b8], R34 ;  /* 0x0002b82201007387 */ /* 0x0001e60000100a00 */
[----:B------:R-:W-:Y:S01]  /*7820*/  LEA.HI.X.SX32 R29, R11, R14, 0x1, P2 ;  /* 0x0000000e0b1d7211 */ /* 0x000fe200010f0eff */
[----:B------:R1:W-:Y:S01]  /*7830*/  STL.64 [R1+0x2b0], R32 ;  /* 0x0002b02001007387 */ /* 0x0003e20000100a00 */
[-C--:B0-----:R-:W-:Y:S02]  /*7840*/  LEA R34, P0, R7, R4.reuse, 0x1 ;  /* 0x0000000407227211 */ /* 0x081fe400078008ff */
[----:B-1----:R-:W-:-:S02]  /*7850*/  LEA R32, P1, R9, R4, 0x1 ;  /* 0x0000000409207211 */ /* 0x002fc400078208ff */
[-C--:B------:R-:W-:Y:S01]  /*7860*/  LEA.HI.X.SX32 R35, R7, R14.reuse, 0x1, P0 ;  /* 0x0000000e07237211 */ /* 0x080fe200000f0eff */
[C---:B------:R-:W-:Y:S01]  /*7870*/  IMAD R7, R16.reuse, 0x8, R27 ;  /* 0x0000000810077824 */ /* 0x040fe200078e021b */
[----:B------:R-:W-:Y:S02]  /*7880*/  LEA.HI.X.SX32 R33, R9, R14, 0x1, P1 ;  /* 0x0000000e09217211 */ /* 0x000fe400008f0eff */
[C---:B------:R-:W-:Y:S01]  /*7890*/  LEA R30, P1, R5.reuse, R4, 0x1 ;  /* 0x00000004051e7211 */ /* 0x040fe200078208ff */
[----:B------:R0:W-:Y:S01]  /*78a0*/  STL.64 [R1+0x2a8], R34 ;  /* 0x0002a82201007387 */ /* 0x0001e20000100a00 */
[C---:B------:R-:W-:Y:S02]  /*78b0*/  LEA R9, R16.reuse, R7, 0x3 ;  /* 0x0000000710097211 */ /* 0x040fe400078e18ff */
[----:B------:R-:W-:Y:S01]  /*78c0*/  LEA.HI.X.SX32 R31, R5, R14, 0x1, P1 ;  /* 0x0000000e051f7211 */ /* 0x000fe200008f0eff */
[----:B------:R1:W-:Y:S02]  /*78d0*/  STL.64 [R1+0x2a0], R32 ;  /* 0x0002a02001007387 */ /* 0x0003e40000100a00 */
[----:B------:R-:W-:-:S02]  /*78e0*/  IMAD R5, R16, 0x8, R9 ;  /* 0x0000000810057824 */ /* 0x000fc400078e0209 */
[----:B------:R2:W-:Y:S02]  /*78f0*/  STL.64 [R1+0x298], R28 ;  /* 0x0002981c01007387 */ /* 0x0005e40000100a00 */
[----:B------:R-:W-:Y:S01]  /*7900*/  IMAD R11, R16, 0x8, R5 ;  /* 0x00000008100b7824 */ /* 0x000fe200078e0205 */
[----:B0-----:R-:W-:Y:S01]  /*7910*/  CS2R R34, SRZ ;  /* 0x0000000000227805 */ /* 0x001fe2000001ff00 */
[-C--:B-1----:R-:W-:Y:S02]  /*7920*/  LEA R32, P0, R13, R4.reuse, 0x1 ;  /* 0x000000040d207211 */ /* 0x082fe400078008ff */
[----:B--2---:R-:W-:Y:S02]  /*7930*/  LEA R28, P2, R15, R4, 0x1 ;  /* 0x000000040f1c7211 */ /* 0x004fe400078408ff */
[-C--:B------:R-:W-:Y:S02]  /*7940*/  LEA.HI.X.SX32 R33, R13, R14.reuse, 0x1, P0 ;  /* 0x0000000e0d217211 */ /* 0x080fe400000f0eff */
[----:B------:R-:W-:-:S02]  /*7950*/  LEA.HI.X.SX32 R29, R15, R14, 0x1, P2 ;  /* 0x0000000e0f1d7211 */ /* 0x000fc400010f0eff */
[C---:B------:R-:W-:Y:S01]  /*7960*/  LEA R12, P2, R21.reuse, R4, 0x1 ;  /* 0x00000004150c7211 */ /* 0x040fe200078408ff */
[----:B------:R0:W-:Y:S03]  /*7970*/  STL.64 [R1+0x290], R32 ;  /* 0x0002902001007387 */ /* 0x0001e60000100a00 */
[----:B------:R-:W-:Y:S01]  /*7980*/  LEA.HI.X.SX32 R13, R21, R14, 0x1, P2 ;  /* 0x0000000e150d7211 */ /* 0x000fe200010f0eff */
[----:B------:R1:W-:Y:S01]  /*7990*/  STL.64 [R1+0x280], R30 ;  /* 0x0002801e01007387 */ /* 0x0003e20000100a00 */
[----:B------:R-:W-:-:S03]  /*79a0*/  LEA R18, P2, R27, R4, 0x1 ;  /* 0x000000041b127211 */ /* 0x000fc600078408ff */
[----:B------:R2:W-:Y:S04]  /*79b0*/  STL.64 [R1+0x278], R28 ;  /* 0x0002781c01007387 */ /* 0x0005e80000100a00 */
[----:B------:R3:W-:Y:S01]  /*79c0*/  STL.64 [R1+0x260], R12 ;  /* 0x0002600c01007387 */ /* 0x0007e20000100a00 */
[----:B0-----:R-:W-:Y:S01]  /*79d0*/  CS2R R32, SRZ ;  /* 0x0000000000207805 */ /* 0x001fe2000001ff00 */
[-C--:B-1----:R-:W-:Y:S02]  /*79e0*/  LEA R30, P0, R17, R4.reuse, 0x1 ;  /* 0x00000004111e7211 */ /* 0x082fe400078008ff */
[----:B--2---:R-:W-:Y:S02]  /*79f0*/  LEA R28, P1, R19, R4, 0x1 ;  /* 0x00000004131c7211 */ /* 0x004fe400078208ff */
[----:B------:R-:W-:-:S02]  /*7a00*/  LEA.HI.X.SX32 R31, R17, R14, 0x1, P0 ;  /* 0x0000000e111f7211 */ /* 0x000fc400000f0eff */
[-C--:B------:R-:W-:Y:S02]  /*7a10*/  LEA.HI.X.SX32 R29, R19, R14.reuse, 0x1, P1 ;  /* 0x0000000e131d7211 */ /* 0x080fe400008f0eff */
[C---:B---3--:R-:W-:Y:S01]  /*7a20*/  LEA R13, R16.reuse, R11, 0x3 ;  /* 0x0000000b100d7211 */ /* 0x048fe200078e18ff */
[----:B------:R0:W-:Y:S01]  /*7a30*/  STL.64 [R1+0x270], R30 ;  /* 0x0002701e01007387 */ /* 0x0001e20000100a00 */
[----:B------:R-:W-:Y:S02]  /*7a40*/  LEA.HI.X.SX32 R19, R27, R14, 0x1, P2 ;  /* 0x0000000e1b137211 */ /* 0x000fe400010f0eff */
[C---:B------:R-:W-:Y:S01]  /*7a50*/  LEA R20, P2, R5.reuse, R4, 0x1 ;  /* 0x0000000405147211 */ /* 0x040fe200078408ff */
[----:B------:R1:W-:Y:S01]  /*7a60*/  STL.64 [R1+0x268], R28 ;  /* 0x0002681c01007387 */ /* 0x0003e20000100a00 */
[----:B------:R-:W-:Y:S01]  /*7a70*/  IMAD R15, R16, 0x8, R13 ;  /* 0x00000008100f7824 */ /* 0x000fe200078e020d */
[----:B------:R-:W-:Y:S01]  /*7a80*/  CS2R R26, SRZ ;  /* 0x00000000001a7805 */ /* 0x000fe2000001ff00 */
[----:B------:R-:W-:-:S02]  /*7a90*/  LEA.HI.X.SX32 R21, R5, R14, 0x1, P2 ;  /* 0x0000000e05157211 */ /* 0x000fc400010f0eff */
[----:B------:R-:W-:Y:S01]  /*7aa0*/  IMAD R17, R16, 0x10, R15 ;  /* 0x0000001010117824 */ /* 0x000fe200078e020f */
[-C--:B------:R-:W-:Y:S02]  /*7ab0*/  LEA R8, P2, R15, R4.reuse, 0x1 ;  /* 0x000000040f087211 */ /* 0x080fe400078408ff */
[-C--:B0-----:R-:W-:Y:S02]  /*7ac0*/  LEA R30, P0, R23, R4.reuse, 0x1 ;  /* 0x00000004171e7211 */ /* 0x081fe400078008ff */
[----:B-1----:R-:W-:Y:S02]  /*7ad0*/  LEA R28, P1, R25, R4, 0x1 ;  /* 0x00000004191c7211 */ /* 0x002fe400078208ff */
[-C--:B------:R-:W-:Y:S02]  /*7ae0*/  LEA.HI.X.SX32 R31, R23, R14.reuse, 0x1, P0 ;  /* 0x0000000e171f7211 */ /* 0x080fe400000f0eff */
[----:B------:R-:W-:Y:S02]  /*7af0*/  LEA.HI.X.SX32 R29, R25, R14, 0x1, P1 ;  /* 0x0000000e191d7211 */ /* 0x000fe400008f0eff */
[-C--:B------:R-:W-:Y:S01]  /*7b00*/  LEA R24, P0, R7, R4.reuse, 0x1 ;  /* 0x0000000407187211 */ /* 0x080fe200078008ff */
[----:B------:R0:W-:Y:S01]  /*7b10*/  STL.64 [R1+0x258], R30 ;  /* 0x0002581e01007387 */ /* 0x0001e20000100a00 */
[----:B------:R-:W-:-:S02]  /*7b20*/  LEA R22, P1, R9, R4, 0x1 ;  /* 0x0000000409167211 */ /* 0x000fc400078208ff */
[-C--:B------:R-:W-:Y:S01]  /*7b30*/  LEA.HI.X.SX32 R25, R7, R14.reuse, 0x1, P0 ;  /* 0x0000000e07197211 */ /* 0x080fe200000f0eff */
[----:B------:R1:W-:Y:S01]  /*7b40*/  STL.64 [R1+0x250], R28 ;  /* 0x0002501c01007387 */ /* 0x0003e20000100a00 */
[-C--:B------:R-:W-:Y:S02]  /*7b50*/  LEA.HI.X.SX32 R23, R9, R14.reuse, 0x1, P1 ;  /* 0x0000000e09177211 */ /* 0x080fe400008f0eff */
[----:B------:R-:W-:Y:S01]  /*7b60*/  LEA.HI.X.SX32 R9, R15, R14, 0x1, P2 ;  /* 0x0000000e0f097211 */ /* 0x000fe200010f0eff */
[----:B------:R2:W-:Y:S04]  /*7b70*/  STL.64 [R1+0x240], R18 ;  /* 0x0002401201007387 */ /* 0x0005e80000100a00 */
[----:B------:R3:W-:Y:S01]  /*7b80*/  STL.64 [R1+0x238], R24 ;  /* 0x0002381801007387 */ /* 0x0007e20000100a00 */
[----:B0-----:R-:W-:-:S03]  /*7b90*/  CS2R R30, SRZ ;  /* 0x00000000001e7805 */ /* 0x001fc6000001ff00 */
[----:B------:R0:W-:Y:S01]  /*7ba0*/  STL.64 [R1+0x230], R22 ;  /* 0x0002301601007387 */ /* 0x0001e20000100a00 */
[----:B-1----:R-:W-:Y:S01]  /*7bb0*/  CS2R R28, SRZ ;  /* 0x00000000001c7805 */ /* 0x002fe2000001ff00 */
[C---:B--2---:R-:W-:Y:S02]  /*7bc0*/  LEA R19, R16.reuse, R17, 0x3 ;  /* 0x0000001110137211 */ /* 0x044fe400078e18ff */
[----:B------:R1:W-:Y:S01]  /*7bd0*/  STL.64 [R1+0x228], R20 ;  /* 0x0002281401007387 */ /* 0x0003e20000100a00 */
[----:B---3--:R-:W-:Y:S02]  /*7be0*/  CS2R R24, SRZ ;  /* 0x0000000000187805 */ /* 0x008fe4000001ff00 */
[C---:B------:R-:W-:Y:S01]  /*7bf0*/  IMAD R5, R16.reuse, 0x8, R19 ;  /* 0x0000000810057824 */ /* 0x040fe200078e0213 */
[----:B------:R2:W-:Y:S01]  /*7c00*/  STL.64 [R1+0x210], R8 ;  /* 0x0002100801007387 */ /* 0x0005e20000100a00 */
[-C--:B0-----:R-:W-:Y:S02]  /*7c10*/  LEA R22, P0, R11, R4.reuse, 0x1 ;  /* 0x000000040b167211 */ /* 0x081fe400078008ff */
[----:B------:R-:W-:Y:S01]  /*7c20*/  IMAD R7, R16, 0x8, R5 ;  /* 0x0000000810077824 */ /* 0x000fe200078e0205 */
[----:B------:R-:W-:-:S02]  /*7c30*/  LEA R12, P2, R5, R4, 0x1 ;  /* 0x00000004050c7211 */ /* 0x000fc400078408ff */
[----:B------:R-:W-:Y:S02]  /*7c40*/  LEA.HI.X.SX32 R23, R11, R14, 0x1, P0 ;  /* 0x0000000e0b177211 */ /* 0x000fe400000f0eff */
[----:B-1----:R-:W-:-:S03]  /*7c50*/  LEA R20, P1, R13, R4, 0x1 ;  /* 0x000000040d147211 */ /* 0x002fc600078208ff */
[----:B------:R0:W-:Y:S01]  /*7c60*/  STL.64 [R1+0x220], R22 ;  /* 0x0002201601007387 */ /* 0x0001e20000100a00 */
[-C--:B------:R-:W-:Y:S02]  /*7c70*/  LEA.HI.X.SX32 R21, R13, R14.reuse, 0x1, P1 ;  /* 0x0000000e0d157211 */ /* 0x080fe400008f0eff */
[C---:B--2---:R-:W-:Y:S02]  /*7c80*/  LEA R9, R16.reuse, R7, 0x3 ;  /* 0x0000000710097211 */ /* 0x044fe400078e18ff */
[----:B------:R-:W-:Y:S01]  /*7c90*/  LEA.HI.X.SX32 R13, R5, R14, 0x1, P2 ;  /* 0x0000000e050d7211 */ /* 0x000fe200010f0eff */
[----:B------:R1:W-:Y:S02]  /*7ca0*/  STL.64 [R1+0x218], R20 ;  /* 0x0002181401007387 */ /* 0x0003e40000100a00 */
[----:B------:R-:W-:Y:S01]  /*7cb0*/  IMAD R11, R16, 0x8, R9 ;  /* 0x00000008100b7824 */ /* 0x000fe200078e0209 */
[----:B0-----:R-:W-:-:S03]  /*7cc0*/  LEA R22, P0, R17, R4, 0x1 ;  /* 0x0000000411167211 */ /* 0x001fc600078008ff */
[----:B------:R-:W-:Y:S01]  /*7cd0*/  IMAD R5, R16, 0x8, R11 ;  /* 0x0000000810057824 */ /* 0x000fe200078e020b */
[----:B------:R-:W-:Y:S02]  /*7ce0*/  LEA R18, P2, R11, R4, 0x1 ;  /* 0x000000040b127211 */ /* 0x000fe400078408ff */
[----:B------:R-:W-:Y:S02]  /*7cf0*/  LEA.HI.X.SX32 R23, R17, R14, 0x1, P0 ;  /* 0x0000000e11177211 */ /* 0x000fe400000f0eff */
[C---:B-1----:R-:W-:Y:S01]  /*7d00*/  LEA R20, P1, R19.reuse, R4, 0x1 ;  /* 0x0000000413147211 */ /* 0x042fe200078208ff */
[----:B------:R-:W-:Y:S02]  /*7d10*/  CS2R R16, SRZ ;  /* 0x0000000000107805 */ /* 0x000fe4000001ff00 */
[----:B------:R0:W-:Y:S01]  /*7d20*/  STL.64 [R1+0x200], R22 ;  /* 0x0002001601007387 */ /* 0x0001e20000100a00 */
[-C--:B------:R-:W-:Y:S02]  /*7d30*/  LEA.HI.X.SX32 R21, R19, R14.reuse, 0x1, P1 ;  /* 0x0000000e13157211 */ /* 0x080fe400008f0eff */
[----:B------:R-:W-:-:S02]  /*7d40*/  LEA.HI.X.SX32 R19, R11, R14, 0x1, P2 ;  /* 0x0000000e0b137211 */ /* 0x000fc400010f0eff */
[----:B------:R-:W-:Y:S01]  /*7d50*/  CS2R R10, SRZ ;  /* 0x00000000000a7805 */ /* 0x000fe2000001ff00 */
[----:B------:R1:W-:Y:S04]  /*7d60*/  STL.64 [R1+0x1f8], R20 ;  /* 0x0001f81401007387 */ /* 0x0003e80000100a00 */
[----:B------:R2:W-:Y:S01]  /*7d70*/  STL.64 [R1+0x1f0], R12 ;  /* 0x0001f00c01007387 */ /* 0x0005e20000100a00 */
[----:B0-----:R-:W-:-:S04]  /*7d80*/  LEA R22, P0, R7, R4, 0x1 ;  /* 0x0000000407167211 */ /* 0x001fc800078008ff */
[----:B------:R-:W-:Y:S02]  /*7d90*/  LEA.HI.X.SX32 R23, R7, R14, 0x1, P0 ;  /* 0x0000000e07177211 */ /* 0x000fe400000f0eff */
[-C--:B-1----:R-:W-:Y:S02]  /*7da0*/  LEA R20, P1, R9, R4.reuse, 0x1 ;  /* 0x0000000409147211 */ /* 0x082fe400078208ff */
[----:B------:R-:W-:Y:S01]  /*7db0*/  ISETP.NE.U32.AND P0, PT, R3, RZ, PT ;  /* 0x000000ff0300720c */ /* 0x000fe20003f05070 */
[----:B------:R0:W-:Y:S01]  /*7dc0*/  STL.64 [R1+0x1e8], R22 ;  /* 0x0001e81601007387 */ /* 0x0001e20000100a00 */
[----:B--2---:R-:W-:Y:S01]  /*7dd0*/  LEA R12, P3, R5, R4, 0x1 ;  /* 0x00000004050c7211 */ /* 0x004fe200078608ff */
[----:B------:R-:W-:Y:S01]  /*7de0*/  IMAD.MOV.U32 R4, RZ, RZ, -0x800000 ;  /* 0xff800000ff047424 */ /* 0x000fe200078e00ff */
[-C--:B------:R-:W-:Y:S02]  /*7df0*/  LEA.HI.X.SX32 R21, R9, R14.reuse, 0x1, P1 ;  /* 0x0000000e09157211 */ /* 0x080fe400008f0eff */
[----:B------:R-:W-:Y:S01]  /*7e00*/  LEA.HI.X.SX32 R13, R5, R14, 0x1, P3 ;  /* 0x0000000e050d7211 */ /* 0x000fe200018f0eff */
[----:B------:R-:W-:Y:S01]  /*7e10*/  IMAD.MOV.U32 R5, RZ, RZ, -0x800000 ;  /* 0xff800000ff057424 */ /* 0x000fe200078e00ff */
[----:B------:R-:W-:Y:S01]  /*7e20*/  LEA.HI R3, R173, R183, RZ, 0x1e ;  /* 0x000000b7ad037211 */ /* 0x000fe200078ff0ff */
[----:B------:R-:W-:Y:S01]  /*7e30*/  IMAD.MOV.U32 R3, RZ, RZ, 0x3f800000 ;  /* 0x3f800000ff037424 */ /* 0x000fe200078e00ff */
[----:B------:R1:W-:Y:S01]  /*7e40*/  STL.64 [R1+0x1e0], R20 ;  /* 0x0001e01401007387 */ /* 0x0003e20000100a00 */
[----:B------:R-:W-:Y:S01]  /*7e50*/  ISETP.LT.U32.AND P0, PT, R176, 0x40, !P0 ;  /* 0x00000040b000780c */ /* 0x000fe20004701070 */
[C---:B------:R-:W-:Y:S01]  /*7e60*/  IMAD.IADD R176, R183.reuse, 0x1, R169 ;  /* 0x00000001b7b07824 */ /* 0x040fe200078e02a9 */
[----:B0-----:R-:W-:Y:S01]  /*7e70*/  CS2R R22, SRZ ;  /* 0x0000000000167805 */ /* 0x001fe2000001ff00 */
[----:B------:R0:W-:Y:S01]  /*7e80*/  STL.64 [R1+0x1d8], R18 ;  /* 0x0001d81201007387 */ /* 0x0001e20000100a00 */
[----:B------:R-:W-:Y:S01]  /*7e90*/  IMAD.IADD R176, R183, 0x1, R166 ;  /* 0x00000001b7b07824 */ /* 0x000fe200078e02a6 */
[----:B------:R-:W-:Y:S01]  /*7ea0*/  CS2R R14, SRZ ;  /* 0x00000000000e7805 */ /* 0x000fe2000001ff00 */
[----:B------:R-:W-:Y:S01]  /*7eb0*/  IMAD.SHL.U32 R166, R166, 0x8, RZ ;  /* 0x00000008a6a67824 */ /* 0x000fe200078e00ff */
[----:B------:R2:W-:Y:S01]  /*7ec0*/  STL.64 [R1+0x1d0], R12 ;  /* 0x0001d00c01007387 */ /* 0x0005e20000100a00 */
[----:B------:R-:W-:Y:S01]  /*7ed0*/  IMAD.SHL.U32 R169, R169, 0x8, RZ ;  /* 0x00000008a9a97824 */ /* 0x000fe200078e00ff */
[----:B------:R-:W-:Y:S01]  /*7ee0*/  CS2R R8, SRZ ;  /* 0x0000000000087805 */ /* 0x000fe2000001ff00 */
[C---:B------:R-:W-:Y:S01]  /*7ef0*/  IMAD.IADD R165, R172.reuse, 0x1, R166 ;  /* 0x00000001aca57824 */ /* 0x040fe200078e02a6 */
[----:B------:R-:W-:Y:S01]  /*7f00*/  STL [R1+0x1c4], R3 ;  /* 0x0001c40301007387 */ /* 0x000fe20000100800 */
[----:B------:R-:W-:Y:S01]  /*7f10*/  IMAD.MOV.U32 R173, RZ, RZ, c[0x0][0x1a4] ;  /* 0x00006900ffad7624 */ /* 0x000fe200078e00ff */
[----:B-1----:R-:W-:Y:S01]  /*7f20*/  CS2R R20, SRZ ;  /* 0x0000000000147805 */ /* 0x002fe2000001ff00 */
[C---:B------:R-:W-:Y:S01]  /*7f30*/  IMAD.IADD R165, R172.reuse, 0x1, R169 ;  /* 0x00000001aca57824 */ /* 0x040fe200078e02a9 */
[----:B------:R-:W-:Y:S01]  /*7f40*/  STL [R1+0x160], R4 ;  /* 0x0001600401007387 */ /* 0x000fe20000100800 */
[----:B------:R-:W-:Y:S01]  /*7f50*/  LOP3.LUT R165, R171, 0x10, R198, 0x78, !PT ;  /* 0x00000010aba57812 */ /* 0x000fe200078e78c6 */
[----:B------:R-:W-:Y:S01]  /*7f60*/  IMAD.IADD R166, R172, 0x1, R168 ;  /* 0x00000001aca67824 */ /* 0x000fe200078e02a8 */
[----:B------:R-:W-:Y:S01]  /*7f70*/  SHF.L.U32 R174, R173, 0x1, RZ ;  /* 0x00000001adae7819 */ /* 0x000fe200000006ff */
[----:B------:R-:W-:Y:S01]  /*7f80*/  STL [R1+0x188], R5 ;  /* 0x0001880501007387 */ /* 0x000fe20000100800 */
[----:B------:R-:W-:Y:S01]  /*7f90*/  IMAD.IADD R166, R197, 0x1, R172 ;  /* 0x00000001c5a67824 */ /* 0x000fe200078e02ac */
[----:B------:R-:W-:Y:S01]  /*7fa0*/  LOP3.LUT R166, R2, 0x40, RZ, 0x3c, !PT ;  /* 0x0000004002a67812 */ /* 0x000fe200078e3cff */
[C---:B------:R-:W-:Y:S01]  /*7fb0*/  IMAD.WIDE R168, R173.reuse, 0x2, R194 ;  /* 0x00000002ada87825 */ /* 0x040fe200078e02c2 */
[----:B------:R-:W-:Y:S01]  /*7fc0*/  STL [R1+0x18c], R4 ;  /* 0x00018c0401007387 */ /* 0x000fe20000100800 */
[----:B0-----:R-:W-:Y:S01]  /*7fd0*/  CS2R R18, SRZ ;  /* 0x0000000000127805 */ /* 0x001fe2000001ff00 */
[----:B--2---:R-:W-:Y:S01]  /*7fe0*/  CS2R R12, SRZ ;  /* 0x00000000000c7805 */ /* 0x004fe2000001ff00 */
[C---:B------:R-:W-:Y:S01]  /*7ff0*/  IMAD.WIDE R166, R173.reuse, 0x2, R192 ;  /* 0x00000002ada67825 */ /* 0x040fe200078e02c0 */
[----:B------:R-:W-:Y:S03]  /*8000*/  STL [R1+0x194], R6 ;  /* 0x0001940601007387 */ /* 0x000fe60000100800 */
[C---:B------:R-:W-:Y:S01]  /*8010*/  IMAD R175, R173.reuse, 0x3, RZ ;  /* 0x00000003adaf7824 */ /* 0x040fe200078e02ff */
[----:B------:R-:W-:Y:S01]  /*8020*/  STL [R1+0x198], R5 ;  /* 0x0001980501007387 */ /* 0x000fe20000100800 */
[----:B------:R-:W-:-:S02]  /*8030*/  IMAD.SHL.U32 R176, R173, 0x4, RZ ;  /* 0x00000004adb07824 */ /* 0x000fc400078e00ff */
[C---:B------:R-:W-:Y:S01]  /*8040*/  IMAD R177, R173.reuse, 0x5, RZ ;  /* 0x00000005adb17824 */ /* 0x040fe200078e02ff */
[----:B------:R0:W-:Y:S01]  /*8050*/  STL [R1+0x19c], R4 ;  /* 0x00019c0401007387 */ /* 0x0001e20000100800 */
[C---:B------:R-:W-:Y:S02]  /*8060*/  IMAD R178, R173.reuse, 0x6, RZ ;  /* 0x00000006adb27824 */ /* 0x040fe400078e02ff */
[C---:B------:R-:W-:Y:S01]  /*8070*/  IMAD R179, R173.reuse, 0x7, RZ ;  /* 0x00000007adb37824 */ /* 0x040fe200078e02ff */
[----:B------:R1:W-:Y:S01]  /*8080*/  STL [R1+0x1a0], R6 ;  /* 0x0001a00601007387 */ /* 0x0003e20000100800 */
[C---:B------:R-:W-:Y:S02]  /*8090*/  IMAD.SHL.U32 R180, R173.reuse, 0x8, RZ ;  /* 0x00000008adb47824 */ /* 0x040fe400078e00ff */
[C---:B------:R-:W-:Y:S01]  /*80a0*/  IMAD R181, R173.reuse, 0x9, RZ ;  /* 0x00000009adb57824 */ /* 0x040fe200078e02ff */
[----:B------:R2:W-:Y:S01]  /*80b0*/  STL [R1+0x1a4], R5 ;  /* 0x0001a40501007387 */ /* 0x0005e20000100800 */
[----:B------:R-:W-:-:S02]  /*80c0*/  IMAD R182, R173, 0xa, RZ ;  /* 0x0000000aadb67824 */ /* 0x000fc400078e02ff */
[----:B0-----:R-:W-:Y:S02]  /*80d0*/  IMAD.MOV.U32 R4, RZ, RZ, 0x3f800000 ;  /* 0x3f800000ff047424 */ /* 0x001fe400078e00ff */
[C---:B------:R-:W-:Y:S02]  /*80e0*/  IMAD R183, R173.reuse, 0xb, RZ ;  /* 0x0000000badb77824 */ /* 0x040fe400078e02ff */
[----:B-1----:R-:W-:Y:S01]  /*80f0*/  IMAD.MOV.U32 R6, RZ, RZ, 0x3f800000 ;  /* 0x3f800000ff067424 */ /* 0x002fe200078e00ff */
[----:B------:R-:W-:Y:S01]  /*8100*/  STL [R1+0x1c0], R4 ;  /* 0x0001c00401007387 */ /* 0x000fe20000100800 */
[C---:B------:R-:W-:Y:S01]  /*8110*/  IMAD R184, R173.reuse, 0xc, RZ ;  /* 0x0000000cadb87824 */ /* 0x040fe200078e02ff */
[----:B--2---:R-:W-:Y:S01]  /*8120*/  MOV R5, 0x3f800000 ;  /* 0x3f80000000057802 */ /* 0x004fe20000000f00 */
[C---:B------:R-:W-:Y:S01]  /*8130*/  IMAD R185, R173.reuse, 0xd, RZ ;  /* 0x0000000dadb97824 */ /* 0x040fe200078e02ff */
[----:B------:R-:W-:Y:S01]  /*8140*/  STL [R1+0x1bc], R6 ;  /* 0x0001bc0601007387 */ /* 0x000fe20000100800 */
[----:B------:R-:W-:-:S02]  /*8150*/  IMAD R186, R173, 0xe, RZ ;  /* 0x0000000eadba7824 */ /* 0x000fc400078e02ff */
[----:B------:R-:W-:Y:S01]  /*8160*/  IMAD R187, R173, 0xf, RZ ;  /* 0x0000000fadbb7824 */ /* 0x000fe200078e02ff */
[----:B------:R-:W-:Y:S01]  /*8170*/  STL [R1+0x1b8], R5 ;  /* 0x0001b80501007387 */ /* 0x000fe20000100800 */
[----:B------:R-:W-:-:S03]  /*8180*/  IMAD.MOV.U32 R3, RZ, RZ, RZ ;  /* 0x000000ffff037224 */ /* 0x000fc600078e00ff */
[----:B------:R-:W-:Y:S04]  /*8190*/  STL [R1+0x1b4], R4 ;  /* 0x0001b40401007387 */ /* 0x000fe80000100800 */
[----:B------:R0:W-:Y:S04]  /*81a0*/  STL [R1+0x1b0], R6 ;  /* 0x0001b00601007387 */ /* 0x0001e80000100800 */
[----:B------:R-:W-:Y:S04]  /*81b0*/  STL [R1+0x1ac], R5 ;  /* 0x0001ac0501007387 */ /* 0x000fe80000100800 */
[----:B------:R1:W-:Y:S01]  /*81c0*/  STL [R1+0x1a8], R4 ;  /* 0x0001a80401007387 */ /* 0x0003e20000100800 */
[----:B0-----:R-:W-:-:S03]  /*81d0*/  CS2R R6, SRZ ;  /* 0x0000000000067805 */ /* 0x001fc6000001ff00 */
[----:B------:R-:W-:Y:S04]  /*81e0*/  STL [R1+0xf0], RZ ;  /* 0x0000f0ff01007387 */ /* 0x000fe80000100800 */
[----:B------:R-:W-:Y:S01]  /*81f0*/  STL [R1+0xf4], RZ ;  /* 0x0000f4ff01007387 */ /* 0x000fe20000100800 */
[----:B-1----:R-:W-:-:S03]  /*8200*/  CS2R R4, SRZ ;  /* 0x0000000000047805 */ /* 0x002fc6000001ff00 */
[----:B------:R-:W-:Y:S04]  /*8210*/  STL [R1+0xf8], RZ ;  /* 0x0000f8ff01007387 */ /* 0x000fe80000100800 */
        /* <DEDUP_REMOVED lines=41> */
[----:B------:R-:W-:Y:S04]  /*84b0*/  STL [R1], RZ ;  /* 0x000000ff01007387 */ /* 0x000fe80000100800 */
        /* <DEDUP_REMOVED lines=15> */
[----:B------:R0:W-:Y:S04]  /*85b0*/  STL [R1+0x190], R165 ;  /* 0x000190a501007387 */ /* 0x0001e80000100800 */
[----:B------:R1:W-:Y:S04]  /*85c0*/  STL [R1+0x3fc], R164 ;  /* 0x0003fca401007387 */ /* 0x0003e80000100800 */
[----:B------:R2:W-:Y:S01]  /*85d0*/  STL.64 [R1+0x620], R168 ;  /* 0x000620a801007387 */ /* 0x0005e20000100a00 */
[----:B0-----:R-:W-:-:S03]  /*85e0*/  LOP3.LUT R165, R2, 0x60, RZ, 0x3c, !PT ;  /* 0x0000006002a57812 */ /* 0x001fc600078e3cff */
[----:B------:R0:W-:Y:S01]  /*85f0*/  STL.64 [R1+0x618], R166 ;  /* 0x000618a601007387 */ /* 0x0001e20000100a00 */
[----:B-1----:R-:W-:-:S05]  /*8600*/  IMAD.WIDE R164, R174, 0x2, R194 ;  /* 0x00000002aea47825 */ /* 0x002fca00078e02c2 */
[----:B------:R1:W-:Y:S01]  /*8610*/  STL.64 [R1+0x5d8], R164 ;  /* 0x0005d8a401007387 */ /* 0x0003e20000100a00 */
[----:B--2---:R-:W-:-:S04]  /*8620*/  IMAD.WIDE R168, R174, 0x2, R192 ;  /* 0x00000002aea87825 */ /* 0x004fc800078e02c0 */
[C---:B0-----:R-:W-:Y:S01]  /*8630*/  IMAD.WIDE R166, R175.reuse, 0x2, R194 ;  /* 0x00000002afa67825 */ /* 0x041fe200078e02c2 */
[----:B------:R0:W-:Y:S04]  /*8640*/  STL.64 [R1+0x5d0], R168 ;  /* 0x0005d0a801007387 */ /* 0x0001e80000100a00 */
[----:B------:R2:W-:Y:S01]  /*8650*/  STL.64 [R1+0x5b8], R166 ;  /* 0x0005b8a601007387 */ /* 0x0005e20000100a00 */
[----:B-1----:R-:W-:-:S05]  /*8660*/  IMAD.WIDE R164, R175, 0x2, R192 ;  /* 0x00000002afa47825 */ /* 0x002fca00078e02c0 */
[----:B------:R1:W-:Y:S01]  /*8670*/  STL.64 [R1+0x5b0], R164 ;  /* 0x0005b0a401007387 */ /* 0x0003e20000100a00 */
[----:B0-----:R-:W-:-:S04]  /*8680*/  IMAD.WIDE R168, R176, 0x2, R194 ;  /* 0x00000002b0a87825 */ /* 0x001fc800078e02c2 */
[----:B--2---:R-:W-:Y:S01]  /*8690*/  IMAD.WIDE R166, R176, 0x2, R192 ;  /* 0x00000002b0a67825 */ /* 0x004fe200078e02c0 */
[----:B------:R0:W-:Y:S04]  /*86a0*/  STL.64 [R1+0x598], R168 ;  /* 0x000598a801007387 */ /* 0x0001e80000100a00 */
[----:B------:R2:W-:Y:S01]  /*86b0*/  STL.64 [R1+0x590], R166 ;  /* 0x000590a601007387 */ /* 0x0005e20000100a00 */
[----:B-1----:R-:W-:-:S05]  /*86c0*/  IMAD.WIDE R164, R177, 0x2, R194 ;  /* 0x00000002b1a47825 */ /* 0x002fca00078e02c2 */
[----:B------:R1:W-:Y:S01]  /*86d0*/  STL.64 [R1+0x578], R164 ;  /* 0x000578a401007387 */ /* 0x0003e20000100a00 */
[----:B0-----:R-:W-:-:S04]  /*86e0*/  IMAD.WIDE R168, R177, 0x2, R192 ;  /* 0x00000002b1a87825 */ /* 0x001fc800078e02c0 */
[C---:B--2---:R-:W-:Y:S01]  /*86f0*/  IMAD.WIDE R166, R178.reuse, 0x2, R194 ;  /* 0x00000002b2a67825 */ /* 0x044fe200078e02c2 */
        /* <DEDUP_REMOVED lines=23> */
[--C-:B--2---:R-:W-:Y:S01]  /*8870*/  IMAD.WIDE R166, R175, 0x2, R190.reuse ;  /* 0x00000002afa67825 */ /* 0x104fe200078e02be */
        /* <DEDUP_REMOVED lines=75> */
[----:B------:R0:W-:Y:S02]  /*8d30*/  STL.64 [R1+0x420], R164 ;  /* 0x000420a401007387 */ /* 0x0001e40000100a00 */
.L_x_1:
[----:B0-----:R-:W2:Y:S04]  /*8d40*/  LDL.64 R164, [R1+0x180] ;  /* 0x0001800001a47983 */ /* 0x001ea80000100a00 */
[----:B------:R-:W3:Y:S04]  /*8d50*/  LDL.64 R166, [R1+0x178] ;  /* 0x0001780001a67983 */ /* 0x000ee80000100a00 */
        /* <DEDUP_REMOVED lines=8> */
[----:B------:R-:W-:Y:S04]  /*8de0*/  STL [R1+0x708], R152 ;  /* 0x0007089801007387 */ /* 0x000fe80000100800 */
        /* <DEDUP_REMOVED lines=38> */
[----:B------:R0:W-:Y:S04]  /*9050*/  STL [R1+0x66c], R139 ;  /* 0x00066c8b01007387 */ /* 0x0001e80000100800 */
        /* <DEDUP_REMOVED lines=12> */
[----:B0-----:R-:W4:Y:S04]  /*9120*/  LDL.64 R138, [R1+0x5c0] ;  /* 0x0005c000018a7983 */ /* 0x001f280000100a00 */
[----:B------:R-:W4:Y:S04]  /*9130*/  LDL.64 R136, [R1+0x5b8] ;  /* 0x0005b80001887983 */ /* 0x000f280000100a00 */
[----:B------:R-:W4:Y:S04]  /*9140*/  LDL.64 R134, [R1+0x5b0] ;  /* 0x0005b00001867983 */ /* 0x000f280000100a00 */
[----:B------:R-:W4:Y:S04]  /*9150*/  LDL.64 R116, [R1+0x5a8] ;  /* 0x0005a80001747983 */ /* 0x000f280000100a00 */
[----:B------:R-:W4:Y:S04]  /*9160*/  LDL.64 R132, [R1+0x590] ;  /* 0x0005900001847983 */ /* 0x000f280000100a00 */
[----:B------:R-:W4:Y:S04]  /*9170*/  LDL.64 R130, [R1+0x588] ;  /* 0x0005880001827983 */ /* 0x000f280000100a00 */
[----:B-1----:R-:W4:Y:S04]  /*9180*/  LDL.64 R150, [R1+0x5c8] ;  /* 0x0005c80001967983 */ /* 0x002f280000100a00 */
[----:B------:R-:W4:Y:S04]  /*9190*/  LDL.64 R148, [R1+0x5a0] ;  /* 0x0005a00001947983 */ /* 0x000f280000100a00 */
[----:B------:R-:W4:Y:S04]  /*91a0*/  LDL.64 R144, [R1+0x598] ;  /* 0x0005980001907983 */ /* 0x000f280000100a00 */
[----:B------:R-:W4:Y:S04]  /*91b0*/  LDL.64 R142, [R1+0x578] ;  /* 0x00057800018e7983 */ /* 0x000f280000100a00 */
[----:B------:R-:W4:Y:S04]  /*91c0*/  LDL.64 R140, [R1+0x570] ;  /* 0x00057000018c7983 */ /* 0x000f280000100a00 */
[----:B------:R-:W4:Y:S04]  /*91d0*/  LDL.64 R146, [R1+0x580] ;  /* 0x0005800001927983 */ /* 0x000f280000100a00 */
[----:B------:R-:W4:Y:S01]  /*91e0*/  LDL.64 R152, [R1+0x520] ;  /* 0x0005200001987983 */ /* 0x000f220000100a00 */
[----:B--2---:R-:W-:-:S03]  /*91f0*/  IMAD.WIDE R164, R224, 0x2, R164 ;  /* 0x00000002e0a47825 */ /* 0x004fc600078e02a4 */
[----:B------:R-:W2:Y:S01]  /*9200*/  LDL.64 R154, [R1+0x528] ;  /* 0x00052800019a7983 */ /* 0x000ea20000100a00 */
[----:B---3--:R-:W-:-:S03]  /*9210*/  IMAD.WIDE R166, R224, 0x2, R166 ;  /* 0x00000002e0a67825 */ /* 0x008fc600078e02a6 */
[----:B------:R0:W3:Y:S01]  /*9220*/  LDG.E.U16 R129, [R164.64] ;  /* 0x00000006a4817981 */ /* 0x0000e2000c1e1500 */
[----:B------:R-:W-:-:S03]  /*9230*/  IMAD.WIDE R168, R224, 0x2, R168 ;  /* 0x00000002e0a87825 */ /* 0x000fc600078e02a8 */
[----:B------:R1:W2:Y:S01]  /*9240*/  LDG.E.U16 R128, [R166.64] ;  /* 0x00000006a6807981 */ /* 0x0002a2000c1e1500 */
[----:B------:R-:W-:-:S03]  /*9250*/  IMAD.WIDE R170, R224, 0x2, R170 ;  /* 0x00000002e0aa7825 */ /* 0x000fc600078e02aa */
[----:B------:R0:W2:Y:S01]  /*9260*/  LDG.E.U16 R127, [R168.64] ;  /* 0x00000006a87f7981 */ /* 0x0000a2000c1e1500 */
[----:B------:R-:W-:-:S03]  /*9270*/  IMAD.WIDE R172, R224, 0x2, R172 ;  /* 0x00000002e0ac7825 */ /* 0x000fc600078e02ac */
[----:B------:R0:W2:Y:S04]  /*9280*/  LDG.E.U16 R123, [R170.64] ;  /* 0x00000006aa7b7981 */ /* 0x0000a8000c1e1500 */
[----:B------:R0:W2:Y:S01]  /*9290*/  LDG.E.U16 R126, [R172.64] ;  /* 0x00000006ac7e7981 */ /* 0x0000a2000c1e1500 */
[----:B-1----:R-:W-:-:S04]  /*92a0*/  IMAD.WIDE R166, R224, 0x2, R180 ;  /* 0x00000002e0a67825 */ /* 0x002fc800078e02b4 */
[C---:B0-----:R-:W-:Y:S01]  /*92b0*/  IMAD.WIDE R168, R224.reuse, 0x2, R178 ;  /* 0x00000002e0a87825 */ /* 0x041fe200078e02b2 */
[----:B------:R4:W2:Y:S03]  /*92c0*/  LDG.E.U16 R124, [R166.64] ;  /* 0x00000006a67c7981 */ /* 0x0008a6000c1e1500 */
[C---:B------:R-:W-:Y:S01]  /*92d0*/  IMAD.WIDE R170, R224.reuse, 0x2, R176 ;  /* 0x00000002e0aa7825 */ /* 0x040fe200078e02b0 */
[----:B------:R0:W2:Y:S03]  /*92e0*/  LDG.E.U16 R119, [R168.64] ;  /* 0x00000006a8777981 */ /* 0x0000a6000c1e1500 */
[C---:B------:R-:W-:Y:S01]  /*92f0*/  IMAD.WIDE R172, R224.reuse, 0x2, R174 ;  /* 0x00000002e0ac7825 */ /* 0x040fe200078e02ae */
[----:B------:R1:W2:Y:S04]  /*9300*/  LDG.E.U16 R122, [R170.64] ;  /* 0x00000006aa7a7981 */ /* 0x0002a8000c1e1500 */
[----:B------:R0:W2:Y:S01]  /*9310*/  LDG.E.U16 R121, [R172.64] ;  /* 0x00000006ac797981 */ /* 0x0000a2000c1e1500 */
[----:B------:R-:W-:-:S03]  /*9320*/  IMAD.WIDE R164, R224, 0x2, R182 ;  /* 0x00000002e0a47825 */ /* 0x000fc600078e02b6 */
[----:B------:R-:W2:Y:S04]  /*9330*/  LDL.64 R174, [R1+0x548] ;  /* 0x0005480001ae7983 */ /* 0x000ea80000100a00 */
[----:B------:R0:W2:Y:S04]  /*9340*/  LDG.E.U16 R125, [R164.64] ;  /* 0x00000006a47d7981 */ /* 0x0000a8000c1e1500 */
[----:B------:R-:W2:Y:S01]  /*9350*/  LDL.64 R176, [R1+0x550] ;  /* 0x0005500001b07983 */ /* 0x000ea20000100a00 */
[----:B----4-:R-:W-:-:S03]  /*9360*/  IMAD.WIDE R166, R224, 0x2, R138 ;  /* 0x00000002e0a67825 */ /* 0x010fc600078e028a */
[----:B------:R-:W4:Y:S01]  /*9370*/  LDL.64 R138, [R1+0x568] ;  /* 0x00056800018a7983 */ /* 0x000f220000100a00 */
[----:B0-----:R-:W-:-:S03]  /*9380*/  IMAD.WIDE R168, R224, 0x2, R136 ;  /* 0x00000002e0a87825 */ /* 0x001fc600078e0288 */
[----:B------:R-:W2:Y:S01]  /*9390*/  LDL.64 R136, [R1+0x560] ;  /* 0x0005600001887983 */ /* 0x000ea20000100a00 */
[----:B-1----:R-:W-:-:S03]  /*93a0*/  IMAD.WIDE R170, R224, 0x2, R134 ;  /* 0x00000002e0aa7825 */ /* 0x002fc600078e0286 */
[----:B------:R-:W3:Y:S01]  /*93b0*/  LDL.64 R134, [R1+0x558] ;  /* 0x0005580001867983 */ /* 0x000ee20000100a00 */
[----:B------:R-:W-:-:S03]  /*93c0*/  IMAD.WIDE R172, R224, 0x2, R116 ;  /* 0x00000002e0ac7825 */ /* 0x000fc600078e0274 */
[----:B------:R0:W3:Y:S04]  /*93d0*/  LDG.E.U16 R117, [R168.64] ;  /* 0x00000006a8757981 */ /* 0x0000e8000c1e1500 */
[----:B------:R1:W3:Y:S04]  /*93e0*/  LDG.E.U16 R252, [R170.64] ;  /* 0x00000006aafc7981 */ /* 0x0002e8000c1e1500 */
[----:B------:R1:W3:Y:S01]  /*93f0*/  LDG.E.U16 R118, [R166.64] ;  /* 0x00000006a6767981 */ /* 0x0002e2000c1e1500 */
[----:B0-----:R-:W-:-:S03]  /*9400*/  IMAD.WIDE R168, R224, 0x2, R132 ;  /* 0x00000002e0a87825 */ /* 0x001fc600078e0284 */
[----:B------:R-:W3:Y:S01]  /*9410*/  LDL.64 R132, [R1+0x538] ;  /* 0x0005380001847983 */ /* 0x000ee20000100a00 */
[----:B-1----:R-:W-:-:S03]  /*9420*/  IMAD.WIDE R170, R224, 0x2, R130 ;  /* 0x00000002e0aa7825 */ /* 0x002fc600078e0282 */
[----:B------:R-:W3:Y:S01]  /*9430*/  LDL.64 R130, [R1+0x530] ;  /* 0x0005300001827983 */ /* 0x000ee20000100a00 */
[----:B------:R-:W-:-:S03]  /*9440*/  IMAD.WIDE R164, R224, 0x2, R150 ;  /* 0x00000002e0a47825 */ /* 0x000fc600078e0296 */
[----:B------:R4:W3:Y:S01]  /*9450*/  LDG.E.U16 R236, [R168.64] ;  /* 0x00000006a8ec7981 */ /* 0x0008e2000c1e1500 */
[----:B------:R-:W-:-:S03]  /*9460*/  IMAD.WIDE R166, R224, 0x2, R144 ;  /* 0x00000002e0a67825 */ /* 0x000fc600078e0290 */
[----:B------:R0:W3:Y:S04]  /*9470*/  LDG.E.U16 R120, [R164.64] ;  /* 0x00000006a4787981 */ /* 0x0000e8000c1e1500 */
[----:B------:R-:W3:Y:S04]  /*9480*/  LDL.64 R144, [R1+0x540] ;  /* 0x0005400001907983 */ /* 0x000ee80000100a00 */
[----:B------:R1:W3:Y:S01]  /*9490*/  LDG.E.U16 R237, [R166.64] ;  /* 0x00000006a6ed7981 */ /* 0x0002e2000c1e1500 */
[----:B0-----:R-:W-:-:S03]  /*94a0*/  IMAD.WIDE R164, R224, 0x2, R148 ;  /* 0x00000002e0a47825 */ /* 0x001fc600078e0294 */
[----:B------:R0:W3:Y:S04]  /*94b0*/  LDG.E.U16 R239, [R172.64] ;  /* 0x00000006acef7981 */ /* 0x0000e8000c1e1500 */
[----:B------:R0:W3:Y:S01]  /*94c0*/  LDG.E.U16 R238, [R164.64] ;  /* 0x00000006a4ee7981 */ /* 0x0000e2000c1e1500 */
[----:B-1----:R-:W-:-:S03]  /*94d0*/  IMAD.WIDE R166, R224, 0x2, R140 ;  /* 0x00000002e0a67825 */ /* 0x002fc600078e028c */
[----:B------:R-:W3:Y:S01]  /*94e0*/  LDL.64 R140, [R1+0x508] ;  /* 0x00050800018c7983 */ /* 0x000ee20000100a00 */
[----:B0-----:R-:W-:-:S03]  /*94f0*/  IMAD.WIDE R172, R224, 0x2, R146 ;  /* 0x00000002e0ac7825 */ /* 0x001fc600078e0292 */
[----:B------:R2:W3:Y:S01]  /*9500*/  LDG.E.U16 R235, [R170.64] ;  /* 0x00000006aaeb7981 */ /* 0x0004e2000c1e1500 */
[----:B------:R-:W-:-:S03]  /*9510*/  IMAD.WIDE R164, R224, 0x2, R142 ;  /* 0x00000002e0a47825 */ /* 0x000fc600078e028e */
[----:B------:R-:W3:Y:S04]  /*9520*/  LDL.64 R142, [R1+0x510] ;  /* 0x00051000018e7983 */ /* 0x000ee80000100a00 */
[----:B------:R-:W3:Y:S04]  /*9530*/  LDL.64 R150, [R1+0x518] ;  /* 0x0005180001967983 */ /* 0x000ee80000100a00 */
[----:B------:R3:W3:Y:S04]  /*9540*/  LDG.E.U16 R234, [R172.64] ;  /* 0x00000006acea7981 */ /* 0x0006e8000c1e1500 */
[----:B------:R-:W3:Y:S04]  /*9550*/  LDL.64 R146, [R1+0x4f0] ;  /* 0x0004f00001927983 */ /* 0x000ee80000100a00 */
[----:B------:R-:W3:Y:S04]  /*9560*/  LDL.64 R148, [R1+0x500] ;  /* 0x0005000001947983 */ /* 0x000ee80000100a00 */
[----:B------:R0:W3:Y:S04]  /*9570*/  LDG.E.U16 R232, [R166.64] ;  /* 0x00000006a6e87981 */ /* 0x0000e8000c1e1500 */
[----:B------:R1:W3:Y:S01]  /*9580*/  LDG.E.U16 R233, [R164.64] ;  /* 0x00000006a4e97981 */ /* 0x0002e2000c1e1500 */
[----:B----4-:R-:W-:-:S03]  /*9590*/  IMAD.WIDE R168, R224, 0x2, R138 ;  /* 0x00000002e0a87825 */ /* 0x010fc600078e028a */
[----:B------:R-:W4:Y:S01]  /*95a0*/  LDL.64 R138, [R1+0x4f8] ;  /* 0x0004f800018a7983 */ /* 0x000f220000100a00 */
[----:B--2---:R-:W-:-:S03]  /*95b0*/  IMAD.WIDE R170, R224, 0x2, R136 ;  /* 0x00000002e0aa7825 */ /* 0x004fc600078e0288 */
[----:B------:R-:W2:Y:S01]  /*95c0*/  LDL.64 R136, [R1+0x4e8] ;  /* 0x0004e80001887983 */ /* 0x000ea20000100a00 */
[----:B---3--:R-:W-:-:S03]  /*95d0*/  IMAD.WIDE R172, R224, 0x2, R134 ;  /* 0x00000002e0ac7825 */ /* 0x008fc600078e0286 */
[----:B------:R-:W3:Y:S04]  /*95e0*/  LDL.64 R134, [R1+0x4e0] ;  /* 0x0004e00001867983 */ /* 0x000ee80000100a00 */
[----:B------:R0:W3:Y:S04]  /*95f0*/  LDG.E.U16 R230, [R170.64] ;  /* 0x00000006aae67981 */ /* 0x0000e8000c1e1500 */
[----:B------:R1:W3:Y:S04]  /*9600*/  LDG.E.U16 R229, [R172.64] ;  /* 0x00000006ace57981 */ /* 0x0002e8000c1e1500 */
[----:B------:R1:W3:Y:S01]  /*9610*/  LDG.E.U16 R231, [R168.64] ;  /* 0x00000006a8e77981 */ /* 0x0002e2000c1e1500 */
[----:B0-----:R-:W-:-:S03]  /*9620*/  IMAD.WIDE R170, R224, 0x2, R132 ;  /* 0x00000002e0aa7825 */ /* 0x001fc600078e0284 */
[----:B------:R-:W3:Y:S01]  /*9630*/  LDL.64 R132, [R1+0x4d8] ;  /* 0x0004d80001847983 */ /* 0x000ee20000100a00 */
[----:B-1----:R-:W-:-:S03]  /*9640*/  IMAD.WIDE R172, R224, 0x2, R130 ;  /* 0x00000002e0ac7825 */ /* 0x002fc600078e0282 */
[----:B------:R-:W3:Y:S04]  /*9650*/  LDL.64 R130, [R1+0x4d0] ;  /* 0x0004d00001827983 */ /* 0x000ee80000100a00 */
[----:B------:R0:W3:Y:S01]  /*9660*/  LDG.E.U16 R225, [R170.64] ;  /* 0x00000006aae17981 */ /* 0x0000e2000c1e1500 */
[----:B------:R-:W-:-:S03]  /*9670*/  IMAD.WIDE R166, R224, 0x2, R174 ;  /* 0x00000002e0a67825 */ /* 0x000fc600078e02ae */
[----:B------:R1:W3:Y:S01]  /*9680*/  LDG.E.U16 R199, [R172.64] ;  /* 0x00000006acc77981 */ /* 0x0002e2000c1e1500 */
[----:B------:R-:W-:-:S03]  /*9690*/  IMAD.WIDE R168, R224, 0x2, R144 ;  /* 0x00000002e0a87825 */ /* 0x000fc600078e0290 */
[----:B------:R-:W3:Y:S01]  /*96a0*/  LDL.64 R144, [R1+0x4c8] ;  /* 0x0004c80001907983 */ /* 0x000ee20000100a00 */
[----:B------:R-:W-:-:S03]  /*96b0*/  IMAD.WIDE R164, R224, 0x2, R176 ;  /* 0x00000002e0a47825 */ /* 0x000fc600078e02b0 */
[----:B------:R0:W3:Y:S04]  /*96c0*/  LDG.E.U16 R227, [R166.64] ;  /* 0x00000006a6e37981 */ /* 0x0000e8000c1e1500 */
[----:B------:R0:W3:Y:S04]  /*96d0*/  LDG.E.U16 R228, [R164.64] ;  /* 0x00000006a4e47981 */ /* 0x0000e8000c1e1500 */
[----:B------:R0:W3:Y:S01]  /*96e0*/  LDG.E.U16 R226, [R168.64] ;  /* 0x00000006a8e27981 */ /* 0x0000e2000c1e1500 */
[----:B-1----:R-:W-:-:S03]  /*96f0*/  IMAD.WIDE R172, R224, 0x2, R140 ;  /* 0x00000002e0ac7825 */ /* 0x002fc600078e028c */
[----:B------:R-:W3:Y:S01]  /*9700*/  LDL.64 R140, [R1+0x4b8] ;  /* 0x0004b800018c7983 */ /* 0x000ee20000100a00 */
[----:B0-----:R-:W-:-:S03]  /*9710*/  IMAD.WIDE R170, R224, 0x2, R142 ;  /* 0x00000002e0aa7825 */ /* 0x001fc600078e028e */
[----:B------:R0:W3:Y:S04]  /*9720*/  LDG.E.U16 R194, [R172.64] ;  /* 0x00000006acc27981 */ /* 0x0000e8000c1e1500 */
[----:B------:R-:W3:Y:S01]  /*9730*/  LDL.64 R142, [R1+0x4c0] ;  /* 0x0004c000018e7983 */ /* 0x000ee20000100a00 */
[----:B------:R-:W-:-:S03]  /*9740*/  IMAD.WIDE R166, R224, 0x2, R152 ;  /* 0x00000002e0a67825 */ /* 0x000fc600078e0298 */
[----:B------:R4:W3:Y:S01]  /*9750*/  LDG.E.U16 R195, [R170.64] ;  /* 0x00000006aac37981 */ /* 0x0008e2000c1e1500 */
[----:B------:R-:W-:-:S03]  /*9760*/  IMAD.WIDE R164, R224, 0x2, R154 ;  /* 0x00000002e0a47825 */ /* 0x000fc600078e029a */
[----:B------:R2:W3:Y:S01]  /*9770*/  LDG.E.U16 R197, [R166.64] ;  /* 0x00000006a6c57981 */ /* 0x0004e2000c1e1500 */
[----:B------:R-:W-:-:S03]  /*9780*/  IMAD.WIDE R168, R224, 0x2, R150 ;  /* 0x00000002e0a87825 */ /* 0x000fc600078e0296 */
[----:B------:R3:W3:Y:S04]  /*9790*/  LDG.E.U16 R198, [R164.64] ;  /* 0x00000006a4c67981 */ /* 0x0006e8000c1e1500 */
[----:B------:R1:W3:Y:S04]  /*97a0*/  LDG.E.U16 R196, [R168.64] ;  /* 0x00000006a8c47981 */ /* 0x0002e8000c1e1500 */
[----:B------:R-:W3:Y:S04]  /*97b0*/  LDL.64 R154, [R1+0x480] ;  /* 0x00048000019a7983 */ /* 0x000ee80000100a00 */
[----:B------:R-:W3:Y:S01]  /*97c0*/  LDL.64 R152, [R1+0x478] ;  /* 0x0004780001987983 */ /* 0x000ee20000100a00 */
[----:B-1----:R-:W-:-:S03]  /*97d0*/  IMAD.WIDE R168, R224, 0x2, R146 ;  /* 0x00000002e0a87825 */ /* 0x002fc600078e0292 */
[----:B------:R-:W3:Y:S04]  /*97e0*/  LDL.64 R150, [R1+0x470] ;  /* 0x0004700001967983 */ /* 0x000ee80000100a00 */
[----:B------:R1:W3:Y:S01]  /*97f0*/  LDG.E.U16 R191, [R168.64] ;  /* 0x00000006a8bf7981 */ /* 0x0002e2000c1e1500 */
[----:B0-----:R-:W-:-:S03]  /*9800*/  IMAD.WIDE R172, R224, 0x2, R148 ;  /* 0x00000002e0ac7825 */ /* 0x001fc600078e0294 */
[----:B------:R-:W3:Y:S04]  /*9810*/  LDL.64 R148, [R1+0x468] ;  /* 0x0004680001947983 */ /* 0x000ee80000100a00 */
[----:B------:R-:W3:Y:S04]  /*9820*/  LDL.64 R146, [R1+0x460] ;  /* 0x0004600001927983 */ /* 0x000ee80000100a00 */
[----:B------:R0:W3:Y:S01]  /*9830*/  LDG.E.U16 R193, [R172.64] ;  /* 0x00000006acc17981 */ /* 0x0000e2000c1e1500 */
[----:B----4-:R-:W-:-:S03]  /*9840*/  IMAD.WIDE R170, R224, 0x2, R138 ;  /* 0x00000002e0aa7825 */ /* 0x010fc600078e028a */
[----:B------:R-:W4:Y:S01]  /*9850*/  LDL.64 R138, [R1+0x4b0] ;  /* 0x0004b000018a7983 */ /* 0x000f220000100a00 */
[----:B--2---:R-:W-:-:S03]  /*9860*/  IMAD.WIDE R166, R224, 0x2, R136 ;  /* 0x00000002e0a67825 */ /* 0x004fc600078e0288 */
[----:B------:R-:W2:Y:S01]  /*9870*/  LDL.64 R136, [R1+0x4a8] ;  /* 0x0004a80001887983 */ /* 0x000ea20000100a00 */
[----:B---3--:R-:W-:-:S03]  /*9880*/  IMAD.WIDE R164, R224, 0x2, R134 ;  /* 0x00000002e0a47825 */ /* 0x008fc600078e0286 */
[----:B------:R-:W3:Y:S04]  /*9890*/  LDL.64 R134, [R1+0x4a0] ;  /* 0x0004a00001867983 */ /* 0x000ee80000100a00 */
[----:B------:R0:W2:Y:S04]  /*98a0*/  LDG.E.U16 R190, [R166.64] ;  /* 0x00000006a6be7981 */ /* 0x0000a8000c1e1500 */
[----:B------:R0:W2:Y:S04]  /*98b0*/  LDG.E.U16 R192, [R170.64] ;  /* 0x00000006aac07981 */ /* 0x0000a8000c1e1500 */
[----:B------:R0:W3:Y:S01]  /*98c0*/  LDG.E.U16 R189, [R164.64] ;  /* 0x00000006a4bd7981 */ /* 0x0000e2000c1e1500 */
[----:B-1----:R-:W-:-:S03]  /*98d0*/  IMAD.WIDE R168, R224, 0x2, R132 ;  /* 0x00000002e0a87825 */ /* 0x002fc600078e0284 */
[----:B------:R-:W3:Y:S01]  /*98e0*/  LDL.64 R132, [R1+0x498] ;  /* 0x0004980001847983 */ /* 0x000ee20000100a00 */
[----:B0-----:R-:W-:-:S03]  /*98f0*/  IMAD.WIDE R166, R224, 0x2, R130 ;  /* 0x00000002e0a67825 */ /* 0x001fc600078e0282 */
[----:B------:R-:W3:Y:S04]  /*9900*/  LDL.64 R130, [R1+0x490] ;  /* 0x0004900001827983 */ /* 0x000ee80000100a00 */
[----:B------:R-:W3:Y:S04]  /*9910*/  LDL.64 R170, [R1+0x488] ;  /* 0x0004880001aa7983 */ /* 0x000ee80000100a00 */
[----:B------:R0:W3:Y:S01]  /*9920*/  LDG.E.U16 R186, [R166.64] ;  /* 0x00000006a6ba7981 */ /* 0x0000e2000c1e1500 */
[----:B------:R-:W-:-:S03]  /*9930*/  IMAD.WIDE R164, R224, 0x2, R144 ;  /* 0x00000002e0a47825 */ /* 0x000fc600078e0290 */
[----:B------:R-:W3:Y:S04]  /*9940*/  LDL.64 R144, [R1+0x458] ;  /* 0x0004580001907983 */ /* 0x000ee80000100a00 */
[----:B------:R1:W3:Y:S04]  /*9950*/  LDG.E.U16 R184, [R164.64] ;  /* 0x00000006a4b87981 */ /* 0x0002e8000c1e1500 */
[----:B------:R0:W3:Y:S01]  /*9960*/  LDG.E.U16 R188, [R168.64] ;  /* 0x00000006a8bc7981 */ /* 0x0000e2000c1e1500 */
[----:B-1----:R-:W-:-:S03]  /*9970*/  IMAD.WIDE R164, R224, 0x2, R140 ;  /* 0x00000002e0a47825 */ /* 0x002fc600078e028c */
[----:B------:R-:W3:Y:S04]  /*9980*/  LDL.64 R140, [R1+0x448] ;  /* 0x00044800018c7983 */ /* 0x000ee80000100a00 */
[----:B------:R4:W3:Y:S01]  /*9990*/  LDG.E.U16 R180, [R164.64] ;  /* 0x00000006a4b47981 */ /* 0x0008e2000c1e1500 */
[----:B0-----:R-:W-:-:S03]  /*99a0*/  IMAD.WIDE R166, R224, 0x2, R142 ;  /* 0x00000002e0a67825 */ /* 0x001fc600078e028e */
[----:B------:R-:W3:Y:S04]  /*99b0*/  LDL.64 R142, [R1+0x450] ;  /* 0x00045000018e7983 */ /* 0x000ee80000100a00 */
[----:B------:R0:W3:Y:S01]  /*99c0*/  LDG.E.U16 R182, [R166.64] ;  /* 0x00000006a6b67981 */ /* 0x0000e2000c1e1500 */
[----:B----4-:R-:W-:-:S03]  /*99d0*/  IMAD.WIDE R164, R224, 0x2, R138 ;  /* 0x00000002e0a47825 */ /* 0x010fc600078e028a */
[----:B------:R-:W4:Y:S04]  /*99e0*/  LDL.64 R138, [R1+0x440] ;  /* 0x00044000018a7983 */ /* 0x000f280000100a00 */
[----:B------:R2:W4:Y:S02]  /*99f0*/  LDG.E.U16 R178, [R164.64] ;  /* 0x00000006a4b27981 */ /* 0x000524000c1e1500 */
[C---:B--2---:R-:W-:Y:S02]  /*9a00*/  IMAD.WIDE R164, R224.reuse, 0x2, R136 ;  /* 0x00000002e0a47825 */ /* 0x044fe400078e0288 */
[----:B------:R-:W2:Y:S04]  /*9a10*/  LDL.64 R136, [R1+0x438] ;  /* 0x0004380001887983 */ /* 0x000ea80000100a00 */
[----:B------:R3:W2:Y:S02]  /*9a20*/  LDG.E.U16 R176, [R164.64] ;  /* 0x00000006a4b07981 */ /* 0x0006a4000c1e1500 */
[----:B---3--:R-:W-:-:S02]  /*9a30*/  IMAD.WIDE R164, R224, 0x2, R134 ;  /* 0x00000002e0a47825 */ /* 0x008fc400078e0286 */
[----:B------:R-:W3:Y:S04]  /*9a40*/  LDL.64 R134, [R1+0x430] ;  /* 0x0004300001867983 */ /* 0x000ee80000100a00 */
[----:B------:R1:W3:Y:S01]  /*9a50*/  LDG.E.U16 R174, [R164.64] ;  /* 0x00000006a4ae7981 */ /* 0x0002e2000c1e1500 */
[----:B0-----:R-:W-:-:S03]  /*9a60*/  IMAD.WIDE R166, R224, 0x2, R130 ;  /* 0x00000002e0a67825 */ /* 0x001fc600078e0282 */
[----:B------:R-:W3:Y:S01]  /*9a70*/  LDL.64 R130, [R1+0x420] ;  /* 0x0004200001827983 */ /* 0x000ee20000100a00 */
[----:B-1----:R-:W-:-:S03]  /*9a80*/  IMAD.WIDE R164, R224, 0x2, R132 ;  /* 0x00000002e0a47825 */ /* 0x002fc600078e0284 */
[----:B------:R-:W3:Y:S04]  /*9a90*/  LDL.64 R132, [R1+0x428] ;  /* 0x0004280001847983 */ /* 0x000ee80000100a00 */
[----:B------:R0:W3:Y:S01]  /*9aa0*/  LDG.E.U16 R164, [R164.64] ;  /* 0x00000006a4a47981 */ /* 0x0000e2000c1e1500 */
[----:B------:R-:W-:-:S03]  /*9ab0*/  IMAD.WIDE R168, R224, 0x2, R154 ;  /* 0x00000002e0a87825 */ /* 0x000fc600078e029a */
[----:B0-----:R0:W3:Y:S02]  /*9ac0*/  LDG.E.U16 R165, [R166.64] ;  /* 0x00000006a6a57981 */ /* 0x0010e4000c1e1500 */
[----:B0-----:R-:W-:-:S06]  /*9ad0*/  IMAD.WIDE R166, R224, 0x2, R170 ;  /* 0x00000002e0a67825 */ /* 0x001fcc00078e02aa */
        /* <DEDUP_REMOVED lines=8> */
[----:B------:R0:W3:Y:S04]  /*9b60*/  LDG.E.U16 R170, [R170.64] ;  /* 0x00000006aaaa7981 */ /* 0x0000e8000c1e1500 */
[----:B0-----:R0:W3:Y:S02]  /*9b70*/  LDG.E.U16 R171, [R172.64] ;  /* 0x00000006acab7981 */ /* 0x0010e4000c1e1500 */
[----:B0-----:R-:W-:-:S05]  /*9b80*/  IMAD.WIDE R172, R224, 0x2, R144 ;  /* 0x00000002e0ac7825 */ /* 0x001fca00078e0290 */
[----:B------:R0:W3:Y:S02]  /*9b90*/  LDG.E.U16 R175, [R172.64] ;  /* 0x00000006acaf7981 */ /* 0x0000e4000c1e1500 */
[----:B0-----:R-:W-:-:S05]  /*9ba0*/  IMAD.WIDE R172, R224, 0x2, R142 ;  /* 0x00000002e0ac7825 */ /* 0x001fca00078e028e */
[----:B------:R0:W3:Y:S02]  /*9bb0*/  LDG.E.U16 R177, [R172.64] ;  /* 0x00000006acb17981 */ /* 0x0000e4000c1e1500 */
[----:B0-----:R-:W-:-:S05]  /*9bc0*/  IMAD.WIDE R172, R224, 0x2, R140 ;  /* 0x00000002e0ac7825 */ /* 0x001fca00078e028c */
[----:B------:R4:W3:Y:S04]  /*9bd0*/  LDG.E.U16 R179, [R172.64] ;  /* 0x00000006acb37981 */ /* 0x0008e8000c1e1500 */
[----:B------:R-:W0:Y:S04]  /*9be0*/  S2R R153, SR_TID.X ;  /* 0x0000000000997919 */ /* 0x000e280000002100 */
[----:B------:R-:W1:Y:S01]  /*9bf0*/  S2R R154, SR_TID.X ;  /* 0x00000000009a7919 */ /* 0x000e620000002100 */
[----:B0-----:R-:W-:Y:S02]  /*9c00*/  LOP3.LUT R152, R153, 0x7f, RZ, 0xc0, !PT ;  /* 0x0000007f99987812 */ /* 0x001fe400078ec0ff */
[----:B-1----:R-:W-:-:S03]  /*9c10*/  LOP3.LUT R154, R154, 0x7f, RZ, 0xc0, !PT ;  /* 0x0000007f9a9a7812 */ /* 0x002fc600078ec0ff */
[----:B------:R-:W-:Y:S01]  /*9c20*/  IMAD.SHL.U32 R116, R152, 0x2, RZ ;  /* 0x0000000298747824 */ /* 0x000fe200078e00ff */
[----:B------:R-:W-:Y:S02]  /*9c30*/  SHF.L.U32 R154, R154, 0x1, RZ ;  /* 0x000000019a9a7819 */ /* 0x000fe400000006ff */
[----:B------:R-:W-:-:S05]  /*9c40*/  LOP3.LUT R153, R153, 0x7f, RZ, 0xc0, !PT ;  /* 0x0000007f99997812 */ /* 0x000fca00078ec0ff */
[----:B------:R-:W-:Y:S02]  /*9c50*/  IMAD.SHL.U32 R153, R153, 0x2, RZ ;  /* 0x0000000299997824 */ /* 0x000fe400078e00ff */
[----:B----4-:R-:W-:-:S05]  /*9c60*/  IMAD.WIDE R172, R224, 0x2, R138 ;  /* 0x00000002e0ac7825 */ /* 0x010fca00078e028a */
[----:B------:R2:W4:Y:S02]  /*9c70*/  LDG.E.U16 R181, [R172.64] ;  /* 0x00000006acb57981 */ /* 0x000524000c1e1500 */
[----:B--2---:R-:W-:-:S05]  /*9c80*/  IMAD.WIDE R172, R224, 0x2, R136 ;  /* 0x00000002e0ac7825 */ /* 0x004fca00078e0288 */
[----:B------:R3:W2:Y:S02]  /*9c90*/  LDG.E.U16 R183, [R172.64] ;  /* 0x00000006acb77981 */ /* 0x0006a4000c1e1500 */
[----:B---3--:R-:W-:-:S05]  /*9ca0*/  IMAD.WIDE R172, R224, 0x2, R134 ;  /* 0x00000002e0ac7825 */ /* 0x008fca00078e0286 */
[----:B------:R0:W2:Y:S02]  /*9cb0*/  LDG.E.U16 R185, [R172.64] ;  /* 0x00000006acb97981 */ /* 0x0000a4000c1e1500 */
[----:B0-----:R-:W-:-:S05]  /*9cc0*/  IMAD.WIDE R172, R224, 0x2, R132 ;  /* 0x00000002e0ac7825 */ /* 0x001fca00078e0284 */
[----:B------:R0:W2:Y:S02]  /*9cd0*/  LDG.E.U16 R187, [R172.64] ;  /* 0x00000006acbb7981 */ /* 0x0000a4000c1e1500 */
[----:B0-----:R-:W-:-:S06]  /*9ce0*/  IMAD.WIDE R172, R224, 0x2, R130 ;  /* 0x00000002e0ac7825 */ /* 0x001fcc00078e0282 */
[----:B------:R-:W2:Y:S04]  /*9cf0*/  LDG.E.U16 R172, [R172.64] ;  /* 0x00000006acac7981 */ /* 0x000ea8000c1e1500 */
[----:B------:R-:W-:Y:S06]  /*9d00*/  BAR.SYNC.DEFER_BLOCKING 0x0 ;  /* 0x0000000000007b1d */ /* 0x000fec0000010000 */
[----:B------:R-:W-:Y:S04]  /*9d10*/  STS.U16 [R116+0x10000], R129 ;  /* 0x0100008174007388 */ /* 0x000fe80000000400 */
[----:B------:R-:W-:Y:S04]  /*9d20*/  STS.U16 [R116+0x10100], R128 ;  /* 0x0101008074007388 */ /* 0x000fe80000000400 */
[----:B------:R-:W-:Y:S04]  /*9d30*/  STS.U16 [R116+0x10200], R127 ;  /* 0x0102007f74007388 */ /* 0x000fe80000000400 */
[----:B------:R0:W-:Y:S04]  /*9d40*/  STS.U16 [R116+0x10300], R123 ;  /* 0x0103007b74007388 */ /* 0x0001e80000000400 */
[----:B------:R-:W-:Y:S04]  /*9d50*/  STS.U16 [R116+0x12000], R196 ;  /* 0x012000c474007388 */ /* 0x000fe80000000400 */
[----:B------:R-:W-:Y:S01]  /*9d60*/  STS.U16 [R116+0x12100], R195 ;  /* 0x012100c374007388 */ /* 0x000fe20000000400 */
[----:B0-----:R-:W-:-:S03]  /*9d70*/  LOP3.LUT R123, R154, 0x10, RZ, 0x3c, !PT ;  /* 0x000000109a7b7812 */ /* 0x001fc600078e3cff */
[----:B------:R-:W-:Y:S04]  /*9d80*/  STS.U16 [R116+0x12200], R194 ;  /* 0x012200c274007388 */ /* 0x000fe80000000400 */
[----:B------:R-:W-:Y:S04]  /*9d90*/  STS.U16 [R116+0x12300], R193 ;  /* 0x012300c174007388 */ /* 0x000fe80000000400 */
        /* <DEDUP_REMOVED lines=11> */
[----:B------:R0:W-:Y:S04]  /*9e50*/  STS.U16 [R119+0x10a00], R120 ;  /* 0x010a007877007388 */ /* 0x0001e80000000400 */
[----:B0-----:R-:W3:Y:S04]  /*9e60*/  LDL R120, [R1+0x7c] ;  /* 0x00007c0001787983 */ /* 0x001ee80000100800 */
[----:B------:R-:W-:Y:S04]  /*9e70*/  STS.U16 [R119+0x10b00], R118 ;  /* 0x010b007677007388 */ /* 0x000fe80000000400 */
[----:B------:R-:W-:Y:S04]  /*9e80*/  STS.U16 [R119+0x12800], R188 ;  /* 0x012800bc77007388 */ /* 0x000fe80000000400 */
[----:B------:R-:W-:Y:S04]  /*9e90*/  STS.U16 [R119+0x12900], R186 ;  /* 0x012900ba77007388 */ /* 0x000fe80000000400 */
[----:B------:R-:W-:Y:S04]  /*9ea0*/  STS.U16 [R119+0x12a00], R184 ;  /* 0x012a00b877007388 */ /* 0x000fe80000000400 */
[----:B------:R0:W-:Y:S04]  /*9eb0*/  STS.U16 [R119+0x12b00], R182 ;  /* 0x012b00b677007388 */ /* 0x0001e80000000400 */
[----:B0-----:R-:W3:Y:S01]  /*9ec0*/  LDL R119, [R1+0x3fc] ;  /* 0x0003fc0001777983 */ /* 0x001ee20000100800 */
[----:B------:R-:W-:Y:S01]  /*9ed0*/  LOP3.LUT R118, R153, 0x30, RZ, 0x3c, !PT ;  /* 0x0000003099767812 */ /* 0x000fe200078e3cff */
[----:B------:R-:W-:-:S04]  /*9ee0*/  IMAD.SHL.U32 R152, R152, 0x2, RZ ;  /* 0x0000000298987824 */ /* 0x000fc800078e00ff */
        /* <DEDUP_REMOVED lines=26> */
[----:B------:R0:W-:Y:S01]  /*a090*/  STS.U16 [R118+0x13700], R171 ;  /* 0x013700ab76007388 */ /* 0x0001e20000000400 */
[----:B------:R-:W-:-:S03]  /*a0a0*/  LOP3.LUT R116, R116, 0x70, RZ, 0x3c, !PT ;  /* 0x0000007074747812 */ /* 0x000fc600078e3cff */
[----:B------:R-:W-:Y:S04]  /*a0b0*/  STS.U16 [R117+0x11800], R229 ;  /* 0x011800e575007388 */ /* 0x000fe80000000400 */
[----:B------:R-:W-:Y:S04]  /*a0c0*/  STS.U16 [R117+0x11900], R228 ;  /* 0x011900e475007388 */ /* 0x000fe80000000400 */
[----:B------:R-:W-:Y:S04]  /*a0d0*/  STS.U16 [R117+0x11a00], R227 ;  /* 0x011a00e375007388 */ /* 0x000fe80000000400 */
[----:B------:R-:W-:Y:S04]  /*a0e0*/  STS.U16 [R117+0x11b00], R226 ;  /* 0x011b00e275007388 */ /* 0x000fe80000000400 */
[----:B------:R-:W-:Y:S04]  /*a0f0*/  STS.U16 [R117+0x13800], R175 ;  /* 0x013800af75007388 */ /* 0x000fe80000000400 */
[----:B------:R-:W-:Y:S04]  /*a100*/  STS.U16 [R117+0x13900], R177 ;  /* 0x013900b175007388 */ /* 0x000fe80000000400 */
[----:B------:R-:W-:Y:S04]  /*a110*/  STS.U16 [R117+0x13a00], R179 ;  /* 0x013a00b375007388 */ /* 0x000fe80000000400 */
[----:B----4-:R1:W-:Y:S04]  /*a120*/  STS.U16 [R117+0x13b00], R181 ;  /* 0x013b00b575007388 */ /* 0x0103e80000000400 */
[----:B------:R-:W-:Y:S04]  /*a130*/  STS.U16 [R116+0x11c00], R225 ;  /* 0x011c00e174007388 */ /* 0x000fe80000000400 */
[----:B------:R-:W-:Y:S04]  /*a140*/  STS.U16 [R116+0x11d00], R199 ;  /* 0x011d00c774007388 */ /* 0x000fe80000000400 */
[----:B------:R-:W-:Y:S04]  /*a150*/  STS.U16 [R116+0x11e00], R198 ;  /* 0x011e00c674007388 */ /* 0x000fe80000000400 */
[----:B------:R-:W-:Y:S04]  /*a160*/  STS.U16 [R116+0x11f00], R197 ;  /* 0x011f00c574007388 */ /* 0x000fe80000000400 */
[----:B--2---:R-:W-:Y:S04]  /*a170*/  STS.U16 [R116+0x13c00], R183 ;  /* 0x013c00b774007388 */ /* 0x004fe80000000400 */
[----:B------:R-:W-:Y:S04]  /*a180*/  STS.U16 [R116+0x13d00], R185 ;  /* 0x013d00b974007388 */ /* 0x000fe80000000400 */
[----:B------:R-:W-:Y:S04]  /*a190*/  STS.U16 [R116+0x13e00], R187 ;  /* 0x013e00bb74007388 */ /* 0x000fe80000000400 */
[----:B------:R2:W-:Y:S04]  /*a1a0*/  STS.U16 [R116+0x13f00], R172 ;  /* 0x013f00ac74007388 */ /* 0x0005e80000000400 */
[----:B------:R-:W-:Y:S01]  /*a1b0*/  BAR.SYNC.DEFER_BLOCKING 0x0 ;  /* 0x0000000000007b1d */ /* 0x000fe20000010000 */
[----:B0----5:R-:W-:-:S02]  /*a1c0*/  LOP3.LUT R118, R2, 0x20, RZ, 0x3c, !PT ;  /* 0x0000002002767812 */ /* 0x021fc400078e3cff */
[----:B-1----:R-:W-:-:S03]  /*a1d0*/  LOP3.LUT R117, R2, 0x40, RZ, 0x3c, !PT ;  /* 0x0000004002757812 */ /* 0x002fc600078e3cff */
[----:B------:R-:W-:Y:S04]  /*a1e0*/  LDSM.16.MT88.4 R164, [R2] ;  /* 0x0000000002a4783b */ /* 0x000fe80000004200 */
[----:B------:R-:W-:Y:S04]  /*a1f0*/  LDSM.16.MT88.4 R188, [R118] ;  /* 0x0000000076bc783b */ /* 0x000fe80000004200 */
[----:B------:R-:W-:Y:S01]  /*a200*/  LDSM.16.MT88.4 R236, [R117] ;  /* 0x0000000075ec783b */ /* 0x000fe20000004200 */
[----:B--2---:R-:W-:-:S03]  /*a210*/  LOP3.LUT R116, R2, 0x60, RZ, 0x3c, !PT ;  /* 0x0000006002747812 */ /* 0x004fc600078e3cff */
[----:B------:R-:W-:Y:S04]  /*a220*/  LDSM.16.MT88.4 R196, [R2+0x800] ;  /* 0x0008000002c4783b */ /* 0x000fe80000004200 */
[----:B------:R-:W-:Y:S04]  /*a230*/  LDSM.16.MT88.4 R232, [R116] ;  /* 0x0000000074e8783b */ /* 0x000fe80000004200 */
[----:B------:R-:W-:Y:S04]  /*a240*/  LDSM.16.MT88.4 R192, [R118+0x800] ;  /* 0x0008000076c0783b */ /* 0x000fe80000004200 */
[----:B------:R-:W-:Y:S04]  /*a250*/  LDSM.16.MT88.4 R180, [R117+0x800] ;  /* 0x0008000075b4783b */ /* 0x000fe80000004200 */
[----:B------:R-:W-:Y:S04]  /*a260*/  LDSM.16.MT88.4 R228, [R116+0x800] ;  /* 0x0008000074e4783b */ /* 0x000fe80000004200 */
[----:B------:R-:W-:Y:S04]  /*a270*/  LDSM.16.MT88.4 R176, [R118+0x1000] ;  /* 0x0010000076b0783b */ /* 0x000fe80000004200 */
[----:B------:R-:W-:Y:S04]  /*a280*/  LDSM.16.MT88.4 R172, [R2+0x1000] ;  /* 0x0010000002ac783b */ /* 0x000fe80000004200 */
[----:B---3--:R-:W0:Y:S04]  /*a290*/  LDSM.16.M88.4 R184, [R120+0x10000] ;  /* 0x0100000078b8783b */ /* 0x008e280000000200 */
[----:B------:R-:W1:Y:S01]  /*a2a0*/  LDSM.16.M88.4 R168, [R119+0x10000] ;  /* 0x0100000077a8783b */ /* 0x000e620000000200 */
[-C--:B0-----:R-:W-:Y:S08]  /*a2b0*/  HMMA.16816.F32 R164, R164, R184.reuse, RZ ;  /* 0x000000b8a4a4723c */ /* 0x081ff000000018ff */
[-C--:B------:R-:W-:Y:S08]  /*a2c0*/  HMMA.16816.F32 R188, R188, R184.reuse, RZ ;  /* 0x000000b8bcbc723c */ /* 0x080ff000000018ff */
[----:B------:R-:W-:Y:S08]  /*a2d0*/  HMMA.16816.F32 R236, R236, R184, RZ ;  /* 0x000000b8ecec723c */ /* 0x000ff000000018ff */
[----:B------:R-:W-:Y:S01]  /*a2e0*/  HMMA.16816.F32 R196, R196, R186, R164 ;  /* 0x000000bac4c4723c */ /* 0x000fe200000018a4 */
[----:B------:R-:W0:Y:S07]  /*a2f0*/  LDSM.16.MT88.4 R164, [R117+0x1000] ;  /* 0x0010000075a4783b */ /* 0x000e2e0000004200 */
[----:B------:R-:W-:Y:S08]  /*a300*/  HMMA.16816.F32 R232, R232, R184, RZ ;  /* 0x000000b8e8e8723c */ /* 0x000ff000000018ff */
[-C--:B------:R-:W-:Y:S01]  /*a310*/  HMMA.16816.F32 R192, R192, R186.reuse, R188 ;  /* 0x000000bac0c0723c */ /* 0x080fe200000018bc */
[----:B------:R-:W2:Y:S07]  /*a320*/  LDSM.16.MT88.4 R188, [R116+0x1000] ;  /* 0x0010000074bc783b */ /* 0x000eae0000004200 */
[-C--:B------:R-:W-:Y:S01]  /*a330*/  HMMA.16816.F32 R180, R180, R186.reuse, R236 ;  /* 0x000000bab4b4723c */ /* 0x080fe200000018ec */
[----:B------:R-:W-:Y:S07]  /*a340*/  LDSM.16.MT88.4 R236, [R117+0x1800] ;  /* 0x0018000075ec783b */ /* 0x000fee0000004200 */
[----:B------:R-:W-:Y:S01]  /*a350*/  HMMA.16816.F32 R184, R228, R186, R232 ;  /* 0x000000bae4b8723c */ /* 0x000fe200000018e8 */
[----:B------:R-:W3:Y:S04]  /*a360*/  LDSM.16.MT88.4 R232, [R2+0x1800] ;  /* 0x0018000002e8783b */ /* 0x000ee80000004200 */
[----:B------:R-:W-:Y:S03]  /*a370*/  LDSM.16.MT88.4 R228, [R2+0x2000] ;  /* 0x0020000002e4783b */ /* 0x000fe60000004200 */
[-C--:B-1----:R-:W-:Y:S01]  /*a380*/  HMMA.16816.F32 R176, R176, R168.reuse, R192 ;  /* 0x000000a8b0b0723c */ /* 0x082fe200000018c0 */
[----:B------:R-:W1:Y:S07]  /*a390*/  LDSM.16.MT88.4 R192, [R118+0x1800] ;  /* 0x0018000076c0783b */ /* 0x000e6e0000004200 */
[-C--:B0-----:R-:W-:Y:S01]  /*a3a0*/  HMMA.16816.F32 R164, R164, R168.reuse, R180 ;  /* 0x000000a8a4a4723c */ /* 0x081fe200000018b4 */
[----:B------:R-:W0:Y:S07]  /*a3b0*/  LDSM.16.MT88.4 R180, [R116+0x1800] ;  /* 0x0018000074b4783b */ /* 0x000e2e0000004200 */
[-C--:B------:R-:W-:Y:S01]  /*a3c0*/  HMMA.16816.F32 R172, R172, R168.reuse, R196 ;  /* 0x000000a8acac723c */ /* 0x080fe200000018c4 */
[----:B------:R-:W-:Y:S07]  /*a3d0*/  LDSM.16.MT88.4 R196, [R118+0x2000] ;  /* 0x0020000076c4783b */ /* 0x000fee0000004200 */
[----:B--2---:R-:W-:Y:S01]  /*a3e0*/  HMMA.16816.F32 R188, R188, R168, R184 ;  /* 0x000000a8bcbc723c */ /* 0x004fe200000018b8 */
[----:B------:R-:W2:Y:S11]  /*a3f0*/  LDSM.16.M88.4 R184, [R120+0x10080] ;  /* 0x0100800078b8783b */ /* 0x000eb60000000200 */
[----:B------:R-:W-:Y:S04]  /*a400*/  @!UPT UIADD3 URZ, URZ, URZ, URZ ;  /* 0x0000003f3f3ff290 */ /* 0x000fe8000fffe03f */
[-C--:B---3--:R-:W-:Y:S01]  /*a410*/  HMMA.16816.F32 R172, R232, R170.reuse, R172 ;  /* 0x000000aae8ac723c */ /* 0x088fe200000018ac */
[----:B------:R-:W3:Y:S07]  /*a420*/  LDSM.16.MT88.4 R232, [R117+0x2000] ;  /* 0x0020000075e8783b */ /* 0x000eee0000004200 */
[-C--:B-1----:R-:W-:Y:S01]  /*a430*/  HMMA.16816.F32 R176, R192, R170.reuse, R176 ;  /* 0x000000aac0b0723c */ /* 0x082fe200000018b0 */
[----:B------:R-:W1:Y:S07]  /*a440*/  LDSM.16.MT88.4 R192, [R116+0x2000] ;  /* 0x0020000074c0783b */ /* 0x000e6e0000004200 */
[-C--:B------:R-:W-:Y:S01]  /*a450*/  HMMA.16816.F32 R164, R236, R170.reuse, R164 ;  /* 0x000000aaeca4723c */ /* 0x080fe200000018a4 */
[----:B------:R-:W-:Y:S07]  /*a460*/  LDSM.16.MT88.4 R236, [R2+0x3000] ;  /* 0x0030000002ec783b */ /* 0x000fee0000004200 */
[----:B0-----:R-:W-:Y:S01]  /*a470*/  HMMA.16816.F32 R168, R180, R170, R188 ;  /* 0x000000aab4a8723c */ /* 0x001fe200000018bc */
[----:B------:R-:W0:Y:S04]  /*a480*/  LDSM.16.MT88.4 R188, [R2+0x2800] ;  /* 0x0028000002bc783b */ /* 0x000e280000004200 */
[----:B------:R-:W-:Y:S03]  /*a490*/  LDSM.16.MT88.4 R180, [R117+0x2800] ;  /* 0x0028000075b4783b */ /* 0x000fe60000004200 */
[-C--:B--2---:R-:W-:Y:S01]  /*a4a0*/  HMMA.16816.F32 R228, R228, R184.reuse, R172 ;  /* 0x000000b8e4e4723c */ /* 0x084fe200000018ac */
[----:B------:R-:W2:Y:S07]  /*a4b0*/  LDSM.16.MT88.4 R172, [R118+0x2800] ;  /* 0x0028000076ac783b */ /* 0x000eae0000004200 */
[-C--:B---3--:R-:W-:Y:S01]  /*a4c0*/  HMMA.16816.F32 R232, R232, R184.reuse, R164 ;  /* 0x000000b8e8e8723c */ /* 0x088fe200000018a4 */
[----:B------:R-:W3:Y:S07]  /*a4d0*/  LDSM.16.MT88.4 R164, [R116+0x2800] ;  /* 0x0028000074a4783b */ /* 0x000eee0000004200 */
[-C--:B------:R-:W-:Y:S01]  /*a4e0*/  HMMA.16816.F32 R196, R196, R184.reuse, R176 ;  /* 0x000000b8c4c4723c */ /* 0x080fe200000018b0 */
[----:B------:R-:W-:Y:S07]  /*a4f0*/  LDSM.16.MT88.4 R176, [R118+0x3000] ;  /* 0x0030000076b0783b */ /* 0x000fee0000004200 */
[----:B-1----:R-:W-:Y:S01]  /*a500*/  HMMA.16816.F32 R192, R192, R184, R168 ;  /* 0x000000b8c0c0723c */ /* 0x002fe200000018a8 */
[----:B------:R-:W1:Y:S07]  /*a510*/  LDSM.16.M88.4 R168, [R119+0x10080] ;  /* 0x0100800077a8783b */ /* 0x000e6e0000000200 */
[-C--:B0-----:R-:W-:Y:S01]  /*a520*/  HMMA.16816.F32 R188, R188, R186.reuse, R228 ;  /* 0x000000babcbc723c */ /* 0x081fe200000018e4 */
[----:B------:R-:W0:Y:S07]  /*a530*/  LDSM.16.MT88.4 R228, [R117+0x3000] ;  /* 0x0030000075e4783b */ /* 0x000e2e0000004200 */
[-C--:B--2---:R-:W-:Y:S01]  /*a540*/  HMMA.16816.F32 R172, R172, R186.reuse, R196 ;  /* 0x000000baacac723c */ /* 0x084fe200000018c4 */
[----:B------:R-:W2:Y:S07]  /*a550*/  LDSM.16.MT88.4 R196, [R116+0x3000] ;  /* 0x0030000074c4783b */ /* 0x000eae0000004200 */
[-C--:B------:R-:W-:Y:S01]  /*a560*/  HMMA.16816.F32 R180, R180, R186.reuse, R232 ;  /* 0x000000bab4b4723c */ /* 0x080fe200000018e8 */
[----:B------:R-:W4:Y:S07]  /*a570*/  LDSM.16.MT88.4 R232, [R118+0x3800] ;  /* 0x0038000076e8783b */ /* 0x000f2e0000004200 */
[----:B---3--:R-:W-:Y:S01]  /*a580*/  HMMA.16816.F32 R184, R164, R186, R192 ;  /* 0x000000baa4b8723c */ /* 0x008fe200000018c0 */
[----:B------:R-:W3:Y:S04]  /*a590*/  LDSM.16.MT88.4 R164, [R2+0x3800] ;  /* 0x0038000002a4783b */ /* 0x000ee80000004200 */
[----:B------:R-:W-:Y:S03]  /*a5a0*/  LDSM.16.M88.4 R192, [R120+0x10100] ;  /* 0x0101000078c0783b */ /* 0x000fe60000000200 */
[-C--:B-1----:R-:W-:Y:S01]  /*a5b0*/  HMMA.16816.F32 R176, R176, R168.reuse, R172 ;  /* 0x000000a8b0b0723c */ /* 0x082fe200000018ac */
[----:B------:R-:W1:Y:S07]  /*a5c0*/  LDSM.16.MT88.4 R172, [R117+0x3800] ;  /* 0x0038000075ac783b */ /* 0x000e6e0000004200 */
[-C--:B0-----:R-:W-:Y:S01]  /*a5d0*/  HMMA.16816.F32 R228, R228, R168.reuse, R180 ;  /* 0x000000a8e4e4723c */ /* 0x081fe200000018b4 */
[----:B------:R-:W0:Y:S07]  /*a5e0*/  LDSM.16.MT88.4 R180, [R116+0x3800] ;  /* 0x0038000074b4783b */ /* 0x000e2e0000004200 */
[-C--:B------:R-:W-:Y:S01]  /*a5f0*/  HMMA.16816.F32 R236, R236, R168.reuse, R188 ;  /* 0x000000a8ecec723c */ /* 0x080fe200000018bc */
[----:B------:R-:W0:Y:S07]  /*a600*/  LDSM.16.MT88.4 R188, [R2+0x4000] ;  /* 0x0040000002bc783b */ /* 0x000e2e0000004200 */
[----:B--2---:R-:W-:Y:S01]  /*a610*/  HMMA.16816.F32 R196, R196, R168, R184 ;  /* 0x000000a8c4c4723c */ /* 0x004fe200000018b8 */
[----:B------:R-:W2:Y:S07]  /*a620*/  LDSM.16.MT88.4 R184, [R118+0x4000] ;  /* 0x0040000076b8783b */ /* 0x000eae0000004200 */
[-C--:B----4-:R-:W-:Y:S01]  /*a630*/  HMMA.16816.F32 R176, R232, R170.reuse, R176 ;  /* 0x000000aae8b0723c */ /* 0x090fe200000018b0 */
[----:B------:R-:W4:Y:S07]  /*a640*/  LDSM.16.MT88.4 R232, [R116+0x4000] ;  /* 0x0040000074e8783b */ /* 0x000f2e0000004200 */
[-C--:B---3--:R-:W-:Y:S01]  /*a650*/  HMMA.16816.F32 R164, R164, R170.reuse, R236 ;  /* 0x000000aaa4a4723c */ /* 0x088fe200000018ec */
[----:B------:R-:W3:Y:S07]  /*a660*/  LDSM.16.MT88.4 R236, [R117+0x4000] ;  /* 0x0040000075ec783b */ /* 0x000eee0000004200 */
[-C--:B-1----:R-:W-:Y:S01]  /*a670*/  HMMA.16816.F32 R172, R172, R170.reuse, R228 ;  /* 0x000000aaacac723c */ /* 0x082fe200000018e4 */
[----:B------:R-:W-:Y:S07]  /*a680*/  LDSM.16.MT88.4 R228, [R116+0x4800] ;  /* 0x0048000074e4783b */ /* 0x000fee0000004200 */
[----:B0-----:R-:W-:Y:S01]  /*a690*/  HMMA.16816.F32 R168, R180, R170, R196 ;  /* 0x000000aab4a8723c */ /* 0x001fe200000018c4 */
[----:B------:R-:W0:Y:S04]  /*a6a0*/  LDSM.16.MT88.4 R196, [R2+0x4800] ;  /* 0x0048000002c4783b */ /* 0x000e280000004200 */
[----:B------:R-:W-:Y:S03]  /*a6b0*/  LDSM.16.M88.4 R180, [R119+0x10100] ;  /* 0x0101000077b4783b */ /* 0x000fe60000000200 */
[-C--:B------:R-:W-:Y:S01]  /*a6c0*/  HMMA.16816.F32 R188, R188, R192.reuse, R164 ;  /* 0x000000c0bcbc723c */ /* 0x080fe200000018a4 */
[----:B------:R-:W1:Y:S07]  /*a6d0*/  LDSM.16.MT88.4 R164, [R118+0x4800] ;  /* 0x0048000076a4783b */ /* 0x000e6e0000004200 */
[-C--:B--2---:R-:W-:Y:S01]  /*a6e0*/  HMMA.16816.F32 R184, R184, R192.reuse, R176 ;  /* 0x000000c0b8b8723c */ /* 0x084fe200000018b0 */
[----:B------:R-:W2:Y:S07]  /*a6f0*/  LDSM.16.MT88.4 R176, [R117+0x4800] ;  /* 0x0048000075b0783b */ /* 0x000eae0000004200 */
[-C--:B----4-:R-:W-:Y:S01]  /*a700*/  HMMA.16816.F32 R232, R232, R192.reuse, R168 ;  /* 0x000000c0e8e8723c */ /* 0x090fe200000018a8 */
[----:B------:R-:W-:Y:S07]  /*a710*/  LDSM.16.MT88.4 R168, [R118+0x5000] ;  /* 0x0050000076a8783b */ /* 0x000fee0000004200 */
[----:B---3--:R-:W-:Y:S01]  /*a720*/  HMMA.16816.F32 R236, R236, R192, R172 ;  /* 0x000000c0ecec723c */ /* 0x008fe200000018ac */
[----:B------:R-:W3:Y:S07]  /*a730*/  LDSM.16.MT88.4 R172, [R2+0x5000] ;  /* 0x0050000002ac783b */ /* 0x000eee0000004200 */
[-C--:B0-----:R-:W-:Y:S01]  /*a740*/  HMMA.16816.F32 R196, R196, R194.reuse, R188 ;  /* 0x000000c2c4c4723c */ /* 0x081fe200000018bc */
[----:B------:R-:W0:Y:S07]  /*a750*/  LDSM.16.MT88.4 R188, [R117+0x5000] ;  /* 0x0050000075bc783b */ /* 0x000e2e0000004200 */
[-C--:B-1----:R-:W-:Y:S01]  /*a760*/  HMMA.16816.F32 R164, R164, R194.reuse, R184 ;  /* 0x000000c2a4a4723c */ /* 0x082fe200000018b8 */
[----:B------:R-:W1:Y:S07]  /*a770*/  LDSM.16.MT88.4 R184, [R116+0x5000] ;  /* 0x0050000074b8783b */ /* 0x000e6e0000004200 */
[-C--:B--2---:R-:W-:Y:S01]  /*a780*/  HMMA.16816.F32 R176, R176, R194.reuse, R236 ;  /* 0x000000c2b0b0723c */ /* 0x084fe200000018ec */
[----:B------:R-:W-:Y:S07]  /*a790*/  LDSM.16.MT88.4 R236, [R118+0x6000] ;  /* 0x0060000076ec783b */ /* 0x000fee0000004200 */
[----:B------:R-:W-:Y:S01]  /*a7a0*/  HMMA.16816.F32 R192, R228, R194, R232 ;  /* 0x000000c2e4c0723c */ /* 0x000fe200000018e8 */
[----:B------:R-:W2:Y:S04]  /*a7b0*/  LDSM.16.MT88.4 R228, [R2+0x5800] ;  /* 0x0058000002e4783b */ /* 0x000ea80000004200 */
[----:B------:R-:W-:Y:S03]  /*a7c0*/  LDSM.16.M88.4 R232, [R120+0x10180] ;  /* 0x0101800078e8783b */ /* 0x000fe60000000200 */
[-C--:B---3--:R-:W-:Y:S01]  /*a7d0*/  HMMA.16816.F32 R172, R172, R180.reuse, R196 ;  /* 0x000000b4acac723c */ /* 0x088fe200000018c4 */
[----:B------:R-:W3:Y:S07]  /*a7e0*/  LDSM.16.MT88.4 R196, [R118+0x5800] ;  /* 0x0058000076c4783b */ /* 0x000eee0000004200 */
[-C--:B------:R-:W-:Y:S01]  /*a7f0*/  HMMA.16816.F32 R168, R168, R180.reuse, R164 ;  /* 0x000000b4a8a8723c */ /* 0x080fe200000018a4 */
[----:B------:R-:W4:Y:S07]  /*a800*/  LDSM.16.MT88.4 R164, [R117+0x5800] ;  /* 0x0058000075a4783b */ /* 0x000f2e0000004200 */
[-C--:B0-----:R-:W-:Y:S01]  /*a810*/  HMMA.16816.F32 R188, R188, R180.reuse, R176 ;  /* 0x000000b4bcbc723c */ /* 0x081fe200000018b0 */
[----:B------:R-:W0:Y:S07]  /*a820*/  LDSM.16.MT88.4 R176, [R116+0x5800] ;  /* 0x0058000074b0783b */ /* 0x000e2e0000004200 */
[----:B-1----:R-:W-:Y:S01]  /*a830*/  HMMA.16816.F32 R184, R184, R180, R192 ;  /* 0x000000b4b8b8723c */ /* 0x002fe200000018c0 */
[----:B------:R-:W1:Y:S07]  /*a840*/  LDSM.16.MT88.4 R192, [R2+0x6000] ;  /* 0x0060000002c0783b */ /* 0x000e6e0000004200 */
[-C--:B--2---:R-:W-:Y:S01]  /*a850*/  HMMA.16816.F32 R172, R228, R182.reuse, R172 ;  /* 0x000000b6e4ac723c */ /* 0x084fe200000018ac */
[----:B------:R-:W2:Y:S07]  /*a860*/  LDSM.16.MT88.4 R228, [R117+0x6000] ;  /* 0x0060000075e4783b */ /* 0x000eae0000004200 */
[-C--:B---3--:R-:W-:Y:S01]  /*a870*/  HMMA.16816.F32 R168, R196, R182.reuse, R168 ;  /* 0x000000b6c4a8723c */ /* 0x088fe200000018a8 */
[----:B------:R-:W-:Y:S07]  /*a880*/  LDSM.16.MT88.4 R196, [R117+0x6800] ;  /* 0x0068000075c4783b */ /* 0x000fee0000004200 */
[-C--:B----4-:R-:W-:Y:S01]  /*a890*/  HMMA.16816.F32 R164, R164, R182.reuse, R188 ;  /* 0x000000b6a4a4723c */ /* 0x090fe200000018bc */
[----:B------:R-:W3:Y:S07]  /*a8a0*/  LDSM.16.MT88.4 R188, [R116+0x6000] ;  /* 0x0060000074bc783b */ /* 0x000eee0000004200 */
[----:B0-----:R-:W-:Y:S01]  /*a8b0*/  HMMA.16816.F32 R180, R176, R182, R184 ;  /* 0x000000b6b0b4723c */ /* 0x001fe200000018b8 */
[----:B------:R-:W0:Y:S04]  /*a8c0*/  LDSM.16.MT88.4 R176, [R2+0x6800] ;  /* 0x0068000002b0783b */ /* 0x000e280000004200 */
[----:B------:R-:W4:Y:S03]  /*a8d0*/  LDSM.16.MT88.4 R184, [R118+0x6800] ;  /* 0x0068000076b8783b */ /* 0x000f260000004200 */
[-C--:B-1----:R-:W-:Y:S01]  /*a8e0*/  HMMA.16816.F32 R192, R192, R232.reuse, R172 ;  /* 0x000000e8c0c0723c */ /* 0x082fe200000018ac */
[----:B------:R-:W-:Y:S07]  /*a8f0*/  LDSM.16.MT88.4 R172, [R2+0x7000] ;  /* 0x0070000002ac783b */ /* 0x000fee0000004200 */
[-C--:B------:R-:W-:Y:S01]  /*a900*/  HMMA.16816.F32 R236, R236, R232.reuse, R168 ;  /* 0x000000e8ecec723c */ /* 0x080fe200000018a8 */
[----:B------:R-:W1:Y:S07]  /*a910*/  LDSM.16.MT88.4 R168, [R116+0x6800] ;  /* 0x0068000074a8783b */ /* 0x000e6e0000004200 */
[-C--:B--2---:R-:W-:Y:S01]  /*a920*/  HMMA.16816.F32 R228, R228, R232.reuse, R164 ;  /* 0x000000e8e4e4723c */ /* 0x084fe200000018a4 */
[----:B------:R-:W2:Y:S07]  /*a930*/  LDSM.16.M88.4 R164, [R119+0x10180] ;  /* 0x0101800077a4783b */ /* 0x000eae0000000200 */
[----:B---3--:R-:W-:Y:S01]  /*a940*/  HMMA.16816.F32 R188, R188, R232, R180 ;  /* 0x000000e8bcbc723c */ /* 0x008fe200000018b4 */
[----:B------:R-:W3:Y:S07]  /*a950*/  LDSM.16.MT88.4 R180, [R118+0x7000] ;  /* 0x0070000076b4783b */ /* 0x000eee0000004200 */
[-C--:B0-----:R-:W-:Y:S01]  /*a960*/  HMMA.16816.F32 R176, R176, R234.reuse, R192 ;  /* 0x000000eab0b0723c */ /* 0x081fe200000018c0 */
[----:B------:R-:W0:Y:S07]  /*a970*/  LDSM.16.MT88.4 R192, [R117+0x7000] ;  /* 0x0070000075c0783b */ /* 0x000e2e0000004200 */
[-C--:B----4-:R-:W-:Y:S01]  /*a980*/  HMMA.16816.F32 R184, R184, R234.reuse, R236 ;  /* 0x000000eab8b8723c */ /* 0x090fe200000018ec */
[----:B------:R-:W4:Y:S07]  /*a990*/  LDSM.16.MT88.4 R236, [R116+0x7000] ;  /* 0x0070000074ec783b */ /* 0x000f2e0000004200 */
[-C--:B------:R-:W-:Y:S01]  /*a9a0*/  HMMA.16816.F32 R196, R196, R234.reuse, R228 ;  /* 0x000000eac4c4723c */ /* 0x080fe200000018e4 */
[----:B------:R-:W-:Y:S07]  /*a9b0*/  LDSM.16.M88.4 R228, [R120+0x10200] ;  /* 0x0102000078e4783b */ /* 0x000fee0000000200 */
[----:B-1----:R-:W-:Y:S01]  /*a9c0*/  HMMA.16816.F32 R232, R168, R234, R188 ;  /* 0x000000eaa8e8723c */ /* 0x002fe200000018bc */
[----:B------:R-:W1:Y:S04]  /*a9d0*/  LDSM.16.MT88.4 R168, [R2+0x7800] ;  /* 0x0078000002a8783b */ /* 0x000e680000004200 */
[----:B------:R-:W-:Y:S03]  /*a9e0*/  LDSM.16.MT88.4 R188, [R116+0x7800] ;  /* 0x0078000074bc783b */ /* 0x000fe60000004200 */
[-C--:B--2---:R-:W-:Y:S01]  /*a9f0*/  HMMA.16816.F32 R172, R172, R164.reuse, R176 ;  /* 0x000000a4acac723c */ /* 0x084fe200000018b0 */
[----:B------:R-:W2:Y:S07]  /*aa00*/  LDSM.16.MT88.4 R176, [R118+0x7800] ;  /* 0x0078000076b0783b */ /* 0x000eae0000004200 */
[-C--:B---3--:R-:W-:Y:S01]  /*aa10*/  HMMA.16816.F32 R180, R180, R164.reuse, R184 ;  /* 0x000000a4b4b4723c */ /* 0x088fe200000018b8 */
[----:B------:R-:W3:Y:S07]  /*aa20*/  LDSM.16.MT88.4 R184, [R117+0x7800] ;  /* 0x0078000075b8783b */ /* 0x000eee0000004200 */
[-C--:B0-----:R-:W-:Y:S01]  /*aa30*/  HMMA.16816.F32 R192, R192, R164.reuse, R196 ;  /* 0x000000a4c0c0723c */ /* 0x081fe200000018c4 */
[----:B------:R-:W0:Y:S07]  /*aa40*/  LDSM.16.MT88.4 R196, [R2+0x8000] ;  /* 0x0080000002c4783b */ /* 0x000e2e0000004200 */
[----:B----4-:R-:W-:Y:S01]  /*aa50*/  HMMA.16816.F32 R236, R236, R164, R232 ;  /* 0x000000a4ecec723c */ /* 0x010fe200000018e8 */
[----:B------:R-:W4:Y:S07]  /*aa60*/  LDSM.16.MT88.4 R232, [R118+0x8000] ;  /* 0x0080000076e8783b */ /* 0x000f2e0000004200 */
[-C--:B-1----:R-:W-:Y:S01]  /*aa70*/  HMMA.16816.F32 R172, R168, R166.reuse, R172 ;  /* 0x000000a6a8ac723c */ /* 0x082fe200000018ac */
[----:B------:R-:W1:Y:S07]  /*aa80*/  LDSM.16.MT88.4 R168, [R117+0x8000] ;  /* 0x0080000075a8783b */ /* 0x000e6e0000004200 */
[-C--:B--2---:R-:W-:Y:S01]  /*aa90*/  HMMA.16816.F32 R176, R176, R166.reuse, R180 ;  /* 0x000000a6b0b0723c */ /* 0x084fe200000018b4 */
[----:B------:R-:W2:Y:S07]  /*aaa0*/  LDSM.16.MT88.4 R180, [R116+0x8000] ;  /* 0x0080000074b4783b */ /* 0x000eae0000004200 */
[-C--:B---3--:R-:W-:Y:S08]  /*aab0*/  HMMA.16816.F32 R184, R184, R166.reuse, R192 ;  /* 0x000000a6b8b8723c */ /* 0x088ff000000018c0 */
[----:B------:R-:W-:Y:S01]  /*aac0*/  HMMA.16816.F32 R188, R188, R166, R236 ;  /* 0x000000a6bcbc723c */ /* 0x000fe200000018ec */
[----:B------:R-:W3:Y:S04]  /*aad0*/  LDSM.16.MT88.4 R164, [R2+0x8800] ;  /* 0x0088000002a4783b */ /* 0x000ee80000004200 */
[----:B------:R-:W-:Y:S03]  /*aae0*/  LDSM.16.MT88.4 R236, [R118+0xa000] ;  /* 0x00a0000076ec783b */ /* 0x000fe60000004200 */
[-C--:B0-----:R-:W-:Y:S01]  /*aaf0*/  HMMA.16816.F32 R196, R196, R228.reuse, R172 ;  /* 0x000000e4c4c4723c */ /* 0x081fe200000018ac */
[----:B------:R-:W0:Y:S07]  /*ab00*/  LDSM.16.MT88.4 R172, [R118+0x8800] ;  /* 0x0088000076ac783b */ /* 0x000e2e0000004200 */
[-C--:B----4-:R-:W-:Y:S01]  /*ab10*/  HMMA.16816.F32 R232, R232, R228.reuse, R176 ;  /* 0x000000e4e8e8723c */ /* 0x090fe200000018b0 */
[----:B------:R-:W4:Y:S07]  /*ab20*/  LDSM.16.MT88.4 R176, [R117+0x8800] ;  /* 0x0088000075b0783b */ /* 0x000f2e0000004200 */
[-C--:B-1----:R-:W-:Y:S01]  /*ab30*/  HMMA.16816.F32 R168, R168, R228.reuse, R184 ;  /* 0x000000e4a8a8723c */ /* 0x082fe200000018b8 */
[----:B------:R-:W1:Y:S07]  /*ab40*/  LDSM.16.MT88.4 R184, [R116+0x8800] ;  /* 0x0088000074b8783b */ /* 0x000e6e0000004200 */
[----:B--2---:R-:W-:Y:S01]  /*ab50*/  HMMA.16816.F32 R192, R180, R228, R188 ;  /* 0x000000e4b4c0723c */ /* 0x004fe200000018bc */
[----:B------:R-:W-:Y:S04]  /*ab60*/  LDSM.16.MT88.4 R188, [R2+0x9000] ;  /* 0x0090000002bc783b */ /* 0x000fe80000004200 */
[----:B------:R-:W2:Y:S03]  /*ab70*/  LDSM.16.M88.4 R180, [R119+0x10200] ;  /* 0x0102000077b4783b */ /* 0x000ea60000000200 */
[-C--:B---3--:R-:W-:Y:S01]  /*ab80*/  HMMA.16816.F32 R196, R164, R230.reuse, R196 ;  /* 0x000000e6a4c4723c */ /* 0x088fe200000018c4 */
[----:B------:R-:W3:Y:S07]  /*ab90*/  LDSM.16.MT88.4 R164, [R118+0x9000] ;  /* 0x0090000076a4783b */ /* 0x000eee0000004200 */
[-C--:B0-----:R-:W-:Y:S01]  /*aba0*/  HMMA.16816.F32 R232, R172, R230.reuse, R232 ;  /* 0x000000e6ace8723c */ /* 0x081fe200000018e8 */
[----:B------:R-:W0:Y:S07]  /*abb0*/  LDSM.16.MT88.4 R172, [R117+0x9000] ;  /* 0x0090000075ac783b */ /* 0x000e2e0000004200 */
[-C--:B----4-:R-:W-:Y:S01]  /*abc0*/  HMMA.16816.F32 R168, R176, R230.reuse, R168 ;  /* 0x000000e6b0a8723c */ /* 0x090fe200000018a8 */
[----:B------:R-:W4:Y:S07]  /*abd0*/  LDSM.16.MT88.4 R176, [R116+0x9000] ;  /* 0x0090000074b0783b */ /* 0x000f2e0000004200 */
[----:B-1----:R-:W-:Y:S01]  /*abe0*/  HMMA.16816.F32 R192, R184, R230, R192 ;  /* 0x000000e6b8c0723c */ /* 0x002fe200000018c0 */
[----:B------:R-:W1:Y:S04]  /*abf0*/  LDSM.16.MT88.4 R184, [R2+0x9800] ;  /* 0x0098000002b8783b */ /* 0x000e680000004200 */
[----:B------:R-:W-:Y:S03]  /*ac00*/  LDSM.16.MT88.4 R228, [R117+0x9800] ;  /* 0x0098000075e4783b */ /* 0x000fe60000004200 */
[-C--:B--2---:R-:W-:Y:S01]  /*ac10*/  HMMA.16816.F32 R196, R188, R180.reuse, R196 ;  /* 0x000000b4bcc4723c */ /* 0x084fe200000018c4 */
[----:B------:R-:W2:Y:S07]  /*ac20*/  LDSM.16.MT88.4 R188, [R118+0x9800] ;  /* 0x0098000076bc783b */ /* 0x000eae0000004200 */
[-C--:B---3--:R-:W-:Y:S01]  /*ac30*/  HMMA.16816.F32 R164, R164, R180.reuse, R232 ;  /* 0x000000b4a4a4723c */ /* 0x088fe200000018e8 */
[----:B------:R-:W-:Y:S07]  /*ac40*/  LDSM.16.MT88.4 R232, [R2+0xa000] ;  /* 0x00a0000002e8783b */ /* 0x000fee0000004200 */
[-C--:B0-----:R-:W-:Y:S01]  /*ac50*/  HMMA.16816.F32 R168, R172, R180.reuse, R168 ;  /* 0x000000b4aca8723c */ /* 0x081fe200000018a8 */
[----:B------:R-:W0:Y:S07]  /*ac60*/  LDSM.16.MT88.4 R172, [R116+0x9800] ;  /* 0x0098000074ac783b */ /* 0x000e2e0000004200 */
[----:B----4-:R-:W-:Y:S01]  /*ac70*/  HMMA.16816.F32 R176, R176, R180, R192 ;  /* 0x000000b4b0b0723c */ /* 0x010fe200000018c0 */
[----:B------:R-:W3:Y:S07]  /*ac80*/  LDSM.16.M88.4 R192, [R120+0x10280] ;  /* 0x0102800078c0783b */ /* 0x000eee0000000200 */
[-C--:B-1----:R-:W-:Y:S01]  /*ac90*/  HMMA.16816.F32 R196, R184, R182.reuse, R196 ;  /* 0x000000b6b8c4723c */ /* 0x082fe200000018c4 */
[----:B------:R-:W1:Y:S07]  /*aca0*/  LDSM.16.MT88.4 R184, [R117+0xa000] ;  /* 0x00a0000075b8783b */ /* 0x000e6e0000004200 */
[-C--:B--2---:R-:W-:Y:S01]  /*acb0*/  HMMA.16816.F32 R164, R188, R182.reuse, R164 ;  /* 0x000000b6bca4723c */ /* 0x084fe200000018a4 */
[----:B------:R-:W2:Y:S07]  /*acc0*/  LDSM.16.MT88.4 R188, [R116+0xa000] ;  /* 0x00a0000074bc783b */ /* 0x000eae0000004200 */
[-C--:B------:R-:W-:Y:S01]  /*acd0*/  HMMA.16816.F32 R228, R228, R182.reuse, R168 ;  /* 0x000000b6e4e4723c */ /* 0x080fe200000018a8 */
[----:B------:R-:W4:Y:S07]  /*ace0*/  LDSM.16.MT88.4 R168, [R2+0xa800] ;  /* 0x00a8000002a8783b */ /* 0x000f2e0000004200 */
[----:B0-----:R-:W-:Y:S01]  /*acf0*/  HMMA.16816.F32 R176, R172, R182, R176 ;  /* 0x000000b6acb0723c */ /* 0x001fe200000018b0 */
[----:B------:R-:W0:Y:S04]  /*ad00*/  LDSM.16.MT88.4 R172, [R118+0xa800] ;  /* 0x00a8000076ac783b */ /* 0x000e280000004200 */
[----:B------:R-:W0:Y:S03]  /*ad10*/  LDSM.16.MT88.4 R180, [R117+0xa800] ;  /* 0x00a8000075b4783b */ /* 0x000e260000004200 */
[-C--:B---3--:R-:W-:Y:S08]  /*ad20*/  HMMA.16816.F32 R196, R232, R192.reuse, R196 ;  /* 0x000000c0e8c4723c */ /* 0x088ff000000018c4 */
[-C--:B------:R-:W-:Y:S01]  /*ad30*/  HMMA.16816.F32 R164, R236, R192.reuse, R164 ;  /* 0x000000c0eca4723c */ /* 0x080fe200000018a4 */
[----:B------:R-:W-:Y:S07]  /*ad40*/  LDSM.16.MT88.4 R236, [R118+0xb000] ;  /* 0x00b0000076ec783b */ /* 0x000fee0000004200 */
[-C--:B-1----:R-:W-:Y:S01]  /*ad50*/  HMMA.16816.F32 R184, R184, R192.reuse, R228 ;  /* 0x000000c0b8b8723c */ /* 0x082fe200000018e4 */
[----:B------:R-:W1:Y:S07]  /*ad60*/  LDSM.16.MT88.4 R228, [R116+0xa800] ;  /* 0x00a8000074e4783b */ /* 0x000e6e0000004200 */
[----:B--2---:R-:W-:Y:S01]  /*ad70*/  HMMA.16816.F32 R232, R188, R192, R176 ;  /* 0x000000c0bce8723c */ /* 0x004fe200000018b0 */
[----:B------:R-:W-:Y:S04]  /*ad80*/  LDSM.16.MT88.4 R176, [R2+0xb000] ;  /* 0x00b0000002b0783b */ /* 0x000fe80000004200 */
[----:B------:R-:W2:Y:S03]  /*ad90*/  LDSM.16.M88.4 R188, [R119+0x10280] ;  /* 0x0102800077bc783b */ /* 0x000ea60000000200 */
[-C--:B----4-:R-:W-:Y:S01]  /*ada0*/  HMMA.16816.F32 R168, R168, R194.reuse, R196 ;  /* 0x000000c2a8a8723c */ /* 0x090fe200000018c4 */
[----:B------:R-:W3:Y:S07]  /*adb0*/  LDSM.16.MT88.4 R196, [R117+0xb000] ;  /* 0x00b0000075c4783b */ /* 0x000eee0000004200 */
[-C--:B0-----:R-:W-:Y:S01]  /*adc0*/  HMMA.16816.F32 R164, R172, R194.reuse, R164 ;  /* 0x000000c2aca4723c */ /* 0x081fe200000018a4 */
[----:B------:R-:W0:Y:S07]  /*add0*/  LDSM.16.MT88.4 R172, [R116+0xb000] ;  /* 0x00b0000074ac783b */ /* 0x000e2e0000004200 */
[-C--:B------:R-:W-:Y:S01]  /*ade0*/  HMMA.16816.F32 R180, R180, R194.reuse, R184 ;  /* 0x000000c2b4b4723c */ /* 0x080fe200000018b8 */
[----:B------:R-:W4:Y:S07]  /*adf0*/  LDSM.16.MT88.4 R184, [R118+0xb800] ;  /* 0x00b8000076b8783b */ /* 0x000f2e0000004200 */
[----:B-1----:R-:W-:Y:S01]  /*ae00*/  HMMA.16816.F32 R228, R228, R194, R232 ;  /* 0x000000c2e4e4723c */ /* 0x002fe200000018e8 */
[----:B------:R-:W1:Y:S04]  /*ae10*/  LDSM.16.MT88.4 R192, [R2+0xb800] ;  /* 0x00b8000002c0783b */ /* 0x000e680000004200 */
[----:B------:R-:W-:Y:S03]  /*ae20*/  LDSM.16.MT88.4 R232, [R2+0xc000] ;  /* 0x00c0000002e8783b */ /* 0x000fe60000004200 */
[-C--:B--2---:R-:W-:Y:S01]  /*ae30*/  HMMA.16816.F32 R168, R176, R188.reuse, R168 ;  /* 0x000000bcb0a8723c */ /* 0x084fe200000018a8 */
[----:B------:R-:W2:Y:S07]  /*ae40*/  LDSM.16.MT88.4 R176, [R117+0xb800] ;  /* 0x00b8000075b0783b */ /* 0x000eae0000004200 */
[-C--:B------:R-:W-:Y:S01]  /*ae50*/  HMMA.16816.F32 R164, R236, R188.reuse, R164 ;  /* 0x000000bceca4723c */ /* 0x080fe200000018a4 */
[----:B------:R-:W-:Y:S07]  /*ae60*/  LDSM.16.MT88.4 R236, [R118+0xc000] ;  /* 0x00c0000076ec783b */ /* 0x000fee0000004200 */
[-C--:B---3--:R-:W-:Y:S01]  /*ae70*/  HMMA.16816.F32 R196, R196, R188.reuse, R180 ;  /* 0x000000bcc4c4723c */ /* 0x088fe200000018b4 */
[----:B------:R-:W3:Y:S07]  /*ae80*/  LDSM.16.MT88.4 R180, [R116+0xb800] ;  /* 0x00b8000074b4783b */ /* 0x000eee0000004200 */
[----:B0-----:R-:W-:Y:S01]  /*ae90*/  HMMA.16816.F32 R172, R172, R188, R228 ;  /* 0x000000bcacac723c */ /* 0x001fe200000018e4 */
[----:B------:R-:W0:Y:S07]  /*aea0*/  LDSM.16.M88.4 R228, [R120+0x10300] ;  /* 0x0103000078e4783b */ /* 0x000e2e0000000200 */
[-C--:B----4-:R-:W-:Y:S01]  /*aeb0*/  HMMA.16816.F32 R164, R184, R190.reuse, R164 ;  /* 0x000000beb8a4723c */ /* 0x090fe200000018a4 */
[----:B------:R-:W4:Y:S07]  /*aec0*/  LDSM.16.MT88.4 R184, [R117+0xc000] ;  /* 0x00c0000075b8783b */ /* 0x000f2e0000004200 */
[-C--:B-1----:R-:W-:Y:S01]  /*aed0*/  HMMA.16816.F32 R168, R192, R190.reuse, R168 ;  /* 0x000000bec0a8723c */ /* 0x082fe200000018a8 */
[----:B------:R-:W1:Y:S07]  /*aee0*/  LDSM.16.MT88.4 R192, [R116+0xc000] ;  /* 0x00c0000074c0783b */ /* 0x000e6e0000004200 */
[-C--:B--2---:R-:W-:Y:S01]  /*aef0*/  HMMA.16816.F32 R196, R176, R190.reuse, R196 ;  /* 0x000000beb0c4723c */ /* 0x084fe200000018c4 */
[----:B------:R-:W2:Y:S07]  /*af00*/  LDSM.16.MT88.4 R176, [R2+0xc800] ;  /* 0x00c8000002b0783b */ /* 0x000eae0000004200 */
[----:B---3--:R-:W-:Y:S01]  /*af10*/  HMMA.16816.F32 R172, R180, R190, R172 ;  /* 0x000000beb4ac723c */ /* 0x008fe200000018ac */
[----:B------:R-:W3:Y:S04]  /*af20*/  LDSM.16.MT88.4 R180, [R118+0xc800] ;  /* 0x00c8000076b4783b */ /* 0x000ee80000004200 */
[----:B------:R-:W-:Y:S03]  /*af30*/  LDSM.16.MT88.4 R188, [R116+0xc800] ;  /* 0x00c8000074bc783b */ /* 0x000fe60000004200 */
[-C--:B0-----:R-:W-:Y:S01]  /*af40*/  HMMA.16816.F32 R232, R232, R228.reuse, R168 ;  /* 0x000000e4e8e8723c */ /* 0x081fe200000018a8 */
[----:B------:R-:W0:Y:S07]  /*af50*/  LDSM.16.MT88.4 R168, [R117+0xc800] ;  /* 0x00c8000075a8783b */ /* 0x000e2e0000004200 */
[-C--:B----4-:R-:W-:Y:S08]  /*af60*/  HMMA.16816.F32 R184, R184, R228.reuse, R196 ;  /* 0x000000e4b8b8723c */ /* 0x090ff000000018c4 */
[-C--:B------:R-:W-:Y:S01]  /*af70*/  HMMA.16816.F32 R164, R236, R228.reuse, R164 ;  /* 0x000000e4eca4723c */ /* 0x080fe200000018a4 */
[----:B------:R-:W-:Y:S07]  /*af80*/  LDSM.16.MT88.4 R236, [R118+0xd000] ;  /* 0x00d0000076ec783b */ /* 0x000fee0000004200 */
[----:B-1----:R-:W-:Y:S01]  /*af90*/  HMMA.16816.F32 R196, R192, R228, R172 ;  /* 0x000000e4c0c4723c */ /* 0x002fe200000018ac */
[----:B------:R-:W-:Y:S04]  /*afa0*/  LDSM.16.MT88.4 R192, [R2+0xd000] ;  /* 0x00d0000002c0783b */ /* 0x000fe80000004200 */
[----:B------:R-:W1:Y:S03]  /*afb0*/  LDSM.16.M88.4 R172, [R119+0x10300] ;  /* 0x0103000077ac783b */ /* 0x000e660000000200 */
[-C--:B--2---:R-:W-:Y:S01]  /*afc0*/  HMMA.16816.F32 R176, R176, R230.reuse, R232 ;  /* 0x000000e6b0b0723c */ /* 0x084fe200000018e8 */
[----:B------:R-:W2:Y:S07]  /*afd0*/  LDSM.16.MT88.4 R232, [R117+0xd000] ;  /* 0x00d0000075e8783b */ /* 0x000eae0000004200 */
[-C--:B---3--:R-:W-:Y:S01]  /*afe0*/  HMMA.16816.F32 R164, R180, R230.reuse, R164 ;  /* 0x000000e6b4a4723c */ /* 0x088fe200000018a4 */
[----:B------:R-:W3:Y:S07]  /*aff0*/  LDSM.16.MT88.4 R180, [R116+0xd000] ;  /* 0x00d0000074b4783b */ /* 0x000eee0000004200 */
[-C--:B0-----:R-:W-:Y:S01]  /*b000*/  HMMA.16816.F32 R184, R168, R230.reuse, R184 ;  /* 0x000000e6a8b8723c */ /* 0x081fe200000018b8 */
[----:B------:R-:W0:Y:S07]  /*b010*/  LDSM.16.MT88.4 R168, [R2+0xd800] ;  /* 0x00d8000002a8783b */ /* 0x000e2e0000004200 */
[----:B------:R-:W-:Y:S01]  /*b020*/  HMMA.16816.F32 R188, R188, R230, R196 ;  /* 0x000000e6bcbc723c */ /* 0x000fe200000018c4 */
[----:B------:R-:W4:Y:S04]  /*b030*/  LDSM.16.MT88.4 R196, [R118+0xd800] ;  /* 0x00d8000076c4783b */ /* 0x000f280000004200 */
[----:B------:R-:W0:Y:S03]  /*b040*/  LDSM.16.MT88.4 R228, [R116+0xd800] ;  /* 0x00d8000074e4783b */ /* 0x000e260000004200 */
[-C--:B-1----:R-:W-:Y:S01]  /*b050*/  HMMA.16816.F32 R176, R192, R172.reuse, R176 ;  /* 0x000000acc0b0723c */ /* 0x082fe200000018b0 */
[----:B------:R-:W-:Y:S07]  /*b060*/  LDSM.16.MT88.4 R192, [R117+0xd800] ;  /* 0x00d8000075c0783b */ /* 0x000fee0000004200 */
[-C--:B------:R-:W-:Y:S01]  /*b070*/  HMMA.16816.F32 R164, R236, R172.reuse, R164 ;  /* 0x000000aceca4723c */ /* 0x080fe200000018a4 */
[----:B------:R-:W-:Y:S07]  /*b080*/  LDSM.16.M88.4 R236, [R120+0x10380] ;  /* 0x0103800078ec783b */ /* 0x000fee0000000200 */
[-C--:B--2---:R-:W-:Y:S01]  /*b090*/  HMMA.16816.F32 R232, R232, R172.reuse, R184 ;  /* 0x000000ace8e8723c */ /* 0x084fe200000018b8 */
[----:B------:R-:W1:Y:S07]  /*b0a0*/  LDSM.16.MT88.4 R184, [R2+0xe000] ;  /* 0x00e0000002b8783b */ /* 0x000e6e0000004200 */
[----:B---3--:R-:W-:Y:S01]  /*b0b0*/  HMMA.16816.F32 R188, R180, R172, R188 ;  /* 0x000000acb4bc723c */ /* 0x008fe200000018bc */
[----:B------:R-:W2:Y:S07]  /*b0c0*/  LDSM.16.MT88.4 R180, [R118+0xe000] ;  /* 0x00e0000076b4783b */ /* 0x000eae0000004200 */
[-C--:B0-----:R-:W-:Y:S01]  /*b0d0*/  HMMA.16816.F32 R168, R168, R174.reuse, R176 ;  /* 0x000000aea8a8723c */ /* 0x081fe200000018b0 */
[----:B------:R-:W-:Y:S07]  /*b0e0*/  LDSM.16.MT88.4 R176, [R117+0xe000] ;  /* 0x00e0000075b0783b */ /* 0x000fee0000004200 */
[-C--:B----4-:R-:W-:Y:S01]  /*b0f0*/  HMMA.16816.F32 R164, R196, R174.reuse, R164 ;  /* 0x000000aec4a4723c */ /* 0x090fe200000018a4 */
[----:B------:R-:W0:Y:S07]  /*b100*/  LDSM.16.MT88.4 R196, [R116+0xe000] ;  /* 0x00e0000074c4783b */ /* 0x000e2e0000004200 */
[----:B------:R-:W-:Y:S01]  /*b110*/  HMMA.16816.F32 R188, R228, R174, R188 ;  /* 0x000000aee4bc723c */ /* 0x000fe200000018bc */
[----:B------:R-:W3:Y:S04]  /*b120*/  S2R R154, SR_TID.X ;  /* 0x00000000009a7919 */ /* 0x000ee80000002100 */
[----:B------:R-:W-:Y:S03]  /*b130*/  LDSM.16.MT88.4 R228, [R117+0xe800] ;  /* 0x00e8000075e4783b */ /* 0x000fe60000004200 */
[-C--:B-1----:R-:W-:Y:S01]  /*b140*/  HMMA.16816.F32 R184, R184, R236.reuse, R168 ;  /* 0x000000ecb8b8723c */ /* 0x082fe200000018a8 */
[----:B------:R-:W1:Y:S07]  /*b150*/  LDSM.16.MT88.4 R168, [R118+0xe800] ;  /* 0x00e8000076a8783b */ /* 0x000e6e0000004200 */
[----:B--2---:R-:W-:Y:S01]  /*b160*/  HMMA.16816.F32 R180, R180, R236, R164 ;  /* 0x000000ecb4b4723c */ /* 0x004fe200000018a4 */
[----:B------:R-:W-:Y:S07]  /*b170*/  LDSM.16.MT88.4 R164, [R116+0xe800] ;  /* 0x00e8000074a4783b */ /* 0x000fee0000004200 */
[----:B------:R-:W-:Y:S01]  /*b180*/  HMMA.16816.F32 R192, R192, R174, R232 ;  /* 0x000000aec0c0723c */ /* 0x000fe200000018e8 */
[----:B------:R-:W2:Y:S07]  /*b190*/  LDSM.16.MT88.4 R172, [R2+0xe800] ;  /* 0x00e8000002ac783b */ /* 0x000eae0000004200 */
[----:B0-----:R-:W-:Y:S01]  /*b1a0*/  HMMA.16816.F32 R232, R196, R236, R188 ;  /* 0x000000ecc4e8723c */ /* 0x001fe200000018bc */
[----:B------:R-:W-:Y:S04]  /*b1b0*/  LDSM.16.M88.4 R188, [R119+0x10380] ;  /* 0x0103800077bc783b */ /* 0x000fe80000000200 */
[----:B------:R-:W0:Y:S03]  /*b1c0*/  LDSM.16.MT88.4 R196, [R118+0xf000] ;  /* 0x00f0000076c4783b */ /* 0x000e260000004200 */
[----:B-1----:R-:W-:Y:S01]  /*b1d0*/  HMMA.16816.F32 R168, R168, R238, R180 ;  /* 0x000000eea8a8723c */ /* 0x002fe200000018b4 */
[C---:B---3--:R-:W-:Y:S01]  /*b1e0*/  LOP3.LUT R153, R154.reuse, 0x20, RZ, 0xc0, !PT ;  /* 0x000000209a997812 */ /* 0x048fe200078ec0ff */
[----:B------:R-:W-:Y:S06]  /*b1f0*/  LDSM.16.MT88.4 R180, [R117+0xf000] ;  /* 0x00f0000075b4783b */ /* 0x000fec0000004200 */
[----:B------:R-:W-:Y:S01]  /*b200*/  HMMA.16816.F32 R176, R176, R236, R192 ;  /* 0x000000ecb0b0723c */ /* 0x000fe200000018c0 */
[----:B------:R-:W1:Y:S07]  /*b210*/  LDSM.16.MT88.4 R192, [R2+0xf000] ;  /* 0x00f0000002c0783b */ /* 0x000e6e0000004200 */
[----:B--2---:R-:W-:Y:S01]  /*b220*/  HMMA.16816.F32 R172, R172, R238, R184 ;  /* 0x000000eeacac723c */ /* 0x004fe200000018b8 */
[----:B------:R-:W-:Y:S07]  /*b230*/  LDSM.16.MT88.4 R184, [R116+0xf000] ;  /* 0x00f0000074b8783b */ /* 0x000fee0000004200 */
[----:B0-----:R-:W-:Y:S01]  /*b240*/  HMMA.16816.F32 R168, R196, R188, R168 ;  /* 0x000000bcc4a8723c */ /* 0x001fe200000018a8 */
[----:B------:R0:W-:Y:S02]  /*b250*/  LDSM.16.MT88.4 R196, [R116+0xf800] ;  /* 0x00f8000074c4783b */ /* 0x0001e40000004200 */
[----:B0-----:R-:W-:-:S04]  /*b260*/  LOP3.LUT R116, R154, 0x3, RZ, 0xc0, !PT ;  /* 0x000000039a747812 */ /* 0x001fc800078ec0ff */
[----:B------:R-:W-:-:S04]  /*b270*/  SHF.L.U32 R116, R116, 0x1, RZ ;  /* 0x0000000174747819 */ /* 0x000fc800000006ff */
[----:B------:R-:W-:Y:S02]  /*b280*/  LEA.HI R116, R153, R116, RZ, 0x1e ;  /* 0x0000007499747211 */ /* 0x000fe400078ff0ff */
[----:B------:R-:W0:Y:S01]  /*b290*/  S2R R153, SR_CTAID.X ;  /* 0x0000000000997919 */ /* 0x000e220000002500 */
[----:B------:R-:W-:Y:S02]  /*b2a0*/  LOP3.LUT R152, R154, 0x1c, RZ, 0xc0, !PT ;  /* 0x0000001c9a987812 */ /* 0x000fe400078ec0ff */
[----:B-1----:R-:W-:Y:S01]  /*b2b0*/  HMMA.16816.F32 R172, R192, R188, R172 ;  /* 0x000000bcc0ac723c */ /* 0x002fe200000018ac */
[----:B------:R1:W-:Y:S01]  /*b2c0*/  LDSM.16.MT88.4 R192, [R117+0xf800] ;  /* 0x00f8000075c0783b */ /* 0x0003e20000004200 */
[----:B------:R-:W-:-:S06]  /*b2d0*/  LEA.HI R154, R152, 0x8, RZ, 0x1e ;  /* 0x00000008989a7811 */ /* 0x000fcc00078ff0ff */
[----:B------:R-:W-:Y:S01]  /*b2e0*/  HMMA.16816.F32 R176, R228, R238, R176 ;  /* 0x000000eee4b0723c */ /* 0x000fe200000018b0 */
[----:B------:R-:W2:Y:S01]  /*b2f0*/  LDSM.16.MT88.4 R228, [R2+0xf800] ;  /* 0x00f8000002e4783b */ /* 0x000ea20000004200 */
[----:B0-----:R-:W-:-:S05]  /*b300*/  IMAD.SHL.U32 R153, R153, 0x40, RZ ;  /* 0x0000004099997824 */ /* 0x001fca00078e00ff */
[----:B-1----:R-:W-:Y:S02]  /*b310*/  LEA.HI R117, R152, R153, RZ, 0x1e ;  /* 0x0000009998757211 */ /* 0x002fe400078ff0ff */
[----:B------:R-:W0:Y:S04]  /*b320*/  S2R R153, SR_CTAID.X ;  /* 0x0000000000997919 */ /* 0x000e280000002500 */
[----:B------:R-:W1:Y:S11]  /*b330*/  S2R R152, SR_TID.X ;  /* 0x0000000000987919 */ /* 0x000e760000002100 */
[----:B------:R-:W-:Y:S07]  /*b340*/  HMMA.16816.F32 R176, R180, R188, R176 ;  /* 0x000000bcb4b0723c */ /* 0x000fee00000018b0 */
[----:B------:R-:W-:Y:S01]  /*b350*/  IADD3 R180, P1, R116, UR4, RZ ;  /* 0x0000000474b47c10 */ /* 0x000fe2000ff3e0ff */
[----:B0-----:R-:W-:Y:S01]  /*b360*/  IMAD.SHL.U32 R153, R153, 0x40, RZ ;  /* 0x0000004099997824 */ /* 0x001fe200078e00ff */
[----:B-1----:R-:W-:-:S03]  /*b370*/  LOP3.LUT R152, R152, 0x1c, RZ, 0xc0, !PT ;  /* 0x0000001c98987812 */ /* 0x002fc600078ec0ff */
[C---:B------:R-:W-:Y:S01]  /*b380*/  IMAD.IADD R116, R153.reuse, 0x1, R154 ;  /* 0x0000000199747824 */ /* 0x040fe200078e029a */
[----:B------:R-:W-:Y:S02]  /*b390*/  LEA.HI R154, R152, 0x10, RZ, 0x1e ;  /* 0x00000010989a7811 */ /* 0x000fe400078ff0ff */
[----:B------:R-:W0:Y:S01]  /*b3a0*/  S2R R152, SR_TID.X ;  /* 0x0000000000987919 */ /* 0x000e220000002100 */
[CC--:B------:R-:W-:Y:S02]  /*b3b0*/  ISETP.GT.U32.AND P5, PT, R180.reuse, R117.reuse, PT ;  /* 0x00000075b400720c */ /* 0x0c0fe40003fa4070 */
[----:B------:R-:W-:Y:S01]  /*b3c0*/  ISETP.GE.U32.AND P3, PT, R180, R117, PT ;  /* 0x00000075b400720c */ /* 0x000fe20003f66070 */
[----:B------:R-:W-:Y:S01]  /*b3d0*/  IMAD.IADD R117, R153, 0x1, R154 ;  /* 0x0000000199757824 */ /* 0x000fe200078e029a */
[----:B--2---:R-:W-:Y:S01]  /*b3e0*/  HMMA.16816.F32 R172, R228, R190, R172 ;  /* 0x000000bee4ac723c */ /* 0x004fe200000018ac */
[----:B0-----:R-:W-:-:S04]  /*b3f0*/  LOP3.LUT R153, R152, 0x1c, RZ, 0xc0, !PT ;  /* 0x0000001c98997812 */ /* 0x001fc800078ec0ff */
[----:B------:R-:W-:Y:S02]  /*b400*/  LEA.HI R154, R153, 0x18, RZ, 0x1e ;  /* 0x00000018999a7811 */ /* 0x000fe400078ff0ff */
[----:B------:R-:W0:Y:S04]  /*b410*/  S2R R153, SR_TID.X ;  /* 0x0000000000997919 */ /* 0x000e280000002100 */
[----:B------:R-:W1:Y:S11]  /*b420*/  S2R R152, SR_CTAID.X ;  /* 0x0000000000987919 */ /* 0x000e760000002500 */
[----:B------:R-:W-:Y:S02]  /*b430*/  @!UPT UIADD3 URZ, URZ, URZ, URZ ;  /* 0x0000003f3f3ff290 */ /* 0x000fe4000fffe03f */
[----:B------:R-:W-:Y:S01]  /*b440*/  FMUL R181, R172, c[0x0][0x188] ;  /* 0x00006200acb57a20 */ /* 0x000fe20000400000 */
[----:B------:R-:W-:Y:S01]  /*b450*/  IADD3.X R172, RZ, UR5, RZ, P1, !PT ;  /* 0x00000005ffac7c10 */ /* 0x000fe20008ffe4ff */
[----:B------:R2:W-:Y:S01]  /*b460*/  STL [R1+0x62c], R2 ;  /* 0x00062c0201007387 */ /* 0x0005e20000100800 */
[CC--:B------:R-:W-:Y:S02]  /*b470*/  ISETP.GT.U32.AND P4, PT, R180.reuse, R116.reuse, PT ;  /* 0x00000074b400720c */ /* 0x0c0fe40003f84070 */
[----:B------:R-:W-:Y:S02]  /*b480*/  ISETP.GE.U32.AND P1, PT, R180, R116, PT ;  /* 0x00000074b400720c */ /* 0x000fe40003f26070 */
[----:B0-----:R-:W-:Y:S02]  /*b490*/  LOP3.LUT R153, R153, 0x1c, RZ, 0xc0, !PT ;  /* 0x0000001c99997812 */ /* 0x001fe400078ec0ff */
[----:B-1----:R-:W-:Y:S02]  /*b4a0*/  SHF.L.U32 R152, R152, 0x6, RZ ;  /* 0x0000000698987819 */ /* 0x002fe400000006ff */
[----:B------:R-:W-:-:S03]  /*b4b0*/  LEA.HI R153, R153, 0x20, RZ, 0x1e ;  /* 0x0000002099997811 */ /* 0x000fc600078ff0ff */
[C---:B------:R-:W-:Y:S02]  /*b4c0*/  IMAD.IADD R116, R152.reuse, 0x1, R154 ;  /* 0x0000000198747824 */ /* 0x040fe400078e029a */
[----:B--2---:R-:W-:Y:S02]  /*b4d0*/  IMAD.IADD R2, R152, 0x1, R153 ;  /* 0x0000000198027824 */ /* 0x004fe400078e0299 */
[----:B------:R-:W0:Y:S01]  /*b4e0*/  S2R R152, SR_TID.X ;  /* 0x0000000000987919 */ /* 0x000e220000002100 */
[----:B------:R-:W-:Y:S03]  /*b4f0*/  HMMA.16816.F32 R164, R164, R238, R232 ;  /* 0x000000eea4a4723c */ /* 0x000fe600000018e8 */
[----:B------:R-:W1:Y:S01]  /*b500*/  LDSM.16.MT88.4 R232, [R118+0xf800] ;  /* 0x00f8000076e8783b */ /* 0x000e620000004200 */
[----:B0-----:R-:W-:-:S03]  /*b510*/  LOP3.LUT R153, R152, 0x1c, RZ, 0xc0, !PT ;  /* 0x0000001c98997812 */ /* 0x001fc600078ec0ff */
[----:B------:R-:W0:Y:S01]  /*b520*/  S2R R152, SR_CTAID.X ;  /* 0x0000000000987919 */ /* 0x000e220000002500 */
[----:B------:R-:W-:Y:S01]  /*b530*/  FMUL R182, R173, c[0x0][0x188] ;  /* 0x00006200adb67a20 */ /* 0x000fe20000400000 */
[----:B------:R-:W-:Y:S01]  /*b540*/  ISETP.GE.U32.AND.EX P3, PT, R172, RZ, PT, P3 ;  /* 0x000000ffac00720c */ /* 0x000fe20003f66130 */
[----:B------:R-:W-:Y:S01]  /*b550*/  FMUL R183, R174, c[0x0][0x188] ;  /* 0x00006200aeb77a20 */ /* 0x000fe20000400000 */
[----:B------:R-:W-:Y:S02]  /*b560*/  ISETP.GT.U32.AND.EX P4, PT, R172, RZ, PT, P4 ;  /* 0x000000ffac00720c */ /* 0x000fe40003f84140 */
[C---:B------:R-:W-:Y:S02]  /*b570*/  LEA.HI R155, R153.reuse, 0x28, RZ, 0x1e ;  /* 0x00000028999b7811 */ /* 0x040fe400078ff0ff */
[----:B------:R-:W-:Y:S01]  /*b580*/  LEA.HI R153, R153, 0x30, RZ, 0x1e ;  /* 0x0000003099997811 */ /* 0x000fe200078ff0ff */
[----:B------:R-:W2:Y:S01]  /*b590*/  S2R R154, SR_CTAID.X ;  /* 0x00000000009a7919 */ /* 0x000ea20000002500 */
[----:B------:R-:W-:-:S02]  /*b5a0*/  FSEL R182, R182, -INF , !P3 ;  /* 0xff800000b6b67808 */ /* 0x000fc40005800000 */
[----:B------:R-:W-:Y:S02]  /*b5b0*/  FSEL R183, R183, -INF , !P4 ;  /* 0xff800000b7b77808 */ /* 0x000fe40006000000 */
[CC--:B------:R-:W-:Y:S02]  /*b5c0*/  ISETP.GT.U32.AND P3, PT, R180.reuse, R116.reuse, PT ;  /* 0x00000074b400720c */ /* 0x0c0fe40003f64070 */
[----:B------:R-:W-:Y:S01]  /*b5d0*/  ISETP.GE.U32.AND P4, PT, R180, R116, PT ;  /* 0x00000074b400720c */ /* 0x000fe20003f86070 */
[----:B-1----:R-:W-:Y:S01]  /*b5e0*/  HMMA.16816.F32 R168, R232, R190, R168 ;  /* 0x000000bee8a8723c */ /* 0x002fe200000018a8 */
[----:B0-----:R-:W-:-:S05]  /*b5f0*/  IMAD.SHL.U32 R152, R152, 0x40, RZ ;  /* 0x0000004098987824 */ /* 0x001fca00078e00ff */
[----:B------:R-:W-:Y:S02]  /*b600*/  IADD3 R116, R152, R153, RZ ;  /* 0x0000009998747210 */ /* 0x000fe40007ffe0ff */
[----:B------:R-:W0:Y:S01]  /*b610*/  S2R R153, SR_TID.X ;  /* 0x0000000000997919 */ /* 0x000e220000002100 */
[----:B------:R-:W-:Y:S01]  /*b620*/  ISETP.GT.U32.AND P2, PT, R180, R117, PT ;  /* 0x00000075b400720c */ /* 0x000fe20003f44070 */
[----:B------:R-:W-:Y:S01]  /*b630*/  FMUL R173, R175, c[0x0][0x188] ;  /* 0x00006200afad7a20 */ /* 0x000fe20000400000 */
[C---:B------:R-:W-:Y:S02]  /*b640*/  ISETP.GT.U32.AND.EX P5, PT, R172.reuse, RZ, PT, P5 ;  /* 0x000000ffac00720c */ /* 0x040fe40003fa4150 */
[C---:B------:R-:W-:Y:S02]  /*b650*/  ISETP.GE.U32.AND.EX P1, PT, R172.reuse, RZ, PT, P1 ;  /* 0x000000ffac00720c */ /* 0x040fe40003f26110 */
[----:B------:R-:W-:Y:S02]  /*b660*/  ISETP.GT.U32.AND.EX P2, PT, R172, RZ, PT, P2 ;  /* 0x000000ffac00720c */ /* 0x000fe40003f44120 */
[----:B------:R-:W-:-:S07]  /*b670*/  FSEL R181, R181, -INF , !P5 ;  /* 0xff800000b5b57808 */ /* 0x000fce0006800000 */
[----:B------:R-:W-:Y:S01]  /*b680*/  FMUL R175, R168, c[0x0][0x188] ;  /* 0x00006200a8af7a20 */ /* 0x000fe20000400000 */
[----:B--2---:R-:W-:Y:S02]  /*b690*/  SHF.L.U32 R154, R154, 0x6, RZ ;  /* 0x000000069a9a7819 */ /* 0x004fe400000006ff */
[----:B------:R-:W-:Y:S01]  /*b6a0*/  ISETP.GE.U32.AND P5, PT, R180, R117, PT ;  /* 0x00000075b400720c */ /* 0x000fe20003fa6070 */
[----:B------:R-:W-:Y:S01]  /*b6b0*/  FMUL R174, R169, c[0x0][0x188] ;  /* 0x00006200a9ae7a20 */ /* 0x000fe20000400000 */
[----:B------:R-:W-:Y:S01]  /*b6c0*/  FSEL R173, R173, -INF , !P1 ;  /* 0xff800000adad7808 */ /* 0x000fe20004800000 */
[----:B------:R-:W-:Y:S01]  /*b6d0*/  FMUL R169, R170, c[0x0][0x188] ;  /* 0x00006200aaa97a20 */ /* 0x000fe20000400000 */
[----:B------:R-:W-:Y:S02]  /*b6e0*/  FSEL R175, R175, -INF , !P2 ;  /* 0xff800000afaf7808 */ /* 0x000fe40005000000 */
[CC--:B------:R-:W-:Y:S02]  /*b6f0*/  ISETP.GT.U32.AND P1, PT, R180.reuse, R2.reuse, PT ;  /* 0x00000002b400720c */ /* 0x0c0fe40003f24070 */
[----:B------:R-:W-:-:S02]  /*b700*/  ISETP.GE.U32.AND P2, PT, R180, R2, PT ;  /* 0x00000002b400720c */ /* 0x000fc40003f46070 */
[----:B0-----:R-:W-:Y:S01]  /*b710*/  LOP3.LUT R153, R153, 0x1c, RZ, 0xc0, !PT ;  /* 0x0000001c99997812 */ /* 0x001fe200078ec0ff */
[----:B------:R-:W-:Y:S01]  /*b720*/  IMAD.IADD R2, R154, 0x1, R155 ;  /* 0x000000019a027824 */ /* 0x000fe200078e029b */
[C---:B------:R-:W-:Y:S02]  /*b730*/  ISETP.GE.U32.AND.EX P5, PT, R172.reuse, RZ, PT, P5 ;  /* 0x000000ffac00720c */ /* 0x040fe40003fa6150 */
[----:B------:R-:W-:Y:S02]  /*b740*/  ISETP.GT.U32.AND.EX P3, PT, R172, RZ, PT, P3 ;  /* 0x000000ffac00720c */ /* 0x000fe40003f64130 */
[----:B------:R-:W-:Y:S01]  /*b750*/  LEA.HI R153, R153, 0x38, RZ, 0x1e ;  /* 0x0000003899997811 */ /* 0x000fe200078ff0ff */
[----:B------:R-:W-:Y:S01]  /*b760*/  FMUL R168, R171, c[0x0][0x188] ;  /* 0x00006200aba87a20 */ /* 0x000fe20000400000 */
[----:B------:R-:W-:Y:S02]  /*b770*/  FSEL R171, R174, -INF , !P5 ;  /* 0xff800000aeab7808 */ /* 0x000fe40006800000 */
[----:B------:R-:W-:-:S02]  /*b780*/  FSEL R169, R169, -INF , !P3 ;  /* 0xff800000a9a97808 */ /* 0x000fc40005800000 */
[CC--:B------:R-:W-:Y:S02]  /*b790*/  ISETP.GT.U32.AND P5, PT, R180.reuse, R2.reuse, PT ;  /* 0x00000002b400720c */ /* 0x0c0fe40003fa4070 */
[----:B------:R-:W-:Y:S01]  /*b7a0*/  ISETP.GE.U32.AND P3, PT, R180, R2, PT ;  /* 0x00000002b400720c */ /* 0x000fe20003f66070 */
[----:B------:R-:W-:Y:S02]  /*b7b0*/  IMAD.IADD R2, R152, 0x1, R153 ;  /* 0x0000000198027824 */ /* 0x000fe400078e0299 */
[----:B------:R-:W2:Y:S01]  /*b7c0*/  LDL.LU R152, [R1+0x160] ;  /* 0x0001600001987983 */ /* 0x000ea20000300800 */
[----:B------:R-:W-:Y:S03]  /*b7d0*/  HMMA.16816.F32 R164, R184, R188, R164 ;  /* 0x000000bcb8a4723c */ /* 0x000fe600000018a4 */
[----:B------:R-:W0:Y:S04]  /*b7e0*/  S2R R153, SR_TID.X ;  /* 0x0000000000997919 */ /* 0x000e280000002100 */
[----:B------:R-:W3:Y:S01]  /*b7f0*/  LDL.LU R154, [R1+0x188] ;  /* 0x00018800019a7983 */ /* 0x000ee20000300800 */
[----:B------:R-:W-:Y:S03]  /*b800*/  HMMA.16816.F32 R176, R192, R190, R176 ;  /* 0x000000bec0b0723c */ /* 0x000fe600000018b0 */
[----:B------:R-:W1:Y:S01]  /*b810*/  S2R R241, SR_TID.X ;  /* 0x0000000000f17919 */ /* 0x000e620000002100 */
[----:B------:R-:W-:-:S02]  /*b820*/  ISETP.GE.U32.AND.EX P4, PT, R172, RZ, PT, P4 ;  /* 0x000000ffac00720c */ /* 0x000fc40003f86140 */
[C---:B------:R-:W-:Y:S01]  /*b830*/  ISETP.GT.U32.AND.EX P1, PT, R172.reuse, RZ, PT, P1 ;  /* 0x000000ffac00720c */ /* 0x040fe20003f24110 */
[----:B------:R-:W4:Y:S09]  /*b840*/  LDL.LU R240, [R1+0x18c] ;  /* 0x00018c0001f07983 */ /* 0x000f320000300800 */
[----:B------:R-:W-:Y:S01]  /*b850*/  HMMA.16816.F32 R164, R196, R190, R164 ;  /* 0x000000bec4a4723c */ /* 0x000fe200000018a4 */
[----:B0-----:R-:W-:Y:S01]  /*b860*/  LOP3.LUT R153, R153, 0x1c, RZ, 0xc0, !PT ;  /* 0x0000001c99997812 */ /* 0x001fe200078ec0ff */
[----:B------:R-:W2:Y:S04]  /*b870*/  LDL.LU R148, [R1+0x19c] ;  /* 0x00019c0001947983 */ /* 0x000ea80000300800 */
[----:B------:R-:W-:Y:S01]  /*b880*/  IMAD.SHL.U32 R155, R153, 0x2, RZ ;  /* 0x00000002999b7824 */ /* 0x000fe200078e00ff */
[----:B------:R-:W-:Y:S01]  /*b890*/  ISETP.GE.U32.AND.EX P2, PT, R172, RZ, PT, P2 ;  /* 0x000000ffac00720c */ /* 0x000fe20003f46120 */
[----:B------:R-:W0:Y:S01]  /*b8a0*/  S2R R153, SR_TID.X ;  /* 0x0000000000997919 */ /* 0x000e220000002100 */
[----:B------:R-:W-:Y:S01]  /*b8b0*/  FMUL R176, R176, c[0x0][0x188] ;  /* 0x00006200b0b07a20 */ /* 0x000fe20000400000 */
[----:B------:R-:W-:Y:S01]  /*b8c0*/  ISETP.GT.U32.AND.EX P5, PT, R172, RZ, PT, P5 ;  /* 0x000000ffac00720c */ /* 0x000fe20003fa4150 */
[----:B------:R-:W-:-:S02]  /*b8d0*/  FMUL R170, R177, c[0x0][0x188] ;  /* 0x00006200b1aa7a20 */ /* 0x000fc40000400000 */
[----:B------:R-:W-:Y:S01]  /*b8e0*/  FMUL R174, R178, c[0x0][0x188] ;  /* 0x00006200b2ae7a20 */ /* 0x000fe20000400000 */
[----:B------:R-:W-:Y:S01]  /*b8f0*/  FSEL R168, R168, -INF , !P4 ;  /* 0xff800000a8a87808 */ /* 0x000fe20006000000 */
[----:B------:R-:W2:Y:S01]  /*b900*/  LDL.LU R149, [R1+0x1a0] ;  /* 0x0001a00001957983 */ /* 0x000ea20000300800 */
[----:B------:R-:W-:Y:S02]  /*b910*/  FSEL R176, R176, -INF , !P1 ;  /* 0xff800000b0b07808 */ /* 0x000fe40004800000 */
[----:B------:R-:W-:Y:S01]  /*b920*/  FSEL R170, R170, -INF , !P2 ;  /* 0xff800000aaaa7808 */ /* 0x000fe20005000000 */
[----:B------:R-:W2:Y:S01]  /*b930*/  LDL.LU R150, [R1+0x1a4] ;  /* 0x0001a40001967983 */ /* 0x000ea20000300800 */
[----:B------:R-:W-:Y:S02]  /*b940*/  FSEL R174, R174, -INF , !P5 ;  /* 0xff800000aeae7808 */ /* 0x000fe40006800000 */
[CC--:B------:R-:W-:Y:S02]  /*b950*/  ISETP.GT.U32.AND P4, PT, R180.reuse, R116.reuse, PT ;  /* 0x00000074b400720c */ /* 0x0c0fe40003f84070 */
[----:B------:R-:W-:-:S02]  /*b960*/  ISETP.GE.U32.AND P1, PT, R180, R116, PT ;  /* 0x00000074b400720c */ /* 0x000fc40003f26070 */
[CC--:B------:R-:W-:Y:S02]  /*b970*/  ISETP.GT.U32.AND P2, PT, R180.reuse, R2.reuse, PT ;  /* 0x00000002b400720c */ /* 0x0c0fe40003f44070 */
[----:B------:R-:W-:Y:S02]  /*b980*/  ISETP.GE.U32.AND P5, PT, R180, R2, PT ;  /* 0x00000002b400720c */ /* 0x000fe40003fa6070 */
[----:B-1----:R-:W-:Y:S02]  /*b990*/  SHF.R.U32.HI R143, RZ, 0x3, R241 ;  /* 0x00000003ff8f7819 */ /* 0x002fe400000116f1 */
[C---:B------:R-:W-:Y:S02]  /*b9a0*/  ISETP.GE.U32.AND.EX P3, PT, R172.reuse, RZ, PT, P3 ;  /* 0x000000ffac00720c */ /* 0x040fe40003f66130 */
[C---:B------:R-:W-:Y:S02]  /*b9b0*/  ISETP.GT.U32.AND.EX P4, PT, R172.reuse, RZ, PT, P4 ;  /* 0x000000ffac00720c */ /* 0x040fe40003f84140 */
[----:B------:R-:W-:-:S02]  /*b9c0*/  ISETP.GE.U32.AND.EX P1, PT, R172, RZ, PT, P1 ;  /* 0x000000ffac00720c */ /* 0x000fc40003f26110 */
[C---:B------:R-:W-:Y:S02]  /*b9d0*/  ISETP.GT.U32.AND.EX P2, PT, R172.reuse, RZ, PT, P2 ;  /* 0x000000ffac00720c */ /* 0x040fe40003f44120 */
[----:B------:R-:W-:Y:S01]  /*b9e0*/  ISETP.GE.U32.AND.EX P5, PT, R172, RZ, PT, P5 ;  /* 0x000000ffac00720c */ /* 0x000fe20003fa6150 */
[----:B------:R-:W-:Y:S01]  /*b9f0*/  FMUL R172, R179, c[0x0][0x188] ;  /* 0x00006200b3ac7a20 */ /* 0x000fe20000400000 */
[----:B------:R-:W-:Y:S01]  /*ba00*/  LOP3.LUT R143, R143, 0x4, RZ, 0xc0, !PT ;  /* 0x000000048f8f7812 */ /* 0x000fe200078ec0ff */
[----:B------:R-:W-:Y:S02]  /*ba10*/  FMUL R177, R164, c[0x0][0x188] ;  /* 0x00006200a4b17a20 */ /* 0x000fe40000400000 */
[----:B------:R-:W-:Y:S02]  /*ba20*/  FMUL R165, R165, c[0x0][0x188] ;  /* 0x00006200a5a57a20 */ /* 0x000fe40000400000 */
[----:B------:R-:W-:Y:S02]  /*ba30*/  FMUL R166, R166, c[0x0][0x188] ;  /* 0x00006200a6a67a20 */ /* 0x000fe40000400000 */
[----:B------:R-:W-:Y:S01]  /*ba40*/  FMUL R164, R167, c[0x0][0x188] ;  /* 0x00006200a7a47a20 */ /* 0x000fe20000400000 */
[----:B------:R-:W-:-:S02]  /*ba50*/  FMNMX R178, R181, R182, !PT ;  /* 0x000000b6b5b27209 */ /* 0x000fc40007800000 */
[----:B------:R-:W-:Y:S02]  /*ba60*/  FSEL R172, R172, -INF , !P3 ;  /* 0xff800000acac7808 */ /* 0x000fe40005800000 */
[----:B------:R-:W-:Y:S02]  /*ba70*/  FMNMX R179, R183, R173, !PT ;  /* 0x000000adb7b37209 */ /* 0x000fe40007800000 */
[----:B------:R-:W-:Y:S02]  /*ba80*/  IADD3 R143, R155, R143, RZ ;  /* 0x0000008f9b8f7210 */ /* 0x000fe40007ffe0ff */
[----:B------:R-:W-:Y:S02]  /*ba90*/  FSEL R167, R177, -INF , !P4 ;  /* 0xff800000b1a77808 */ /* 0x000fe40006000000 */
[----:B------:R-:W-:Y:S02]  /*baa0*/  FSEL R165, R165, -INF , !P1 ;  /* 0xff800000a5a57808 */ /* 0x000fe40004800000 */
[----:B------:R-:W-:-:S02]  /*bab0*/  FMNMX R180, R175, R171, !PT ;  /* 0x000000abafb47209 */ /* 0x000fc40007800000 */
[----:B0-----:R-:W-:Y:S02]  /*bac0*/  LOP3.LUT R155, R153, 0x1c, RZ, 0xc0, !PT ;  /* 0x0000001c999b7812 */ /* 0x001fe400078ec0ff */
[----:B------:R-:W-:Y:S02]  /*bad0*/  FSEL R166, R166, -INF , !P2 ;  /* 0xff800000a6a67808 */ /* 0x000fe40005000000 */
[----:B------:R-:W-:Y:S02]  /*bae0*/  FSEL R164, R164, -INF , !P5 ;  /* 0xff800000a4a47808 */ /* 0x000fe40006800000 */
[----:B------:R-:W-:Y:S01]  /*baf0*/  FMNMX R184, R169, R168, !PT ;  /* 0x000000a8a9b87209 */ /* 0x000fe20007800000 */
[----:B------:R-:W0:Y:S01]  /*bb00*/  SHFL.BFLY PT, R188, R178, 0x2, 0x1f ;  /* 0x0c401f00b2bc7f89 */ /* 0x000e2200000e0000 */
[----:B------:R-:W-:Y:S02]  /*bb10*/  FMNMX R185, R176, R170, !PT ;  /* 0x000000aab0b97209 */ /* 0x000fe40007800000 */
[----:B------:R-:W-:Y:S01]  /*bb20*/  FMNMX R177, R174, R172, !PT ;  /* 0x000000acaeb17209 */ /* 0x000fe20007800000 */
[----:B------:R-:W1:Y:S01]  /*bb30*/  SHFL.BFLY PT, R189, R179, 0x2, 0x1f ;  /* 0x0c401f00b3bd7f89 */ /* 0x000e6200000e0000 */
[----:B------:R-:W-:-:S02]  /*bb40*/  FMNMX R187, R167, R165, !PT ;  /* 0x000000a5a7bb7209 */ /* 0x000fc40007800000 */
[C---:B------:R-:W-:Y:S01]  /*bb50*/  LEA.HI R242, R155.reuse, 0x20, RZ, 0x1e ;  /* 0x000000209bf27811 */ /* 0x040fe200078ff0ff */
[----:B------:R-:W0:Y:S01]  /*bb60*/  SHFL.BFLY PT, R190, R180, 0x2, 0x1f ;  /* 0x0c401f00b4be7f89 */ /* 0x000e2200000e0000 */
[----:B------:R-:W-:Y:S02]  /*bb70*/  FMNMX R186, R166, R164, !PT ;  /* 0x000000a4a6ba7209 */ /* 0x000fe40007800000 */
[----:B------:R-:W-:Y:S01]  /*bb80*/  LEA.HI R155, R155, 0x18, RZ, 0x1e ;  /* 0x000000189b9b7811 */ /* 0x000fe200078ff0ff */
[----:B------:R-:W1:Y:S01]  /*bb90*/  SHFL.BFLY PT, R191, R184, 0x2, 0x1f ;  /* 0x0c401f00b8bf7f89 */ /* 0x000e6200000e0000 */
[----:B------:R-:W-:-:S03]  /*bba0*/  LOP3.LUT R153, R153, 0x1c, RZ, 0xc0, !PT ;  /* 0x0000001c99997812 */ /* 0x000fc600078ec0ff */
[----:B------:R-:W1:Y:S01]  /*bbb0*/  SHFL.BFLY PT, R192, R185, 0x2, 0x1f ;  /* 0x0c401f00b9c07f89 */ /* 0x000e6200000e0000 */
[----:B------:R-:W-:-:S03]  /*bbc0*/  IMAD.SHL.U32 R136, R155, 0x8, RZ ;  /* 0x000000089b887824 */ /* 0x000fc600078e00ff */
[----:B------:R-:W1:Y:S01]  /*bbd0*/  SHFL.BFLY PT, R193, R177, 0x2, 0x1f ;  /* 0x0c401f00b1c17f89 */ /* 0x000e6200000e0000 */
[----:B------:R-:W-:-:S03]  /*bbe0*/  LEA.HI R155, R153, 0x10, RZ, 0x1e ;  /* 0x00000010999b7811 */ /* 0x000fc600078ff0ff */
[----:B------:R-:W1:Y:S01]  /*bbf0*/  SHFL.BFLY PT, R194, R187, 0x2, 0x1f ;  /* 0x0c401f00bbc27f89 */ /* 0x000e6200000e0000 */
[----:B------:R-:W-:-:S03]  /*bc00*/  LEA.HI R153, R153, 0x8, RZ, 0x1e ;  /* 0x0000000899997811 */ /* 0x000fc600078ff0ff */
[----:B------:R-:W1:Y:S02]  /*bc10*/  SHFL.BFLY PT, R195, R186, 0x2, 0x1f ;  /* 0x0c401f00bac37f89 */ /* 0x000e6400000e0000 */
[----:B------:R-:W-:Y:S02]  /*bc20*/  IMAD.SHL.U32 R142, R153, 0x8, RZ ;  /* 0x00000008998e7824 */ /* 0x000fe400078e00ff */
[----:B------:R-:W1:Y:S01]  /*bc30*/  S2R R153, SR_TID.X ;  /* 0x0000000000997919 */ /* 0x000e620000002100 */
[----:B0-----:R-:W-:Y:S02]  /*bc40*/  FMNMX R178, R178, R188, !PT ;  /* 0x000000bcb2b27209 */ /* 0x001fe40007800000 */
[----:B-1----:R-:W-:Y:S02]  /*bc50*/  FMNMX R179, R179, R189, !PT ;  /* 0x000000bdb3b37209 */ /* 0x002fe40007800000 */
[----:B------:R-:W-:Y:S02]  /*bc60*/  FMNMX R180, R180, R190, !PT ;  /* 0x000000beb4b47209 */ /* 0x000fe40007800000 */
[----:B------:R-:W-:Y:S01]  /*bc70*/  FMNMX R184, R184, R191, !PT ;  /* 0x000000bfb8b87209 */ /* 0x000fe20007800000 */
[----:B------:R-:W0:Y:S01]  /*bc80*/  SHFL.BFLY PT, R188, R178, 0x1, 0x1f ;  /* 0x0c201f00b2bc7f89 */ /* 0x000e2200000e0000 */
[----:B------:R-:W-:-:S02]  /*bc90*/  FMNMX R185, R185, R192, !PT ;  /* 0x000000c0b9b97209 */ /* 0x000fc40007800000 */
[----:B------:R-:W-:Y:S01]  /*bca0*/  FMNMX R177, R177, R193, !PT ;  /* 0x000000c1b1b17209 */ /* 0x000fe20007800000 */
[----:B------:R-:W1:Y:S01]  /*bcb0*/  SHFL.BFLY PT, R189, R179, 0x1, 0x1f ;  /* 0x0c201f00b3bd7f89 */ /* 0x000e6200000e0000 */
[----:B------:R-:W-:-:S03]  /*bcc0*/  FMNMX R187, R187, R194, !PT ;  /* 0x000000c2bbbb7209 */ /* 0x000fc60007800000 */
[----:B------:R-:W0:Y:S01]  /*bcd0*/  SHFL.BFLY PT, R190, R180, 0x1, 0x1f ;  /* 0x0c201f00b4be7f89 */ /* 0x000e2200000e0000 */
[----:B------:R-:W-:-:S03]  /*bce0*/  FMNMX R186, R186, R195, !PT ;  /* 0x000000c3baba7209 */ /* 0x000fc60007800000 */
[----:B------:R-:W0:Y:S04]  /*bcf0*/  SHFL.BFLY PT, R191, R184, 0x1, 0x1f ;  /* 0x0c201f00b8bf7f89 */ /* 0x000e2800000e0000 */
[----:B------:R-:W0:Y:S04]  /*bd00*/  SHFL.BFLY PT, R192, R185, 0x1, 0x1f ;  /* 0x0c201f00b9c07f89 */ /* 0x000e2800000e0000 */
[----:B------:R-:W0:Y:S01]  /*bd10*/  SHFL.BFLY PT, R193, R177, 0x1, 0x1f ;  /* 0x0c201f00b1c17f89 */ /* 0x000e2200000e0000 */
[----:B------:R-:W-:-:S03]  /*bd20*/  SHF.L.U32 R138, R155, 0x3, RZ ;  /* 0x000000039b8a7819 */ /* 0x000fc600000006ff */
[----:B------:R-:W0:Y:S01]  /*bd30*/  SHFL.BFLY PT, R194, R187, 0x1, 0x1f ;  /* 0x0c201f00bbc27f89 */ /* 0x000e2200000e0000 */
[----:B------:R-:W-:-:S03]  /*bd40*/  LOP3.LUT R155, R153, 0x1c, RZ, 0xc0, !PT ;  /* 0x0000001c999b7812 */ /* 0x000fc600078ec0ff */
[----:B------:R-:W0:Y:S01]  /*bd50*/  SHFL.BFLY PT, R195, R186, 0x1, 0x1f ;  /* 0x0c201f00bac37f89 */ /* 0x000e2200000e0000 */
[----:B------:R-:W-:Y:S01]  /*bd60*/  IMAD.SHL.U32 R134, R242, 0x8, RZ ;  /* 0x00000008f2867824 */ /* 0x000fe200078e00ff */
[----:B------:R-:W-:Y:S02]  /*bd70*/  LEA.HI R242, R155, 0x38, RZ, 0x1e ;  /* 0x000000389bf27811 */ /* 0x000fe400078ff0ff */
[----:B------:R-:W-:Y:S02]  /*bd80*/  LOP3.LUT R153, R153, 0x1c, RZ, 0xc0, !PT ;  /* 0x0000001c99997812 */ /* 0x000fe400078ec0ff */
[--C-:B------:R-:W-:Y:S02]  /*bd90*/  SHF.R.U32.HI R139, RZ, 0x3, R241.reuse ;  /* 0x00000003ff8b7819 */ /* 0x100fe400000116f1 */
[--C-:B------:R-:W-:Y:S02]  /*bda0*/  SHF.R.U32.HI R135, RZ, 0x3, R241.reuse ;  /* 0x00000003ff877819 */ /* 0x100fe400000116f1 */
[----:B------:R-:W-:-:S02]  /*bdb0*/  SHF.R.U32.HI R137, RZ, 0x3, R241 ;  /* 0x00000003ff897819 */ /* 0x000fc400000116f1 */
[----:B------:R-:W-:Y:S02]  /*bdc0*/  SHF.L.U32 R121, R242, 0x3, RZ ;  /* 0x00000003f2797819 */ /* 0x000fe400000006ff */
[--C-:B------:R-:W-:Y:S02]  /*bdd0*/  SHF.R.U32.HI R131, RZ, 0x3, R241.reuse ;  /* 0x00000003ff837819 */ /* 0x100fe400000116f1 */
[----:B------:R-:W-:Y:S02]  /*bde0*/  LEA.HI R242, R153, 0x28, RZ, 0x1e ;  /* 0x0000002899f27811 */ /* 0x000fe400078ff0ff */
[----:B------:R-:W-:Y:S02]  /*bdf0*/  LOP3.LUT R139, R139, 0x4, RZ, 0xc0, !PT ;  /* 0x000000048b8b7812 */ /* 0x000fe400078ec0ff */
[----:B------:R-:W-:Y:S02]  /*be00*/  LEA.HI R155, R155, 0x30, RZ, 0x1e ;  /* 0x000000309b9b7811 */ /* 0x000fe400078ff0ff */
[----:B------:R-:W-:-:S02]  /*be10*/  SHF.R.U32.HI R122, RZ, 0x3, R241 ;  /* 0x00000003ff7a7819 */ /* 0x000fc400000116f1 */
[--C-:B------:R-:W-:Y:S02]  /*be20*/  SHF.R.U32.HI R127, RZ, 0x3, R241.reuse ;  /* 0x00000003ff7f7819 */ /* 0x100fe400000116f1 */
[----:B------:R-:W-:Y:S02]  /*be30*/  LOP3.LUT R135, R135, 0x4, RZ, 0xc0, !PT ;  /* 0x0000000487877812 */ /* 0x000fe400078ec0ff */
[----:B------:R-:W-:Y:S02]  /*be40*/  LOP3.LUT R137, R137, 0x4, RZ, 0xc0, !PT ;  /* 0x0000000489897812 */ /* 0x000fe400078ec0ff */
[----:B------:R-:W-:Y:S01]  /*be50*/  SHF.R.U32.HI R120, RZ, 0x3, R241 ;  /* 0x00000003ff787819 */ /* 0x000fe200000116f1 */
[----:B------:R-:W-:Y:S01]  /*be60*/  IMAD.SHL.U32 R130, R242, 0x8, RZ ;  /* 0x00000008f2827824 */ /* 0x000fe200078e00ff */
[----:B------:R-:W-:Y:S01]  /*be70*/  LOP3.LUT R131, R131, 0x4, RZ, 0xc0, !PT ;  /* 0x0000000483837812 */ /* 0x000fe200078ec0ff */
[----:B------:R-:W-:Y:S01]  /*be80*/  IMAD.IADD R139, R139, 0x1, R142 ;  /* 0x000000018b8b7824 */ /* 0x000fe200078e028e */
[----:B0-----:R-:W-:Y:S01]  /*be90*/  FMNMX R178, R178, R188, !PT ;  /* 0x000000bcb2b27209 */ /* 0x001fe20007800000 */
[----:B------:R-:W-:Y:S01]  /*bea0*/  BAR.SYNC.DEFER_BLOCKING 0x0 ;  /* 0x0000000000007b1d */ /* 0x000fe20000010000 */
[----:B-1----:R-:W-:Y:S01]  /*beb0*/  FMNMX R179, R179, R189, !PT ;  /* 0x000000bdb3b37209 */ /* 0x002fe20007800000 */
[----:B------:R-:W-:Y:S01]  /*bec0*/  IMAD.SHL.U32 R123, R155, 0x8, RZ ;  /* 0x000000089b7b7824 */ /* 0x000fe200078e00ff */
[----:B------:R-:W-:-:S02]  /*bed0*/  LOP3.LUT R127, R127, 0x4, RZ, 0xc0, !PT ;  /* 0x000000047f7f7812 */ /* 0x000fc400078ec0ff */
[----:B------:R-:W-:Y:S01]  /*bee0*/  LOP3.LUT R122, R122, 0x4, RZ, 0xc0, !PT ;  /* 0x000000047a7a7812 */ /* 0x000fe200078ec0ff */
[----:B------:R-:W-:Y:S01]  /*bef0*/  IMAD.IADD R135, R135, 0x1, R136 ;  /* 0x0000000187877824 */ /* 0x000fe200078e0288 */
[----:B------:R-:W-:Y:S02]  /*bf00*/  FMNMX R180, R180, R190, !PT ;  /* 0x000000beb4b47209 */ /* 0x000fe40007800000 */
[----:B------:R-:W-:Y:S02]  /*bf10*/  IADD3 R137, R137, R138, RZ ;  /* 0x0000008a89897210 */ /* 0x000fe40007ffe0ff */
[----:B------:R-:W-:Y:S01]  /*bf20*/  LOP3.LUT R120, R120, 0x4, RZ, 0xc0, !PT ;  /* 0x0000000478787812 */ /* 0x000fe200078ec0ff */
[----:B------:R-:W-:Y:S01]  /*bf30*/  IMAD.IADD R131, R131, 0x1, R134 ;  /* 0x0000000183837824 */ /* 0x000fe200078e0286 */
[----:B------:R-:W-:Y:S02]  /*bf40*/  FMNMX R184, R184, R191, !PT ;  /* 0x000000bfb8b87209 */ /* 0x000fe40007800000 */
[----:B------:R-:W-:Y:S01]  /*bf50*/  FMNMX R185, R185, R192, !PT ;  /* 0x000000c0b9b97209 */ /* 0x000fe20007800000 */
[----:B------:R-:W-:Y:S01]  /*bf60*/  IMAD.IADD R122, R122, 0x1, R123 ;  /* 0x000000017a7a7824 */ /* 0x000fe200078e027b */
[----:B------:R-:W-:-:S02]  /*bf70*/  FMNMX R177, R177, R193, !PT ;  /* 0x000000c1b1b17209 */ /* 0x000fc40007800000 */
[----:B------:R-:W-:Y:S01]  /*bf80*/  IADD3 R127, R127, R130, RZ ;  /* 0x000000827f7f7210 */ /* 0x000fe20007ffe0ff */
[----:B------:R-:W-:Y:S01]  /*bf90*/  IMAD.IADD R120, R120, 0x1, R121 ;  /* 0x0000000178787824 */ /* 0x000fe200078e0279 */
[----:B------:R-:W-:Y:S01]  /*bfa0*/  FMNMX R187, R187, R194, !PT ;  /* 0x000000c2bbbb7209 */ /* 0x000fe20007800000 */
[----:B------:R-:W-:Y:S01]  /*bfb0*/  @P0 STS [R143+0x10000], R178 ;  /* 0x010000b28f000388 */ /* 0x000fe20000000800 */
[----:B------:R-:W-:-:S03]  /*bfc0*/  FMNMX R186, R186, R195, !PT ;  /* 0x000000c3baba7209 */ /* 0x000fc60007800000 */
[----:B------:R-:W-:Y:S04]  /*bfd0*/  @P0 STS [R139+0x10000], R179 ;  /* 0x010000b38b000388 */ /* 0x000fe80000000800 */
[----:B------:R-:W-:Y:S04]  /*bfe0*/  @P0 STS [R137+0x10000], R180 ;  /* 0x010000b489000388 */ /* 0x000fe80000000800 */
[----:B------:R-:W-:Y:S04]  /*bff0*/  @P0 STS [R135+0x10000], R184 ;  /* 0x010000b887000388 */ /* 0x000fe80000000800 */
[----:B------:R-:W-:Y:S04]  /*c000*/  @P0 STS [R131+0x10000], R185 ;  /* 0x010000b983000388 */ /* 0x000fe80000000800 */
[----:B------:R-:W-:Y:S04]  /*c010*/  @P0 STS [R127+0x10000], R177 ;  /* 0x010000b17f000388 */ /* 0x000fe80000000800 */
[----:B------:R-:W-:Y:S04]  /*c020*/  @P0 STS [R122+0x10000], R187 ;  /* 0x010000bb7a000388 */ /* 0x000fe80000000800 */
[----:B------:R-:W-:Y:S01]  /*c030*/  @P0 STS [R120+0x10000], R186 ;  /* 0x010000ba78000388 */ /* 0x000fe20000000800 */
[----:B------:R-:W-:-:S03]  /*c040*/  LOP3.LUT R126, R241, 0x7f, RZ, 0xc0, !PT ;  /* 0x0000007ff17e7812 */ /* 0x000fc600078ec0ff */
[----:B------:R-:W-:Y:S06]  /*c050*/  BAR.SYNC.DEFER_BLOCKING 0x0 ;  /* 0x0000000000007b1d */ /* 0x000fec0000010000 */
[----:B------:R-:W0:Y:S04]  /*c060*/  LDS R177, [R126.X4+0x10000] ;  /* 0x010000007eb17984 */ /* 0x000e280000004800 */
[----:B0-----:R-:W0:Y:S02]  /*c070*/  SHFL.BFLY PT, R178, R177, 0x1, 0x1f ;  /* 0x0c201f00b1b27f89 */ /* 0x001e2400000e0000 */
[----:B0-----:R-:W-:-:S05]  /*c080*/  FMNMX R178, R177, R178, !PT ;  /* 0x000000b2b1b27209 */ /* 0x001fca0007800000 */
[----:B------:R-:W-:Y:S01]  /*c090*/  @!P6 STS [R126.X4+0x10000], R178 ;  /* 0x010000b27e00e388 */ /* 0x000fe20000004800 */
[----:B------:R-:W-:-:S03]  /*c0a0*/  SHF.L.U32 R116, R153, 0x1, RZ ;  /* 0x0000000199747819 */ /* 0x000fc600000006ff */
[----:B------:R-:W-:Y:S06]  /*c0b0*/  BAR.SYNC.DEFER_BLOCKING 0x0 ;  /* 0x0000000000007b1d */ /* 0x000fec0000010000 */
[----:B------:R-:W2:Y:S01]  /*c0c0*/  LDS R179, [R116+0x10000] ;  /* 0x0100000074b37984 */ /* 0x000ea20000000800 */
[----:B------:R-:W-:-:S04]  /*c0d0*/  LOP3.LUT R196, R241, 0x1c, RZ, 0xc0, !PT ;  /* 0x0000001cf1c47812 */ /* 0x000fc800078ec0ff */
[----:B------:R-:W-:-:S05]  /*c0e0*/  LEA.HI R233, R196, 0x8, RZ, 0x1e ;  /* 0x00000008c4e97811 */ /* 0x000fca00078ff0ff */
[----:B------:R-:W3:Y:S01]  /*c0f0*/  LDS R180, [R233.X8+0x10000] ;  /* 0x01000000e9b47984 */ /* 0x000ee20000008800 */
[----:B------:R-:W-:-:S05]  /*c100*/  LEA.HI R2, R153, 0x10, RZ, 0x1e ;  /* 0x0000001099027811 */ /* 0x000fca00078ff0ff */
[----:B------:R-:W4:Y:S01]  /*c110*/  LDS R178, [R2.X8+0x10000] ;  /* 0x0100000002b27984 */ /* 0x000f220000008800 */
[----:B--2---:R-:W-:-:S05]  /*c120*/  FMNMX R153, R179, R152, !PT ;  /* 0x00000098b3997209 */ /* 0x004fca0007800000 */
[----:B------:R-:W-:Y:S04]  /*c130*/  STL [R1+0x78], R153 ;  /* 0x0000789901007387 */ /* 0x000fe80000100800 */
[----:B------:R-:W2:Y:S01]  /*c140*/  LDL.LU R235, [R1+0x194] ;  /* 0x0001940001eb7983 */ /* 0x000ea20000300800 */
[----:B---3--:R-:W-:Y:S02]  /*c150*/  FMNMX R155, R180, R154, !PT ;  /* 0x0000009ab49b7209 */ /* 0x008fe40007800000 */
[----:B------:R-:W-:Y:S01]  /*c160*/  LEA.HI R232, R196, 0x18, RZ, 0x1e ;  /* 0x00000018c4e87811 */ /* 0x000fe200078ff0ff */
[----:B------:R0:W1:Y:S04]  /*c170*/  LDS R180, [R242.X8+0x10000] ;  /* 0x01000000f2b47984 */ /* 0x0000680000008800 */
[----:B------:R-:W-:Y:S04]  /*c180*/  STL [R1+0x74], R155 ;  /* 0x0000749b01007387 */ /* 0x000fe80000100800 */
[----:B------:R-:W3:Y:S01]  /*c190*/  LDL.LU R226, [R1+0x198] ;  /* 0x0001980001e27983 */ /* 0x000ee20000300800 */
[----:B----4-:R-:W-:-:S03]  /*c1a0*/  FMNMX R2, R178, R240, !PT ;  /* 0x000000f0b2027209 */ /* 0x010fc60007800000 */
[----:B------:R-:W-:Y:S04]  /*c1b0*/  LDS R177, [R232.X8+0x10000] ;  /* 0x01000000e8b17984 */ /* 0x000fe80000008800 */
[----:B------:R-:W-:Y:S04]  /*c1c0*/  STL [R1+0x70], R2 ;  /* 0x0000700201007387 */ /* 0x000fe80000100800 */
[----:B------:R-:W4:Y:S04]  /*c1d0*/  LDL.64 R128, [R1+0x3c8] ;  /* 0x0003c80001807983 */ /* 0x000f280000100a00 */
[----:B------:R-:W4:Y:S04]  /*c1e0*/  LDL.64 R124, [R1+0x3c0] ;  /* 0x0003c000017c7983 */ /* 0x000f280000100a00 */
[----:B------:R-:W4:Y:S04]  /*c1f0*/  LDL.64 R140, [R1+0x3b8] ;  /* 0x0003b800018c7983 */ /* 0x000f280000100a00 */
[----:B------:R-:W4:Y:S04]  /*c200*/  LDL.64 R132, [R1+0x3b0] ;  /* 0x0003b00001847983 */ /* 0x000f280000100a00 */
[----:B0-----:R-:W0:Y:S01]  /*c210*/  S2R R242, SR_TID.X ;  /* 0x0000000000f27919 */ /* 0x001e220000002100 */
[----:B------:R-:W-:Y:S01]  /*c220*/  FADD R179, R181, -R153 ;  /* 0x80000099b5b37221 */ /* 0x000fe20000000000 */
[----:B------:R-:W-:Y:S01]  /*c230*/  LEA.HI R234, R196, 0x20, RZ, 0x1e ;  /* 0x00000020c4ea7811 */ /* 0x000fe200078ff0ff */
[----:B------:R-:W-:-:S02]  /*c240*/  FADD R173, R173, -R155 ;  /* 0x8000009badad7221 */ /* 0x000fc40000000000 */
[----:B------:R-:W-:Y:S02]  /*c250*/  FADD R183, R183, -R155 ;  /* 0x8000009bb7b77221 */ /* 0x000fe40000000000 */
[----:B------:R-:W-:Y:S01]  /*c260*/  FADD R182, R182, -R153 ;  /* 0x80000099b6b67221 */ /* 0x000fe20000000000 */
[----:B------:R-:W-:Y:S01]  /*c270*/  LOP3.LUT R241, R241, 0x1c, RZ, 0xc0, !PT ;  /* 0x0000001cf1f17812 */ /* 0x000fe200078ec0ff */
[----:B------:R-:W-:Y:S01]  /*c280*/  FMUL R179, R179, 1.4426950216293334961 ;  /* 0x3fb8aa3bb3b37820 */ /* 0x000fe20000400000 */
[----:B-1----:R-:W-:Y:S01]  /*c290*/  FMNMX R238, R180, R148, !PT ;  /* 0x00000094b4ee7209 */ /* 0x002fe20007800000 */
[----:B------:R-:W-:Y:S01]  /*c2a0*/  FMUL R173, R173, 1.4426950216293334961 ;  /* 0x3fb8aa3badad7820 */ /* 0x000fe20000400000 */
[----:B------:R-:W4:Y:S01]  /*c2b0*/  LDL.64 R118, [R1+0x3a8] ;  /* 0x0003a80001767983 */ /* 0x000f220000100a00 */
[----:B------:R1:W-:Y:S01]  /*c2c0*/  MUFU.EX2 R186, R179 ;  /* 0x000000b300ba7308 */ /* 0x0003e20000000800 */
[----:B------:R-:W-:Y:S02]  /*c2d0*/  FADD R175, R175, -R2 ;  /* 0x80000002afaf7221 */ /* 0x000fe40000000000 */
[----:B------:R-:W-:Y:S01]  /*c2e0*/  FMUL R178, R183, 1.4426950216293334961 ;  /* 0x3fb8aa3bb7b27820 */ /* 0x000fe20000400000 */
[----:B------:R-:W4:Y:S04]  /*c2f0*/  LDL.64 R146, [R1+0x2f0] ;  /* 0x0002f00001927983 */ /* 0x000f280000100a00 */
[----:B------:R-:W4:Y:S01]  /*c300*/  LDL.64 R144, [R1+0x2e0] ;  /* 0x0002e00001907983 */ /* 0x000f220000100a00 */
[----:B0-----:R-:W-:-:S03]  /*c310*/  LOP3.LUT R242, R242, 0x1c, RZ, 0xc0, !PT ;  /* 0x0000001cf2f27812 */ /* 0x001fc600078ec0ff */
[----:B-1----:R-:W-:Y:S01]  /*c320*/  LDS R179, [R234.X8+0x10000] ;  /* 0x01000000eab37984 */ /* 0x002fe20000008800 */
[----:B------:R-:W-:Y:S01]  /*c330*/  LEA.HI R116, R242, 0x30, RZ, 0x1e ;  /* 0x00000030f2747811 */ /* 0x000fe200078ff0ff */
[----:B------:R-:W-:Y:S01]  /*c340*/  FMUL R182, R182, 1.4426950216293334961 ;  /* 0x3fb8aa3bb6b67820 */ /* 0x000fe20000400000 */
[----:B------:R0:W-:Y:S01]  /*c350*/  MUFU.EX2 R183, R173 ;  /* 0x000000ad00b77308 */ /* 0x0001e20000000800 */
[----:B------:R-:W-:Y:S01]  /*c360*/  FMUL R175, R175, 1.4426950216293334961 ;  /* 0x3fb8aa3bafaf7820 */ /* 0x000fe20000400000 */
[----:B------:R-:W4:Y:S04]  /*c370*/  LDL.64 R228, [R1+0x240] ;  /* 0x0002400001e47983 */ /* 0x000f280000100a00 */
[----:B------:R-:W4:Y:S01]  /*c380*/  LDL.64 R198, [R1+0x230] ;  /* 0x0002300001c67983 */ /* 0x000f220000100a00 */
[----:B0-----:R-:W-:-:S03]  /*c390*/  FADD R173, R171, -R2 ;  /* 0x80000002abad7221 */ /* 0x001fc60000000000 */
[----:B------:R0:W1:Y:S01]  /*c3a0*/  LDS R171, [R116.X8+0x10000] ;  /* 0x0100000074ab7984 */ /* 0x0000620000008800 */
[----:B------:R-:W1:Y:S01]  /*c3b0*/  MUFU.EX2 R185, R182 ;  /* 0x000000b600b97308 */ /* 0x000e620000000800 */
[----:B0-----:R-:W-:-:S07]  /*c3c0*/  LEA.HI R116, R241, 0x38, RZ, 0x1e ;  /* 0x00000038f1747811 */ /* 0x001fce00078ff0ff */
[----:B------:R-:W-:Y:S01]  /*c3d0*/  MUFU.EX2 R182, R175 ;  /* 0x000000af00b67308 */ /* 0x000fe20000000800 */
[----:B------:R-:W-:-:S07]  /*c3e0*/  FMUL R173, R173, 1.4426950216293334961 ;  /* 0x3fb8aa3badad7820 */ /* 0x000fce0000400000 */
[----:B------:R-:W-:Y:S08]  /*c3f0*/  MUFU.EX2 R181, R173 ;  /* 0x000000ad00b57308 */ /* 0x000ff00000000800 */
[----:B------:R0:W-:Y:S01]  /*c400*/  MUFU.EX2 R184, R178 ;  /* 0x000000b200b87308 */ /* 0x0001e20000000800 */
[----:B-1----:R-:W-:-:S05]  /*c410*/  FMNMX R237, R171, R149, !PT ;  /* 0x00000095abed7209 */ /* 0x002fca0007800000 */
[--C-:B------:R-:W-:Y:S02]  /*c420*/  FADD R167, R167, -R237.reuse ;  /* 0x800000eda7a77221 */ /* 0x100fe40000000000 */
[----:B------:R-:W-:Y:S02]  /*c430*/  FADD R165, R165, -R237 ;  /* 0x800000eda5a57221 */ /* 0x000fe40000000000 */
[----:B------:R-:W-:Y:S02]  /*c440*/  FMUL R167, R167, 1.4426950216293334961 ;  /* 0x3fb8aa3ba7a77820 */ /* 0x000fe40000400000 */
[----:B------:R-:W-:Y:S02]  /*c450*/  FMUL R165, R165, 1.4426950216293334961 ;  /* 0x3fb8aa3ba5a57820 */ /* 0x000fe40000400000 */
[----:B------:R-:W-:Y:S08]  /*c460*/  MUFU.EX2 R189, R167 ;  /* 0x000000a700bd7308 */ /* 0x000ff00000000800 */
[----:B------:R-:W1:Y:S01]  /*c470*/  MUFU.EX2 R188, R165 ;  /* 0x000000a500bc7308 */ /* 0x000e620000000800 */
[----:B0-----:R-:W-:-:S02]  /*c480*/  FADD R178, R186, R185 ;  /* 0x000000b9bab27221 */ /* 0x001fc40000000000 */
[----:B-1----:R-:W-:Y:S01]  /*c490*/  FADD R171, R189, R188 ;  /* 0x000000bcbdab7221 */ /* 0x002fe20000000000 */
[----:B--2---:R-:W-:-:S05]  /*c4a0*/  FMNMX R252, R177, R235, !PT ;  /* 0x000000ebb1fc7209 */ /* 0x004fca0007800000 */
[--C-:B------:R-:W-:Y:S02]  /*c4b0*/  FADD R175, R169, -R252.reuse ;  /* 0x800000fca9af7221 */ /* 0x100fe40000000000 */
[----:B------:R0:W1:Y:S01]  /*c4c0*/  LDS R169, [R116.X8+0x10000] ;  /* 0x0100000074a97984 */ /* 0x0000620000008800 */
[----:B------:R-:W-:Y:S01]  /*c4d0*/  FADD R168, R168, -R252 ;  /* 0x800000fca8a87221 */ /* 0x000fe20000000000 */
[----:B---3--:R-:W-:-:S03]  /*c4e0*/  FMNMX R239, R179, R226, !PT ;  /* 0x000000e2b3ef7209 */ /* 0x008fc60007800000 */
[----:B------:R-:W-:Y:S02]  /*c4f0*/  FMUL R168, R168, 1.4426950216293334961 ;  /* 0x3fb8aa3ba8a87820 */ /* 0x000fe40000400000 */
[----:B------:R-:W-:Y:S01]  /*c500*/  FMUL R175, R175, 1.4426950216293334961 ;  /* 0x3fb8aa3bafaf7820 */ /* 0x000fe20000400000 */
[----:B0-----:R-:W2:Y:S01]  /*c510*/  LDL.64 R116, [R1+0x3a0] ;  /* 0x0003a00001747983 */ /* 0x001ea20000100a00 */
[--C-:B------:R-:W-:Y:S02]  /*c520*/  FADD R173, R176, -R239.reuse ;  /* 0x800000efb0ad7221 */ /* 0x100fe40000000000 */
[----:B------:R-:W-:Y:S01]  /*c530*/  FADD R170, R170, -R239 ;  /* 0x800000efaaaa7221 */ /* 0x000fe20000000000 */
[----:B------:R0:W-:Y:S03]  /*c540*/  MUFU.EX2 R194, R168 ;  /* 0x000000a800c27308 */ /* 0x0001e60000000800 */
[----:B------:R-:W-:-:S02]  /*c550*/  FMUL R170, R170, 1.4426950216293334961 ;  /* 0x3fb8aa3baaaa7820 */ /* 0x000fc40000400000 */
[----:B0-----:R-:W-:-:S03]  /*c560*/  FMUL R168, R173, 1.4426950216293334961 ;  /* 0x3fb8aa3bada87820 */ /* 0x001fc60000400000 */
[----:B------:R0:W-:Y:S08]  /*c570*/  MUFU.EX2 R192, R170 ;  /* 0x000000aa00c07308 */ /* 0x0001f00000000800 */
[----:B------:R3:W-:Y:S01]  /*c580*/  MUFU.EX2 R193, R168 ;  /* 0x000000a800c17308 */ /* 0x0007e20000000800 */
[--C-:B0-----:R-:W-:Y:S01]  /*c590*/  FADD R170, R172, -R238.reuse ;  /* 0x800000eeacaa7221 */ /* 0x101fe20000000000 */
[----:B-1----:R-:W-:Y:S01]  /*c5a0*/  FMNMX R236, R169, R150, !PT ;  /* 0x00000096a9ec7209 */ /* 0x002fe20007800000 */
[----:B---3--:R-:W-:-:S02]  /*c5b0*/  FADD R168, R174, -R238 ;  /* 0x800000eeaea87221 */ /* 0x008fc40000000000 */
[----:B------:R-:W-:Y:S02]  /*c5c0*/  FMUL R170, R170, 1.4426950216293334961 ;  /* 0x3fb8aa3baaaa7820 */ /* 0x000fe40000400000 */
[--C-:B------:R-:W-:Y:S02]  /*c5d0*/  FADD R166, R166, -R236.reuse ;  /* 0x800000eca6a67221 */ /* 0x100fe40000000000 */
[----:B------:R-:W-:Y:S02]  /*c5e0*/  FADD R164, R164, -R236 ;  /* 0x800000eca4a47221 */ /* 0x000fe40000000000 */
[----:B------:R-:W-:Y:S01]  /*c5f0*/  FMUL R168, R168, 1.4426950216293334961 ;  /* 0x3fb8aa3ba8a87820 */ /* 0x000fe20000400000 */
[----:B------:R0:W1:Y:S01]  /*c600*/  MUFU.EX2 R195, R175 ;  /* 0x000000af00c37308 */ /* 0x0000620000000800 */
[----:B------:R-:W-:Y:S02]  /*c610*/  FMUL R166, R166, 1.4426950216293334961 ;  /* 0x3fb8aa3ba6a67820 */ /* 0x000fe40000400000 */
[----:B------:R-:W-:-:S05]  /*c620*/  FMUL R164, R164, 1.4426950216293334961 ;  /* 0x3fb8aa3ba4a47820 */ /* 0x000fca0000400000 */
[----:B------:R-:W-:Y:S08]  /*c630*/  MUFU.EX2 R191, R168 ;  /* 0x000000a800bf7308 */ /* 0x000ff00000000800 */
[----:B------:R-:W3:Y:S08]  /*c640*/  MUFU.EX2 R190, R170 ;  /* 0x000000aa00be7308 */ /* 0x000ef00000000800 */
[----:B------:R0:W-:Y:S08]  /*c650*/  MUFU.EX2 R187, R166 ;  /* 0x000000a600bb7308 */ /* 0x0001f00000000800 */
[----:B------:R-:W4:Y:S01]  /*c660*/  MUFU.EX2 R180, R164 ;  /* 0x000000a400b47308 */ /* 0x000f220000000800 */
[----:B------:R-:W-:-:S02]  /*c670*/  FADD R176, R184, R183 ;  /* 0x000000b7b8b07221 */ /* 0x000fc40000000000 */
[----:B0-----:R-:W-:Y:S02]  /*c680*/  FADD R175, R182, R181 ;  /* 0x000000b5b6af7221 */ /* 0x001fe40000000000 */
[----:B-1----:R-:W-:Y:S01]  /*c690*/  FADD R174, R195, R194 ;  /* 0x000000c2c3ae7221 */ /* 0x002fe20000000000 */
[----:B------:R-:W0:Y:S01]  /*c6a0*/  SHFL.BFLY PT, R179, R178, 0x2, 0x1f ;  /* 0x0c401f00b2b37f89 */ /* 0x000e2200000e0000 */
[----:B------:R-:W-:Y:S02]  /*c6b0*/  FADD R173, R193, R192 ;  /* 0x000000c0c1ad7221 */ /* 0x000fe40000000000 */
[----:B---3--:R-:W-:Y:S01]  /*c6c0*/  FADD R172, R191, R190 ;  /* 0x000000bebfac7221 */ /* 0x008fe20000000000 */
[----:B------:R-:W1:Y:S04]  /*c6d0*/  SHFL.BFLY PT, R177, R176, 0x2, 0x1f ;  /* 0x0c401f00b0b17f89 */ /* 0x000e6800000e0000 */
[----:B------:R-:W3:Y:S01]  /*c6e0*/  SHFL.BFLY PT, R166, R175, 0x2, 0x1f ;  /* 0x0c401f00afa67f89 */ /* 0x000ee200000e0000 */
[----:B----4-:R-:W-:-:S03]  /*c6f0*/  FADD R170, R187, R180 ;  /* 0x000000b4bbaa7221 */ /* 0x010fc60000000000 */
[----:B------:R-:W4:Y:S04]  /*c700*/  SHFL.BFLY PT, R167, R174, 0x2, 0x1f ;  /* 0x0c401f00aea77f89 */ /* 0x000f2800000e0000 */
[----:B------:R-:W4:Y:S04]  /*c710*/  SHFL.BFLY PT, R168, R173, 0x2, 0x1f ;  /* 0x0c401f00ada87f89 */ /* 0x000f2800000e0000 */
[----:B------:R-:W4:Y:S04]  /*c720*/  SHFL.BFLY PT, R169, R172, 0x2, 0x1f ;  /* 0x0c401f00aca97f89 */ /* 0x000f2800000e0000 */
[----:B------:R-:W4:Y:S04]  /*c730*/  SHFL.BFLY PT, R164, R171, 0x2, 0x1f ;  /* 0x0c401f00aba47f89 */ /* 0x000f2800000e0000 */
[----:B------:R-:W4:Y:S01]  /*c740*/  SHFL.BFLY PT, R165, R170, 0x2, 0x1f ;  /* 0x0c401f00aaa57f89 */ /* 0x000f2200000e0000 */
[----:B0-----:R-:W-:-:S02]  /*c750*/  FADD R179, R178, R179 ;  /* 0x000000b3b2b37221 */ /* 0x001fc40000000000 */
[----:B-1----:R-:W-:Y:S02]  /*c760*/  FADD R177, R176, R177 ;  /* 0x000000b1b0b17221 */ /* 0x002fe40000000000 */
[----:B---3--:R-:W-:Y:S01]  /*c770*/  FADD R166, R175, R166 ;  /* 0x000000a6afa67221 */ /* 0x008fe20000000000 */
[----:B------:R-:W0:Y:S01]  /*c780*/  SHFL.BFLY PT, R178, R179, 0x1, 0x1f ;  /* 0x0c201f00b3b27f89 */ /* 0x000e2200000e0000 */
[----:B----4-:R-:W-:-:S03]  /*c790*/  FADD R167, R174, R167 ;  /* 0x000000a7aea77221 */ /* 0x010fc60000000000 */
[----:B------:R-:W1:Y:S01]  /*c7a0*/  SHFL.BFLY PT, R176, R177, 0x1, 0x1f ;  /* 0x0c201f00b1b07f89 */ /* 0x000e6200000e0000 */
[----:B------:R-:W-:-:S03]  /*c7b0*/  FADD R168, R173, R168 ;  /* 0x000000a8ada87221 */ /* 0x000fc60000000000 */
[----:B------:R-:W3:Y:S01]  /*c7c0*/  SHFL.BFLY PT, R174, R166, 0x1, 0x1f ;  /* 0x0c201f00a6ae7f89 */ /* 0x000ee200000e0000 */
[----:B------:R-:W-:-:S03]  /*c7d0*/  FADD R169, R172, R169 ;  /* 0x000000a9aca97221 */ /* 0x000fc60000000000 */
[----:B------:R-:W4:Y:S01]  /*c7e0*/  SHFL.BFLY PT, R173, R167, 0x1, 0x1f ;  /* 0x0c201f00a7ad7f89 */ /* 0x000f2200000e0000 */
[----:B------:R-:W-:-:S03]  /*c7f0*/  FADD R164, R171, R164 ;  /* 0x000000a4aba47221 */ /* 0x000fc60000000000 */
[----:B------:R-:W4:Y:S01]  /*c800*/  SHFL.BFLY PT, R172, R168, 0x1, 0x1f ;  /* 0x0c201f00a8ac7f89 */ /* 0x000f2200000e0000 */
[----:B------:R-:W-:-:S03]  /*c810*/  FADD R175, R170, R165 ;  /* 0x000000a5aaaf7221 */ /* 0x000fc60000000000 */
[----:B------:R-:W4:Y:S04]  /*c820*/  SHFL.BFLY PT, R171, R169, 0x1, 0x1f ;  /* 0x0c201f00a9ab7f89 */ /* 0x000f2800000e0000 */
[----:B------:R-:W4:Y:S04]  /*c830*/  SHFL.BFLY PT, R170, R164, 0x1, 0x1f ;  /* 0x0c201f00a4aa7f89 */ /* 0x000f2800000e0000 */
[----:B------:R-:W4:Y:S01]  /*c840*/  SHFL.BFLY PT, R165, R175, 0x1, 0x1f ;  /* 0x0c201f00afa57f89 */ /* 0x000f2200000e0000 */
[----:B0-----:R-:W-:-:S03]  /*c850*/  FADD R178, R179, R178 ;  /* 0x000000b2b3b27221 */ /* 0x001fc60000000000 */
[----:B------:R-:W-:Y:S01]  /*c860*/  BAR.SYNC.DEFER_BLOCKING 0x0 ;  /* 0x0000000000007b1d */ /* 0x000fe20000010000 */
[----:B-1----:R-:W-:Y:S02]  /*c870*/  FADD R176, R177, R176 ;  /* 0x000000b0b1b07221 */ /* 0x002fe40000000000 */
[----:B---3--:R-:W-:Y:S02]  /*c880*/  FADD R166, R166, R174 ;  /* 0x000000aea6a67221 */ /* 0x008fe40000000000 */
[----:B----4-:R-:W-:Y:S02]  /*c890*/  FADD R167, R167, R173 ;  /* 0x000000ada7a77221 */ /* 0x010fe40000000000 */
[----:B------:R-:W-:Y:S02]  /*c8a0*/  FADD R168, R168, R172 ;  /* 0x000000aca8a87221 */ /* 0x000fe40000000000 */
[----:B------:R-:W-:Y:S02]  /*c8b0*/  FADD R171, R169, R171 ;  /* 0x000000aba9ab7221 */ /* 0x000fe40000000000 */
[----:B------:R-:W-:-:S02]  /*c8c0*/  FADD R164, R164, R170 ;  /* 0x000000aaa4a47221 */ /* 0x000fc40000000000 */
[----:B------:R-:W-:Y:S02]  /*c8d0*/  FADD R165, R175, R165 ;  /* 0x000000a5afa57221 */ /* 0x000fe40000000000 */
[----:B------:R-:W3:Y:S04]  /*c8e0*/  LDL.64 R174, [R1+0x300] ;  /* 0x0003000001ae7983 */ /* 0x000ee80000100a00 */
[----:B------:R-:W-:Y:S04]  /*c8f0*/  @P0 STS [R143+0x10000], R178 ;  /* 0x010000b28f000388 */ /* 0x000fe80000000800 */
[----:B------:R0:W-:Y:S04]  /*c900*/  @P0 STS [R139+0x10000], R176 ;  /* 0x010000b08b000388 */ /* 0x0001e80000000800 */
[----:B------:R-:W-:Y:S04]  /*c910*/  @P0 STS [R137+0x10000], R166 ;  /* 0x010000a689000388 */ /* 0x000fe80000000800 */
[----:B------:R1:W-:Y:S04]  /*c920*/  @P0 STS [R135+0x10000], R167 ;  /* 0x010000a787000388 */ /* 0x0003e80000000800 */
[----:B------:R4:W-:Y:S04]  /*c930*/  @P0 STS [R131+0x10000], R168 ;  /* 0x010000a883000388 */ /* 0x0009e80000000800 */
[----:B------:R-:W-:Y:S04]  /*c940*/  @P0 STS [R127+0x10000], R171 ;  /* 0x010000ab7f000388 */ /* 0x000fe80000000800 */
[----:B------:R0:W-:Y:S04]  /*c950*/  @P0 STS [R122+0x10000], R164 ;  /* 0x010000a47a000388 */ /* 0x0001e80000000800 */
[----:B------:R0:W-:Y:S04]  /*c960*/  @P0 STS [R120+0x10000], R165 ;  /* 0x010000a578000388 */ /* 0x0001e80000000800 */
[----:B------:R-:W-:Y:S06]  /*c970*/  BAR.SYNC.DEFER_BLOCKING 0x0 ;  /* 0x0000000000007b1d */ /* 0x000fec0000010000 */
[----:B0-----:R-:W3:Y:S04]  /*c980*/  LDL.64 R138, [R1+0x398] ;  /* 0x00039800018a7983 */ /* 0x001ee80000100a00 */
[----:B-1----:R-:W3:Y:S04]  /*c990*/  LDL.64 R134, [R1+0x390] ;  /* 0x0003900001867983 */ /* 0x002ee80000100a00 */
[----:B----4-:R-:W4:Y:S04]  /*c9a0*/  LDL.64 R130, [R1+0x380] ;  /* 0x0003800001827983 */ /* 0x010f280000100a00 */
[----:B------:R-:W4:Y:S04]  /*c9b0*/  LDL.64 R122, [R1+0x378] ;  /* 0x00037800017a7983 */ /* 0x000f280000100a00 */
[----:B------:R-:W4:Y:S04]  /*c9c0*/  LDL.64 R120, [R1+0x370] ;  /* 0x0003700001787983 */ /* 0x000f280000100a00 */
[----:B------:R-:W0:Y:S04]  /*c9d0*/  LDS R166, [R126.X4+0x10000] ;  /* 0x010000007ea67984 */ /* 0x000e280000004800 */
[----:B------:R-:W4:Y:S04]  /*c9e0*/  LDL.64 R136, [R1+0x358] ;  /* 0x0003580001887983 */ /* 0x000f280000100a00 */
[----:B------:R-:W4:Y:S04]  /*c9f0*/  LDL.64 R142, [R1+0x360] ;  /* 0x00036000018e7983 */ /* 0x000f280000100a00 */
[----:B------:R-:W4:Y:S04]  /*ca00*/  LDL.64 R176, [R1+0x308] ;  /* 0x0003080001b07983 */ /* 0x000f280000100a00 */
[----:B------:R-:W4:Y:S04]  /*ca10*/  LDL.64 R178, [R1+0x280] ;  /* 0x0002800001b27983 */ /* 0x000f280000100a00 */
[----:B0-----:R-:W0:Y:S02]  /*ca20*/  SHFL.BFLY PT, R164, R166, 0x1, 0x1f ;  /* 0x0c201f00a6a47f89 */ /* 0x001e2400000e0000 */
[----:B0-----:R-:W-:-:S05]  /*ca30*/  FADD R166, R166, R164 ;  /* 0x000000a4a6a67221 */ /* 0x001fca0000000000 */
[----:B------:R0:W-:Y:S01]  /*ca40*/  @!P6 STS [R126.X4+0x10000], R166 ;  /* 0x010000a67e00e388 */ /* 0x0001e20000004800 */
[----:B------:R-:W-:-:S03]  /*ca50*/  IMAD.WIDE R164, R3, 0x2, R128 ;  /* 0x0000000203a47825 */ /* 0x000fc600078e0280 */
[----:B------:R-:W-:Y:S06]  /*ca60*/  BAR.SYNC.DEFER_BLOCKING 0x0 ;  /* 0x0000000000007b1d */ /* 0x000fec0000010000 */
[----:B------:R-:W4:Y:S04]  /*ca70*/  LDL.64 R128, [R1+0x368] ;  /* 0x0003680001807983 */ /* 0x000f280000100a00 */
[----:B0-----:R-:W4:Y:S01]  /*ca80*/  LDL.64 R126, [R1+0x350] ;  /* 0x00035000017e7983 */ /* 0x001f220000100a00 */
[----:B------:R-:W-:-:S03]  /*ca90*/  IMAD.WIDE R166, R3, 0x2, R140 ;  /* 0x0000000203a67825 */ /* 0x000fc600078e028c */
[----:B------:R-:W4:Y:S01]  /*caa0*/  LDL.64 R140, [R1+0x338] ;  /* 0x00033800018c7983 */ /* 0x000f220000100a00 */
[----:B------:R-:W-:-:S03]  /*cab0*/  IMAD.WIDE R168, R3, 0x2, R132 ;  /* 0x0000000203a87825 */ /* 0x000fc600078e0284 */
[----:B------:R-:W4:Y:S04]  /*cac0*/  LDL.64 R132, [R1+0x340] ;  /* 0x0003400001847983 */ /* 0x000f280000100a00 */
[----:B------:R0:W4:Y:S01]  /*cad0*/  LDG.E.U16 R241, [R164.64] ;  /* 0x00000006a4f17981 */ /* 0x000122000c1e1500 */
[----:B------:R-:W-:-:S03]  /*cae0*/  IMAD.WIDE R170, R3, 0x2, R118 ;  /* 0x0000000203aa7825 */ /* 0x000fc600078e0276 */
[----:B------:R1:W4:Y:S01]  /*caf0*/  LDG.E.U16 R243, [R166.64] ;  /* 0x00000006a6f37981 */ /* 0x000322000c1e1500 */
[----:B0-----:R-:W-:-:S03]  /*cb00*/  IMAD.WIDE R164, R3, 0x2, R124 ;  /* 0x0000000203a47825 */ /* 0x001fc600078e027c */
[----:B------:R-:W4:Y:S01]  /*cb10*/  LDL.64 R124, [R1+0x348] ;  /* 0x00034800017c7983 */ /* 0x000f220000100a00 */
[----:B--2---:R-:W-:-:S03]  /*cb20*/  IMAD.WIDE R172, R3, 0x2, R116 ;  /* 0x0000000203ac7825 */ /* 0x004fc600078e0274 */
[----:B------:R3:W2:Y:S04]  /*cb30*/  LDG.E.U16 R242, [R164.64] ;  /* 0x00000006a4f27981 */ /* 0x0006a8000c1e1500 */
[----:B------:R4:W2:Y:S04]  /*cb40*/  LDG.E.U16 R116, [R168.64] ;  /* 0x00000006a8747981 */ /* 0x0008a8000c1e1500 */
[----:B------:R0:W2:Y:S04]  /*cb50*/  LDG.E.U16 R117, [R170.64] ;  /* 0x00000006aa757981 */ /* 0x0000a8000c1e1500 */
[----:B------:R0:W2:Y:S01]  /*cb60*/  LDG.E.U16 R118, [R172.64] ;  /* 0x00000006ac767981 */ /* 0x0000a2000c1e1500 */
[----:B---3--:R-:W-:-:S03]  /*cb70*/  IMAD.WIDE R164, R3, 0x2, R138 ;  /* 0x0000000203a47825 */ /* 0x008fc600078e028a */
[----:B------:R-:W3:Y:S01]  /*cb80*/  LDL.64 R138, [R1+0x330] ;  /* 0x00033000018a7983 */ /* 0x000ee20000100a00 */
[----:B-1----:R-:W-:-:S03]  /*cb90*/  IMAD.WIDE R166, R3, 0x2, R134 ;  /* 0x0000000203a67825 */ /* 0x002fc600078e0286 */
[----:B------:R-:W2:Y:S01]  /*cba0*/  LDL.64 R134, [R1+0x328] ;  /* 0x0003280001867983 */ /* 0x000ea20000100a00 */
[----:B----4-:R-:W-:-:S03]  /*cbb0*/  IMAD.WIDE R168, R3, 0x2, R130 ;  /* 0x0000000203a87825 */ /* 0x010fc600078e0282 */
[----:B------:R-:W4:Y:S01]  /*cbc0*/  LDL.64 R130, [R1+0x320] ;  /* 0x0003200001827983 */ /* 0x000f220000100a00 */
[----:B0-----:R-:W-:-:S03]  /*cbd0*/  IMAD.WIDE R170, R3, 0x2, R122 ;  /* 0x0000000203aa7825 */ /* 0x001fc600078e027a */
[----:B------:R0:W4:Y:S01]  /*cbe0*/  LDG.E.U16 R119, [R164.64] ;  /* 0x00000006a4777981 */ /* 0x000122000c1e1500 */
[----:B------:R-:W-:-:S03]  /*cbf0*/  IMAD.WIDE R172, R3, 0x2, R120 ;  /* 0x0000000203ac7825 */ /* 0x000fc600078e0278 */
[----:B------:R1:W4:Y:S04]  /*cc00*/  LDG.E.U16 R121, [R168.64] ;  /* 0x00000006a8797981 */ /* 0x000328000c1e1500 */
[----:B------:R0:W4:Y:S04]  /*cc10*/  LDG.E.U16 R122, [R170.64] ;  /* 0x00000006aa7a7981 */ /* 0x000128000c1e1500 */
[----:B------:R0:W4:Y:S01]  /*cc20*/  LDG.E.U16 R120, [R166.64] ;  /* 0x00000006a6787981 */ /* 0x000122000c1e1500 */
[----:B-1----:R-:W-:-:S03]  /*cc30*/  IMAD.WIDE R168, R3, 0x2, R136 ;  /* 0x0000000203a87825 */ /* 0x002fc600078e0288 */
[----:B------:R-:W4:Y:S04]  /*cc40*/  LDL.64 R136, [R1+0x310] ;  /* 0x0003100001887983 */ /* 0x000f280000100a00 */
[----:B------:R1:W4:Y:S01]  /*cc50*/  LDG.E.U16 R123, [R172.64] ;  /* 0x00000006ac7b7981 */ /* 0x000322000c1e1500 */
[----:B0-----:R-:W-:-:S03]  /*cc60*/  IMAD.WIDE R166, R3, 0x2, R142 ;  /* 0x0000000203a67825 */ /* 0x001fc600078e028e */
[----:B------:R-:W4:Y:S01]  /*cc70*/  LDL.64 R142, [R1+0x2c8] ;  /* 0x0002c800018e7983 */ /* 0x000f220000100a00 */
[----:B------:R-:W-:-:S03]  /*cc80*/  IMAD.WIDE R164, R3, 0x2, R128 ;  /* 0x0000000203a47825 */ /* 0x000fc600078e0280 */
[----:B------:R-:W4:Y:S01]  /*cc90*/  LDL.64 R128, [R1+0x318] ;  /* 0x0003180001807983 */ /* 0x000f220000100a00 */
[----:B------:R-:W-:-:S03]  /*cca0*/  IMAD.WIDE R170, R3, 0x2, R126 ;  /* 0x0000000203aa7825 */ /* 0x000fc600078e027e */
[----:B------:R3:W4:Y:S04]  /*ccb0*/  LDG.E.U16 R126, [R168.64] ;  /* 0x00000006a87e7981 */ /* 0x000728000c1e1500 */
[----:B------:R0:W4:Y:S04]  /*ccc0*/  LDG.E.U16 R127, [R170.64] ;  /* 0x00000006aa7f7981 */ /* 0x000128000c1e1500 */
[----:B0-----:R-:W4:Y:S01]  /*ccd0*/  LDL.64 R170, [R1+0x2f8] ;  /* 0x0002f80001aa7983 */ /* 0x001f220000100a00 */
[----:B-1----:R-:W-:-:S03]  /*cce0*/  IMAD.WIDE R172, R3, 0x2, R124 ;  /* 0x0000000203ac7825 */ /* 0x002fc600078e027c */
[----:B------:R0:W4:Y:S04]  /*ccf0*/  LDG.E.U16 R125, [R166.64] ;  /* 0x00000006a67d7981 */ /* 0x000128000c1e1500 */
[----:B------:R1:W4:Y:S04]  /*cd00*/  LDG.E.U16 R124, [R164.64] ;  /* 0x00000006a47c7981 */ /* 0x000328000c1e1500 */
[----:B------:R1:W4:Y:S01]  /*cd10*/  LDG.E.U16 R244, [R172.64] ;  /* 0x00000006acf47981 */ /* 0x000322000c1e1500 */
[----:B0-----:R-:W-:-:S03]  /*cd20*/  IMAD.WIDE R166, R3, 0x2, R140 ;  /* 0x0000000203a67825 */ /* 0x001fc600078e028c */
[----:B------:R-:W4:Y:S01]  /*cd30*/  LDL.64 R140, [R1+0x2d8] ;  /* 0x0002d800018c7983 */ /* 0x000f220000100a00 */
[----:B-1----:R-:W-:-:S03]  /*cd40*/  IMAD.WIDE R164, R3, 0x2, R132 ;  /* 0x0000000203a47825 */ /* 0x002fc600078e0284 */
[----:B------:R-:W4:Y:S04]  /*cd50*/  LDL.64 R132, [R1+0x2e8] ;  /* 0x0002e80001847983 */ /* 0x000f280000100a00 */
[----:B------:R2:W4:Y:S04]  /*cd60*/  LDG.E.U16 R245, [R164.64] ;  /* 0x00000006a4f57981 */ /* 0x000528000c1e1500 */
[----:B------:R4:W4:Y:S04]  /*cd70*/  LDG.E.U16 R246, [R166.64] ;  /* 0x00000006a6f67981 */ /* 0x000928000c1e1500 */
[----:B------:R-:W4:Y:S01]  /*cd80*/  LDL.64 R172, [R1+0x2a8] ;  /* 0x0002a80001ac7983 */ /* 0x000f220000100a00 */
[----:B---3--:R-:W-:-:S03]  /*cd90*/  IMAD.WIDE R168, R3, 0x2, R138 ;  /* 0x0000000203a87825 */ /* 0x008fc600078e028a */
[----:B------:R-:W3:Y:S01]  /*cda0*/  LDL.64 R138, [R1+0x2c0] ;  /* 0x0002c000018a7983 */ /* 0x000ee20000100a00 */
[----:B--2---:R-:W-:-:S03]  /*cdb0*/  IMAD.WIDE R164, R3, 0x2, R134 ;  /* 0x0000000203a47825 */ /* 0x004fc600078e0286 */
[----:B------:R0:W2:Y:S01]  /*cdc0*/  LDG.E.U16 R247, [R168.64] ;  /* 0x00000006a8f77981 */ /* 0x0000a2000c1e1500 */
[----:B----4-:R-:W-:-:S03]  /*cdd0*/  IMAD.WIDE R166, R3, 0x2, R130 ;  /* 0x0000000203a67825 */ /* 0x010fc600078e0282 */
[----:B------:R-:W4:Y:S01]  /*cde0*/  LDL.64 R134, [R1+0x2d0] ;  /* 0x0002d00001867983 */ /* 0x000f220000100a00 */
[----:B0-----:R-:W-:-:S03]  /*cdf0*/  IMAD.WIDE R168, R3, 0x2, R128 ;  /* 0x0000000203a87825 */ /* 0x001fc600078e0280 */
[----:B------:R0:W2:Y:S04]  /*ce00*/  LDG.E.U16 R128, [R164.64] ;  /* 0x00000006a4807981 */ /* 0x0000a8000c1e1500 */
[----:B------:R1:W2:Y:S04]  /*ce10*/  LDG.E.U16 R129, [R166.64] ;  /* 0x00000006a6817981 */ /* 0x0002a8000c1e1500 */
[----:B------:R1:W2:Y:S01]  /*ce20*/  LDG.E.U16 R130, [R168.64] ;  /* 0x00000006a8827981 */ /* 0x0002a2000c1e1500 */
[----:B0-----:R-:W-:-:S03]  /*ce30*/  IMAD.WIDE R164, R3, 0x2, R136 ;  /* 0x0000000203a47825 */ /* 0x001fc600078e0288 */
[----:B------:R-:W2:Y:S01]  /*ce40*/  LDL.64 R136, [R1+0x2b8] ;  /* 0x0002b80001887983 */ /* 0x000ea20000100a00 */
[----:B-1----:R-:W-:-:S03]  /*ce50*/  IMAD.WIDE R166, R3, 0x2, R176 ;  /* 0x0000000203a67825 */ /* 0x002fc600078e02b0 */
[----:B------:R0:W2:Y:S04]  /*ce60*/  LDG.E.U16 R131, [R164.64] ;  /* 0x00000006a4837981 */ /* 0x0000a8000c1e1500 */
[----:B------:R1:W2:Y:S01]  /*ce70*/  LDG.E.U16 R248, [R166.64] ;  /* 0x00000006a6f87981 */ /* 0x0002a2000c1e1500 */
[----:B------:R-:W-:-:S03]  /*ce80*/  IMAD.WIDE R168, R3, 0x2, R174 ;  /* 0x0000000203a87825 */ /* 0x000fc600078e02ae */
[----:B------:R-:W2:Y:S01]  /*ce90*/  LDL.64 R174, [R1+0x268] ;  /* 0x0002680001ae7983 */ /* 0x000ea20000100a00 */
[----:B0-----:R-:W-:-:S03]  /*cea0*/  IMAD.WIDE R164, R3, 0x2, R170 ;  /* 0x0000000203a47825 */ /* 0x001fc600078e02aa */
[----:B------:R0:W2:Y:S01]  /*ceb0*/  LDG.E.U16 R249, [R168.64] ;  /* 0x00000006a8f97981 */ /* 0x0000a2000c1e1500 */
[----:B-1----:R-:W-:-:S03]  /*cec0*/  IMAD.WIDE R166, R3, 0x2, R146 ;  /* 0x0000000203a67825 */ /* 0x002fc600078e0292 */
[----:B------:R-:W2:Y:S04]  /*ced0*/  LDL.64 R146, [R1+0x2b0] ;  /* 0x0002b00001927983 */ /* 0x000ea80000100a00 */
[----:B------:R1:W2:Y:S04]  /*cee0*/  LDG.E.U16 R250, [R164.64] ;  /* 0x00000006a4fa7981 */ /* 0x0002a8000c1e1500 */
[----:B------:R0:W2:Y:S04]  /*cef0*/  LDG.E.U16 R251, [R166.64] ;  /* 0x00000006a6fb7981 */ /* 0x0000a8000c1e1500 */
[----:B------:R-:W2:Y:S01]  /*cf00*/  LDL.64 R170, [R1+0x298] ;  /* 0x0002980001aa7983 */ /* 0x000ea20000100a00 */
[----:B-1----:R-:W-:-:S03]  /*cf10*/  IMAD.WIDE R164, R3, 0x2, R144 ;  /* 0x0000000203a47825 */ /* 0x002fc600078e0290 */
[----:B------:R-:W2:Y:S01]  /*cf20*/  LDL.64 R144, [R1+0x290] ;  /* 0x0002900001907983 */ /* 0x000ea20000100a00 */
[----:B0-----:R-:W-:-:S03]  /*cf30*/  IMAD.WIDE R166, R3, 0x2, R140 ;  /* 0x0000000203a67825 */ /* 0x001fc600078e028c */
[----:B------:R-:W2:Y:S01]  /*cf40*/  LDL.64 R140, [R1+0x2a0] ;  /* 0x0002a000018c7983 */ /* 0x000ea20000100a00 */
[----:B------:R-:W-:-:S03]  /*cf50*/  IMAD.WIDE R168, R3, 0x2, R132 ;  /* 0x0000000203a87825 */ /* 0x000fc600078e0284 */
[----:B------:R0:W2:Y:S04]  /*cf60*/  LDG.E.U16 R133, [R164.64] ;  /* 0x00000006a4857981 */ /* 0x0000a8000c1e1500 */
[----:B------:R-:W2:Y:S04]  /*cf70*/  LDL.64 R176, [R1+0x278] ;  /* 0x0002780001b07983 */ /* 0x000ea80000100a00 */
[----:B------:R4:W2:Y:S01]  /*cf80*/  LDG.E.U16 R132, [R168.64] ;  /* 0x00000006a8847981 */ /* 0x0008a2000c1e1500 */
[----:B0-----:R-:W-:-:S03]  /*cf90*/  IMAD.WIDE R164, R3, 0x2, R142 ;  /* 0x0000000203a47825 */ /* 0x001fc600078e028e */
[----:B------:R-:W2:Y:S01]  /*cfa0*/  LDL.64 R142, [R1+0x288] ;  /* 0x00028800018e7983 */ /* 0x000ea20000100a00 */
[----:B----4-:R-:W-:-:S03]  /*cfb0*/  IMAD.WIDE R168, R3, 0x2, R134 ;  /* 0x0000000203a87825 */ /* 0x010fc600078e0286 */
[----:B------:R3:W4:Y:S04]  /*cfc0*/  LDG.E.U16 R134, [R166.64] ;  /* 0x00000006a6867981 */ /* 0x000728000c1e1500 */
[----:B------:R2:W4:Y:S01]  /*cfd0*/  LDG.E.U16 R135, [R168.64] ;  /* 0x00000006a8877981 */ /* 0x000522000c1e1500 */
[----:B---3--:R-:W-:-:S04]  /*cfe0*/  IMAD.WIDE R166, R3, 0x2, R138 ;  /* 0x0000000203a67825 */ /* 0x008fc800078e028a */
[C---:B--2---:R-:W-:Y:S02]  /*cff0*/  IMAD.WIDE R168, R3.reuse, 0x2, R136 ;  /* 0x0000000203a87825 */ /* 0x044fe400078e0288 */
[----:B------:R0:W2:Y:S04]  /*d000*/  LDG.E.U16 R136, [R164.64] ;  /* 0x00000006a4887981 */ /* 0x0000a8000c1e1500 */
[----:B------:R1:W3:Y:S04]  /*d010*/  LDG.E.U16 R137, [R166.64] ;  /* 0x00000006a6897981 */ /* 0x0002e8000c1e1500 */
[----:B------:R0:W2:Y:S01]  /*d020*/  LDG.E.U16 R138, [R168.64] ;  /* 0x00000006a88a7981 */ /* 0x0000a2000c1e1500 */
[----:B-1----:R-:W-:-:S03]  /*d030*/  IMAD.WIDE R166, R3, 0x2, R172 ;  /* 0x0000000203a67825 */ /* 0x002fc600078e02ac */
[----:B------:R-:W2:Y:S01]  /*d040*/  LDL.64 R172, [R1+0x260] ;  /* 0x0002600001ac7983 */ /* 0x000ea20000100a00 */
[----:B0-----:R-:W-:-:S03]  /*d050*/  IMAD.WIDE R164, R3, 0x2, R146 ;  /* 0x0000000203a47825 */ /* 0x001fc600078e0292 */
[----:B------:R-:W2:Y:S04]  /*d060*/  LDL.64 R146, [R1+0x270] ;  /* 0x0002700001927983 */ /* 0x000ea80000100a00 */
[----:B------:R0:W3:Y:S02]  /*d070*/  LDG.E.U16 R139, [R164.64] ;  /* 0x00000006a48b7981 */ /* 0x0000e4000c1e1500 */
[C---:B0-----:R-:W-:Y:S02]  /*d080*/  IMAD.WIDE R164, R3.reuse, 0x2, R170 ;  /* 0x0000000203a47825 */ /* 0x041fe400078e02aa */
[----:B------:R-:W3:Y:S02]  /*d090*/  LDL.64 R170, [R1+0x258] ;  /* 0x0002580001aa7983 */ /* 0x000ee40000100a00 */
[----:B------:R-:W-:-:S02]  /*d0a0*/  IMAD.WIDE R168, R3, 0x2, R140 ;  /* 0x0000000203a87825 */ /* 0x000fc400078e028c */
[----:B------:R0:W3:Y:S04]  /*d0b0*/  LDG.E.U16 R140, [R166.64] ;  /* 0x00000006a68c7981 */ /* 0x0000e8000c1e1500 */
[----:B------:R1:W3:Y:S02]  /*d0c0*/  LDG.E.U16 R141, [R168.64] ;  /* 0x00000006a88d7981 */ /* 0x0002e4000c1e1500 */
[C---:B-1----:R-:W-:Y:S02]  /*d0d0*/  IMAD.WIDE R168, R3.reuse, 0x2, R142 ;  /* 0x0000000203a87825 */ /* 0x042fe400078e028e */
[----:B------:R1:W4:Y:S02]  /*d0e0*/  LDG.E.U16 R142, [R164.64] ;  /* 0x00000006a48e7981 */ /* 0x000324000c1e1500 */
[----:B0-----:R-:W-:-:S02]  /*d0f0*/  IMAD.WIDE R166, R3, 0x2, R144 ;  /* 0x0000000203a67825 */ /* 0x001fc400078e0290 */
[----:B------:R2:W4:Y:S04]  /*d100*/  LDG.E.U16 R144, [R168.64] ;  /* 0x00000006a8907981 */ /* 0x000528000c1e1500 */
[----:B------:R0:W4:Y:S01]  /*d110*/  LDG.E.U16 R143, [R166.64] ;  /* 0x00000006a68f7981 */ /* 0x000122000c1e1500 */
[----:B-1----:R-:W-:-:S03]  /*d120*/  IMAD.WIDE R164, R3, 0x2, R178 ;  /* 0x0000000203a47825 */ /* 0x002fc600078e02b2 */
[----:B------:R-:W4:Y:S04]  /*d130*/  LDL.64 R178, [R1+0x220] ;  /* 0x0002200001b27983 */ /* 0x000f280000100a00 */
[----:B------:R1:W4:Y:S02]  /*d140*/  LDG.E.U16 R145, [R164.64] ;  /* 0x00000006a4917981 */ /* 0x000324000c1e1500 */
[C---:B-1----:R-:W-:Y:S02]  /*d150*/  IMAD.WIDE R164, R3.reuse, 0x2, R174 ;  /* 0x0000000203a47825 */ /* 0x042fe400078e02ae */
[----:B------:R-:W4:Y:S04]  /*d160*/  LDL.64 R174, [R1+0x228] ;  /* 0x0002280001ae7983 */ /* 0x000f280000100a00 */
[----:B------:R1:W4:Y:S01]  /*d170*/  LDG.E.U16 R151, [R164.64] ;  /* 0x00000006a4977981 */ /* 0x000322000c1e1500 */
[----:B0-----:R-:W-:-:S03]  /*d180*/  IMAD.WIDE R166, R3, 0x2, R176 ;  /* 0x0000000203a67825 */ /* 0x001fc600078e02b0 */
[----:B------:R-:W4:Y:S04]  /*d190*/  LDL.64 R176, [R1+0x238] ;  /* 0x0002380001b07983 */ /* 0x000f280000100a00 */
[----:B-1----:R-:W4:Y:S01]  /*d1a0*/  LDL.64 R164, [R1+0x250] ;  /* 0x0002500001a47983 */ /* 0x002f220000100a00 */
[----:B--2---:R-:W-:-:S03]  /*d1b0*/  IMAD.WIDE R168, R3, 0x2, R146 ;  /* 0x0000000203a87825 */ /* 0x004fc600078e0292 */
[----:B------:R0:W2:Y:S04]  /*d1c0*/  LDG.E.U16 R146, [R166.64] ;  /* 0x00000006a6927981 */ /* 0x0000a8000c1e1500 */
[----:B------:R3:W2:Y:S01]  /*d1d0*/  LDG.E.U16 R147, [R168.64] ;  /* 0x00000006a8937981 */ /* 0x0006a2000c1e1500 */
[----:B0-----:R-:W-:-:S03]  /*d1e0*/  IMAD.WIDE R166, R3, 0x2, R172 ;  /* 0x0000000203a67825 */ /* 0x001fc600078e02ac */
[----:B------:R-:W2:Y:S04]  /*d1f0*/  LDL.64 R172, [R1+0x218] ;  /* 0x0002180001ac7983 */ /* 0x000ea80000100a00 */
[----:B------:R0:W2:Y:S04]  /*d200*/  LDG.E.U16 R231, [R166.64] ;  /* 0x00000006a6e77981 */ /* 0x0000a8000c1e1500 */
[----:B0-----:R-:W2:Y:S01]  /*d210*/  LDL.64 R166, [R1+0x248] ;  /* 0x0002480001a67983 */ /* 0x001ea20000100a00 */
[----:B---3--:R-:W-:-:S03]  /*d220*/  IMAD.WIDE R168, R3, 0x2, R170 ;  /* 0x0000000203a87825 */ /* 0x008fc600078e02aa */
[----:B------:R-:W3:Y:S04]  /*d230*/  LDL.64 R170, [R1+0x210] ;  /* 0x0002100001aa7983 */ /* 0x000ee80000100a00 */
[----:B------:R0:W3:Y:S02]  /*d240*/  LDG.E.U16 R230, [R168.64] ;  /* 0x00000006a8e67981 */ /* 0x0000e4000c1e1500 */
[----:B0-----:R-:W-:-:S05]  /*d250*/  IMAD.WIDE R168, R3, 0x2, R228 ;  /* 0x0000000203a87825 */ /* 0x001fca00078e02e4 */
[----:B------:R0:W3:Y:S01]  /*d260*/  LDG.E.U16 R227, [R168.64] ;  /* 0x00000006a8e37981 */ /* 0x0000e2000c1e1500 */
[----:B----4-:R-:W-:-:S05]  /*d270*/  IMAD.WIDE R164, R3, 0x2, R164 ;  /* 0x0000000203a47825 */ /* 0x010fca00078e02a4 */
[----:B------:R1:W4:Y:S02]  /*d280*/  LDG.E.U16 R229, [R164.64] ;  /* 0x00000006a4e57981 */ /* 0x000324000c1e1500 */
[C---:B-1----:R-:W-:Y:S02]  /*d290*/  IMAD.WIDE R164, R3.reuse, 0x2, R176 ;  /* 0x0000000203a47825 */ /* 0x042fe400078e02b0 */
[----:B------:R-:W4:Y:S02]  /*d2a0*/  LDL.64 R176, [R1+0x1f8] ;  /* 0x0001f80001b07983 */ /* 0x000f240000100a00 */
[C---:B0-----:R-:W-:Y:S02]  /*d2b0*/  IMAD.WIDE R168, R3.reuse, 0x2, R174 ;  /* 0x0000000203a87825 */ /* 0x041fe400078e02ae */
[----:B------:R0:W4:Y:S04]  /*d2c0*/  LDG.E.U16 R225, [R164.64] ;  /* 0x00000006a4e17981 */ /* 0x000128000c1e1500 */
[----:B------:R-:W4:Y:S01]  /*d2d0*/  LDL.64 R174, [R1+0x1f0] ;  /* 0x0001f00001ae7983 */ /* 0x000f220000100a00 */
[----:B0-----:R-:W-:-:S04]  /*d2e0*/  IMAD.WIDE R164, R3, 0x2, R178 ;  /* 0x0000000203a47825 */ /* 0x001fc800078e02b2 */
[----:B------:R-:W-:Y:S01]  /*d2f0*/  IMAD.SHL.U32 R178, R196, 0x2, RZ ;  /* 0x00000002c4b27824 */ /* 0x000fe200078e00ff */
[----:B------:R0:W4:Y:S04]  /*d300*/  LDG.E.U16 R197, [R164.64] ;  /* 0x00000006a4c57981 */ /* 0x000128000c1e1500 */
[----:B0-----:R-:W4:Y:S01]  /*d310*/  LDL.64 R164, [R1+0x208] ;  /* 0x0002080001a47983 */ /* 0x001f220000100a00 */
[----:B--2---:R-:W-:-:S05]  /*d320*/  IMAD.WIDE R166, R3, 0x2, R166 ;  /* 0x0000000203a67825 */ /* 0x004fca00078e02a6 */
[----:B------:R0:W2:Y:S02]  /*d330*/  LDG.E.U16 R228, [R166.64] ;  /* 0x00000006a6e47981 */ /* 0x0000a4000c1e1500 */
[C---:B0-----:R-:W-:Y:S02]  /*d340*/  IMAD.WIDE R166, R3.reuse, 0x2, R198 ;  /* 0x0000000203a67825 */ /* 0x041fe400078e02c6 */
[----:B------:R3:W2:Y:S04]  /*d350*/  LDG.E.U16 R198, [R168.64] ;  /* 0x00000006a8c67981 */ /* 0x0006a8000c1e1500 */
[----:B------:R0:W2:Y:S02]  /*d360*/  LDG.E.U16 R199, [R166.64] ;  /* 0x00000006a6c77981 */ /* 0x0000a4000c1e1500 */
[----:B0-----:R-:W-:-:S02]  /*d370*/  IMAD.WIDE R166, R3, 0x2, R172 ;  /* 0x0000000203a67825 */ /* 0x001fc400078e02ac */
[----:B------:R-:W2:Y:S02]  /*d380*/  LDL.64 R172, [R1+0x1e0] ;  /* 0x0001e00001ac7983 */ /* 0x000ea40000100a00 */
[C---:B---3--:R-:W-:Y:S02]  /*d390*/  IMAD.WIDE R168, R3.reuse, 0x2, R170 ;  /* 0x0000000203a87825 */ /* 0x048fe400078e02aa */
[----:B------:R0:W3:Y:S04]  /*d3a0*/  LDG.E.U16 R196, [R166.64] ;  /* 0x00000006a6c47981 */ /* 0x0000e8000c1e1500 */
[----:B------:R4:W2:Y:S04]  /*d3b0*/  LDG.E.U16 R179, [R168.64] ;  /* 0x00000006a8b37981 */ /* 0x0008a8000c1e1500 */
[----:B------:R1:W1:Y:S04]  /*d3c0*/  LDS R170, [R178+0x10000] ;  /* 0x01000000b2aa7984 */ /* 0x0002680000000800 */
[----:B0-----:R-:W2:Y:S04]  /*d3d0*/  LDL.64 R166, [R1+0x200] ;  /* 0x0002000001a67983 */ /* 0x001ea80000100a00 */
[----:B------:R-:W3:Y:S01]  /*d3e0*/  LDL.LU R171, [R1+0x1c4] ;  /* 0x0001c40001ab7983 */ /* 0x000ee20000300800 */
[----:B----4-:R-:W-:-:S05]  /*d3f0*/  IMAD.WIDE R168, R3, 0x2, R176 ;  /* 0x0000000203a87825 */ /* 0x010fca00078e02b0 */
[----:B------:R0:W4:Y:S04]  /*d400*/  LDG.E.U16 R176, [R168.64] ;  /* 0x00000006a8b07981 */ /* 0x000128000c1e1500 */
[----:B0-----:R-:W3:Y:S01]  /*d410*/  LDL.64 R168, [R1+0x1e8] ;  /* 0x0001e80001a87983 */ /* 0x001ee20000100a00 */
[----:B------:R-:W-:-:S05]  /*d420*/  IMAD.WIDE R164, R3, 0x2, R164 ;  /* 0x0000000203a47825 */ /* 0x000fca00078e02a4 */
[----:B-1----:R0:W4:Y:S02]  /*d430*/  LDG.E.U16 R178, [R164.64] ;  /* 0x00000006a4b27981 */ /* 0x002124000c1e1500 */
[----:B0-----:R-:W-:-:S05]  /*d440*/  IMAD.WIDE R164, R3, 0x2, R174 ;  /* 0x0000000203a47825 */ /* 0x001fca00078e02ae */
[----:B------:R0:W4:Y:S01]  /*d450*/  LDG.E.U16 R175, [R164.64] ;  /* 0x00000006a4af7981 */ /* 0x000122000c1e1500 */
[----:B--2---:R-:W-:-:S05]  /*d460*/  IMAD.WIDE R166, R3, 0x2, R166 ;  /* 0x0000000203a67825 */ /* 0x004fca00078e02a6 */
[----:B------:R1:W2:Y:S02]  /*d470*/  LDG.E.U16 R177, [R166.64] ;  /* 0x00000006a6b17981 */ /* 0x0002a4000c1e1500 */
[----:B-1----:R-:W-:Y:S02]  /*d480*/  FADD R166, -R153, R152 ;  /* 0x0000009899a67221 */ /* 0x002fe40000000100 */
[----:B------:R-:W2:Y:S02]  /*d490*/  LDL.LU R152, [R1+0x708] ;  /* 0x0007080001987983 */ /* 0x000ea40000300800 */
[----:B0-----:R-:W-:Y:S02]  /*d4a0*/  FMUL R165, R166, 1.4426950216293334961 ;  /* 0x3fb8aa3ba6a57820 */ /* 0x001fe40000400000 */
[----:B------:R-:W2:Y:S01]  /*d4b0*/  LDL.LU R153, [R1+0x704] ;  /* 0x0007040001997983 */ /* 0x000ea20000300800 */
[----:B---3--:R-:W-:-:S05]  /*d4c0*/  IMAD.WIDE R166, R3, 0x2, R168 ;  /* 0x0000000203a67825 */ /* 0x008fca00078e02a8 */
[----:B------:R0:W3:Y:S04]  /*d4d0*/  LDG.E.U16 R174, [R166.64] ;  /* 0x00000006a6ae7981 */ /* 0x0000e8000c1e1500 */
[----:B0-----:R-:W2:Y:S01]  /*d4e0*/  LDL.64 R166, [R1+0x1d8] ;  /* 0x0001d80001a67983 */ /* 0x001ea20000100a00 */
[----:B------:R-:W0:Y:S01]  /*d4f0*/  MUFU.EX2 R165, R165 ;  /* 0x000000a500a57308 */ /* 0x000e220000000800 */
[----:B------:R-:W-:Y:S02]  /*d500*/  FADD R164, -R155, R154 ;  /* 0x0000009a9ba47221 */ /* 0x000fe40000000100 */
[----:B------:R-:W3:Y:S01]  /*d510*/  LDL.LU R154, [R1+0x700] ;  /* 0x00070000019a7983 */ /* 0x000ee20000300800 */
[----:B------:R-:W-:-:S03]  /*d520*/  IMAD.WIDE R168, R3, 0x2, R172 ;  /* 0x0000000203a87825 */ /* 0x000fc600078e02ac */
[----:B------:R-:W3:Y:S04]  /*d530*/  LDL.LU R155, [R1+0x6fc] ;  /* 0x0006fc00019b7983 */ /* 0x000ee80000300800 */
[----:B------:R1:W3:Y:S01]  /*d540*/  LDG.E.U16 R173, [R168.64] ;  /* 0x00000006a8ad7981 */ /* 0x0002e2000c1e1500 */
[----:B0-----:R-:W-:-:S05]  /*d550*/  FFMA R171, R165, R171, R170 ;  /* 0x000000aba5ab7223 */ /* 0x001fca00000000aa */
[----:B------:R0:W-:Y:S04]  /*d560*/  STL [R1+0x1c4], R171 ;  /* 0x0001c4ab01007387 */ /* 0x0001e80000100800 */
[----:B-1----:R1:W0:Y:S01]  /*d570*/  LDS R168, [R233.X8+0x10000] ;  /* 0x01000000e9a87984 */ /* 0x0022220000008800 */
[----:B--2---:R-:W-:-:S05]  /*d580*/  IMAD.WIDE R166, R3, 0x2, R166 ;  /* 0x0000000203a67825 */ /* 0x004fca00078e02a6 */
[----:B------:R2:W3:Y:S04]  /*d590*/  LDG.E.U16 R172, [R166.64] ;  /* 0x00000006a6ac7981 */ /* 0x0004e8000c1e1500 */
[----:B--2---:R-:W2:Y:S04]  /*d5a0*/  LDL.64 R166, [R1+0x1d0] ;  /* 0x0001d00001a67983 */ /* 0x004ea80000100a00 */
[----:B------:R-:W3:Y:S01]  /*d5b0*/  LDL.LU R169, [R1+0x1c0] ;  /* 0x0001c00001a97983 */ /* 0x000ee20000300800 */
[----:B------:R-:W-:-:S06]  /*d5c0*/  FMUL R164, R164, 1.4426950216293334961 ;  /* 0x3fb8aa3ba4a47820 */ /* 0x000fcc0000400000 */
[----:B------:R-:W3:Y:S01]  /*d5d0*/  MUFU.EX2 R164, R164 ;  /* 0x000000a400a47308 */ /* 0x000ee20000000800 */
[C---:B------:R-:W-:Y:S02]  /*d5e0*/  FMUL R100, R165.reuse, R100 ;  /* 0x00000064a5647220 */ /* 0x040fe40000400000 */
[C---:B------:R-:W-:Y:S02]  /*d5f0*/  FMUL R101, R165.reuse, R101 ;  /* 0x00000065a5657220 */ /* 0x040fe40000400000 */
[C---:B------:R-:W-:Y:S02]  /*d600*/  FMUL R96, R165.reuse, R96 ;  /* 0x00000060a5607220 */ /* 0x040fe40000400000 */
[C---:B------:R-:W-:Y:S02]  /*d610*/  FMUL R97, R165.reuse, R97 ;  /* 0x00000061a5617220 */ /* 0x040fe40000400000 */
[C---:B------:R-:W-:Y:S02]  /*d620*/  FMUL R92, R165.reuse, R92 ;  /* 0x0000005ca55c7220 */ /* 0x040fe40000400000 */
[----:B------:R-:W-:-:S02]  /*d630*/  FMUL R93, R165, R93 ;  /* 0x0000005da55d7220 */ /* 0x000fc40000400000 */
        /* <DEDUP_REMOVED lines=25> */
[----:B------:R-:W-:Y:S02]  /*d7d0*/  FMUL R41, R165, R41 ;  /* 0x00000029a5297220 */ /* 0x000fe40000400000 */
[----:B------:R-:W-:Y:S02]  /*d7e0*/  FADD R165, -R2, R240 ;  /* 0x000000f002a57221 */ /* 0x000fe40000000100 */
[----:B--2---:R-:W-:-:S05]  /*d7f0*/  IMAD.WIDE R166, R3, 0x2, R166 ;  /* 0x0000000203a67825 */ /* 0x004fca00078e02a6 */
[----:B0-----:R0:W2:Y:S04]  /*d800*/  LDG.E.U16 R171, [R166.64] ;  /* 0x00000006a6ab7981 */ /* 0x0010a8000c1e1500 */
[----:B0-----:R-:W2:Y:S04]  /*d810*/  LDL.64 R166, [R1+0x1c8] ;  /* 0x0001c80001a67983 */ /* 0x001ea80000100a00 */
[----:B-1----:R-:W2:Y:S01]  /*d820*/  LDL.LU R233, [R1+0x1bc] ;  /* 0x0001bc0001e97983 */ /* 0x002ea20000300800 */
[----:B---3--:R-:W-:-:S05]  /*d830*/  FFMA R169, R164, R169, R168 ;  /* 0x000000a9a4a97223 */ /* 0x008fca00000000a8 */
[----:B------:R-:W-:Y:S04]  /*d840*/  STL [R1+0x1c0], R169 ;  /* 0x0001c0a901007387 */ /* 0x000fe80000100800 */
[----:B------:R-:W3:Y:S04]  /*d850*/  LDL.LU R240, [R1+0x6f8] ;  /* 0x0006f80001f07983 */ /* 0x000ee80000300800 */
[----:B------:R0:W-:Y:S04]  /*d860*/  STL [R1+0x638], R2 ;  /* 0x0006380201007387 */ /* 0x0001e80000100800 */
[----:B------:R-:W-:Y:S04]  /*d870*/  STL [R1+0x634], R252 ;  /* 0x000634fc01007387 */ /* 0x000fe80000100800 */
[----:B0-----:R-:W3:Y:S04]  /*d880*/  LDL.LU R2, [R1+0x1b8] ;  /* 0x0001b80001027983 */ /* 0x001ee80000300800 */
[----:B------:R-:W0:Y:S01]  /*d890*/  S2R R169, SR_TID.X ;  /* 0x0000000000a97919 */ /* 0x000e220000002100 */
[----:B------:R-:W-:-:S02]  /*d8a0*/  FMUL R102, R164, R102 ;  /* 0x00000066a4667220 */ /* 0x000fc40000400000 */
[C---:B------:R-:W-:Y:S02]  /*d8b0*/  FMUL R103, R164.reuse, R103 ;  /* 0x00000067a4677220 */ /* 0x040fe40000400000 */
[C---:B------:R-:W-:Y:S02]  /*d8c0*/  FMUL R98, R164.reuse, R98 ;  /* 0x00000062a4627220 */ /* 0x040fe40000400000 */
[C---:B------:R-:W-:Y:S02]  /*d8d0*/  FMUL R99, R164.reuse, R99 ;  /* 0x00000063a4637220 */ /* 0x040fe40000400000 */
[C---:B------:R-:W-:Y:S02]  /*d8e0*/  FMUL R94, R164.reuse, R94 ;  /* 0x0000005ea45e7220 */ /* 0x040fe40000400000 */
[C---:B------:R-:W-:Y:S02]  /*d8f0*/  FMUL R95, R164.reuse, R95 ;  /* 0x0000005fa45f7220 */ /* 0x040fe40000400000 */
[----:B------:R-:W-:-:S02]  /*d900*/  FMUL R90, R164, R90 ;  /* 0x0000005aa45a7220 */ /* 0x000fc40000400000 */
[----:B------:R-:W-:Y:S01]  /*d910*/  FMUL R91, R164, R91 ;  /* 0x0000005ba45b7220 */ /* 0x000fe20000400000 */
[----:B0-----:R-:W-:-:S04]  /*d920*/  LOP3.LUT R169, R169, 0x1c, RZ, 0xc0, !PT ;  /* 0x0000001ca9a97812 */ /* 0x001fc800078ec0ff */
[----:B------:R-:W-:Y:S01]  /*d930*/  LEA.HI R169, R169, 0x10, RZ, 0x1e ;  /* 0x00000010a9a97811 */ /* 0x000fe200078ff0ff */
        /* <DEDUP_REMOVED lines=24> */
[----:B------:R0:W2:Y:S01]  /*dac0*/  LDS R164, [R169.X8+0x10000] ;  /* 0x01000000a9a47984 */ /* 0x0000a20000008800 */
[----:B------:R-:W-:-:S06]  /*dad0*/  FMUL R165, R165, 1.4426950216293334961 ;  /* 0x3fb8aa3ba5a57820 */ /* 0x000fcc0000400000 */
[----:B------:R-:W2:Y:S01]  /*dae0*/  MUFU.EX2 R165, R165 ;  /* 0x000000a500a57308 */ /* 0x000ea20000000800 */
[----:B0-----:R-:W-:Y:S02]  /*daf0*/  FADD R169, -R252, R235 ;  /* 0x000000ebfca97221 */ /* 0x001fe40000000100 */
[----:B--2---:R-:W-:Y:S02]  /*db00*/  FFMA R233, R165, R233, R164 ;  /* 0x000000e9a5e97223 */ /* 0x004fe400000000a4 */
[----:B------:R-:W-:Y:S02]  /*db10*/  FMUL R164, R169, 1.4426950216293334961 ;  /* 0x3fb8aa3ba9a47820 */ /* 0x000fe40000400000 */
[----:B------:R-:W3:Y:S04]  /*db20*/  LDS R169, [R232.X8+0x10000] ;  /* 0x01000000e8a97984 */ /* 0x000ee80000008800 */
[----:B------:R-:W3:Y:S01]  /*db30*/  MUFU.EX2 R164, R164 ;  /* 0x000000a400a47308 */ /* 0x000ee20000000800 */
[----:B------:R-:W-:Y:S04]  /*db40*/  STL [R1+0x1bc], R233 ;  /* 0x0001bce901007387 */ /* 0x000fe80000100800 */
[----:B------:R-:W-:Y:S01]  /*db50*/  STL [R1+0x630], R239 ;  /* 0x000630ef01007387 */ /* 0x000fe20000100800 */
[----:B---3--:R-:W-:-:S03]  /*db60*/  FFMA R2, R164, R2, R169 ;  /* 0x00000002a4027223 */ /* 0x008fc600000000a9 */
[----:B------:R-:W2:Y:S04]  /*db70*/  LDL.LU R169, [R1+0x1b4] ;  /* 0x0001b40001a97983 */ /* 0x000ea80000300800 */
[----:B------:R0:W-:Y:S01]  /*db80*/  STL [R1+0x1b8], R2 ;  /* 0x0001b80201007387 */ /* 0x0001e20000100800 */
[----:B------:R-:W-:-:S03]  /*db90*/  FMUL R232, R165, R4 ;  /* 0x00000004a5e87220 */ /* 0x000fc60000400000 */
[----:B0-----:R-:W0:Y:S01]  /*dba0*/  S2R R2, SR_TID.X ;  /* 0x0000000000027919 */ /* 0x001e220000002100 */
[----:B------:R-:W-:-:S04]  /*dbb0*/  FADD R4, -R239, R226 ;  /* 0x000000e2ef047221 */ /* 0x000fc80000000100 */
[----:B------:R-:W-:Y:S02]  /*dbc0*/  FMUL R226, R4, 1.4426950216293334961 ;  /* 0x3fb8aa3b04e27820 */ /* 0x000fe40000400000 */
[----:B------:R-:W2:Y:S01]  /*dbd0*/  LDS R4, [R234.X8+0x10000] ;  /* 0x01000000ea047984 */ /* 0x000ea20000008800 */
[----:B------:R-:W-:Y:S01]  /*dbe0*/  F2FP.PACK_AB R168, R185, R186 ;  /* 0x000000bab9a8723e */ /* 0x000fe200000000ff */
[----:B------:R-:W-:-:S05]  /*dbf0*/  IMAD.WIDE R166, R3, 0x2, R166 ;  /* 0x0000000203a67825 */ /* 0x000fca00078e02a6 */
[----:B------:R1:W3:Y:S01]  /*dc00*/  LDG.E.U16 R170, [R166.64] ;  /* 0x00000006a6aa7981 */ /* 0x0002e2000c1e1500 */
[----:B0-----:R-:W-:-:S04]  /*dc10*/  LOP3.LUT R185, R2, 0x1c, RZ, 0xc0, !PT ;  /* 0x0000001c02b97812 */ /* 0x001fc800078ec0ff */
[C---:B------:R-:W-:Y:S02]  /*dc20*/  LEA.HI R2, R185.reuse, 0x28, RZ, 0x1e ;  /* 0x00000028b9027811 */ /* 0x040fe400078ff0ff */
[C---:B------:R-:W-:Y:S02]  /*dc30*/  LEA.HI R186, R185.reuse, 0x30, RZ, 0x1e ;  /* 0x00000030b9ba7811 */ /* 0x040fe400078ff0ff */
[----:B------:R-:W-:Y:S02]  /*dc40*/  LEA.HI R185, R185, 0x38, RZ, 0x1e ;  /* 0x00000038b9b97811 */ /* 0x000fe400078ff0ff */
[----:B------:R-:W-:Y:S04]  /*dc50*/  LDS R2, [R2.X8+0x10000] ;  /* 0x0100000002027984 */ /* 0x000fe80000008800 */
[----:B------:R-:W-:Y:S04]  /*dc60*/  LDS R252, [R186.X8+0x10000] ;  /* 0x01000000bafc7984 */ /* 0x000fe80000008800 */
[----:B------:R-:W-:Y:S01]  /*dc70*/  LDS R239, [R185.X8+0x10000] ;  /* 0x01000000b9ef7984 */ /* 0x000fe20000008800 */
[----:B------:R-:W2:Y:S03]  /*dc80*/  MUFU.EX2 R226, R226 ;  /* 0x000000e200e27308 */ /* 0x000ea60000000800 */
[----:B------:R-:W-:Y:S06]  /*dc90*/  BAR.SYNC.DEFER_BLOCKING 0x0 ;  /* 0x0000000000007b1d */ /* 0x000fec0000010000 */
[----:B------:R0:W-:Y:S04]  /*dca0*/  STS.U16 [R0+0x10000], R241 ;  /* 0x010000f100007388 */ /* 0x0001e80000000400 */
        /* <DEDUP_REMOVED lines=36> */
[----:B------:R0:W-:Y:S01]  /*def0*/  STS.U16 [R0+0x12500], R142 ;  /* 0x0125008e00007388 */ /* 0x0001e20000000400 */
[----:B--2---:R-:W-:-:S05]  /*df00*/  FFMA R169, R226, R169, R4 ;  /* 0x000000a9e2a97223 */ /* 0x004fca0000000004 */
[----:B------:R-:W-:Y:S04]  /*df10*/  STL [R1+0x1b4], R169 ;  /* 0x0001b4a901007387 */ /* 0x000fe80000100800 */
[----:B0-----:R-:W2:Y:S04]  /*df20*/  LDL.LU R241, [R1+0x6f4] ;  /* 0x0006f40001f17983 */ /* 0x001ea80000300800 */
[----:B------:R-:W2:Y:S04]  /*df30*/  LDL.LU R242, [R1+0x6f0] ;  /* 0x0006f00001f27983 */ /* 0x000ea80000300800 */
        /* <DEDUP_REMOVED lines=35> */
[----:B------:R-:W2:Y:S04]  /*e170*/  LDL R4, [R1+0x138] ;  /* 0x0001380001047983 */ /* 0x000ea80000100800 */
[----:B------:R-:W2:Y:S04]  /*e180*/  LDL.LU R142, [R1+0x660] ;  /* 0x00066000018e7983 */ /* 0x000ea80000300800 */
[----:B------:R0:W-:Y:S01]  /*e190*/  STS.U16 [R0+0x12600], R143 ;  /* 0x0126008f00007388 */ /* 0x0001e20000000400 */
[----:B------:R-:W-:-:S03]  /*e1a0*/  FMUL R234, R164, R6 ;  /* 0x00000006a4ea7220 */ /* 0x000fc60000400000 */
[----:B------:R1:W-:Y:S01]  /*e1b0*/  STS.U16 [R0+0x12700], R144 ;  /* 0x0127009000007388 */ /* 0x0003e20000000400 */
[----:B------:R-:W-:-:S03]  /*e1c0*/  F2FP.PACK_AB R6, R192, R193 ;  /* 0x000000c1c006723e */ /* 0x000fc600000000ff */
[----:B------:R3:W-:Y:S04]  /*e1d0*/  STS.U16 [R0+0x12800], R145 ;  /* 0x0128009100007388 */ /* 0x0007e80000000400 */
[----:B0-----:R-:W2:Y:S04]  /*e1e0*/  LDL.LU R143, [R1+0x65c] ;  /* 0x00065c00018f7983 */ /* 0x001ea80000300800 */
[----:B-1----:R-:W2:Y:S04]  /*e1f0*/  LDL.LU R144, [R1+0x658] ;  /* 0x0006580001907983 */ /* 0x002ea80000300800 */
[----:B---3--:R-:W3:Y:S04]  /*e200*/  LDL.LU R145, [R1+0x654] ;  /* 0x0006540001917983 */ /* 0x008ee80000300800 */
[----:B------:R0:W-:Y:S04]  /*e210*/  STS.U16 [R0+0x12900], R146 ;  /* 0x0129009200007388 */ /* 0x0001e80000000400 */
[----:B------:R1:W-:Y:S04]  /*e220*/  STS.U16 [R0+0x12a00], R147 ;  /* 0x012a009300007388 */ /* 0x0003e80000000400 */
[----:B------:R4:W-:Y:S04]  /*e230*/  STS.U16 [R0+0x12b00], R151 ;  /* 0x012b009700007388 */ /* 0x0009e80000000400 */
[----:B0-----:R-:W3:Y:S04]  /*e240*/  LDL.LU R146, [R1+0x650] ;  /* 0x0006500001927983 */ /* 0x001ee80000300800 */
[----:B-1----:R-:W3:Y:S04]  /*e250*/  LDL.LU R147, [R1+0x64c] ;  /* 0x00064c0001937983 */ /* 0x002ee80000300800 */
[----:B------:R-:W3:Y:S04]  /*e260*/  LDL R192, [R1+0x134] ;  /* 0x0001340001c07983 */ /* 0x000ee80000100800 */
[----:B----4-:R-:W4:Y:S01]  /*e270*/  LDL R151, [R1+0x190] ;  /* 0x0001900001977983 */ /* 0x010f220000100800 */
[----:B------:R-:W-:Y:S01]  /*e280*/  F2FP.PACK_AB R167, R183, R184 ;  /* 0x000000b8b7a7723e */ /* 0x000fe200000000ff */
[----:B------:R-:W-:Y:S01]  /*e290*/  FMUL R233, R165, R5 ;  /* 0x00000005a5e97220 */ /* 0x000fe20000400000 */
[----:B------:R-:W-:Y:S01]  /*e2a0*/  F2FP.PACK_AB R166, R181, R182 ;  /* 0x000000b6b5a6723e */ /* 0x000fe200000000ff */
[----:B------:R-:W-:Y:S01]  /*e2b0*/  FMUL R235, R164, R7 ;  /* 0x00000007a4eb7220 */ /* 0x000fe20000400000 */
[----:B------:R-:W-:Y:S01]  /*e2c0*/  F2FP.PACK_AB R5, R194, R195 ;  /* 0x000000c3c205723e */ /* 0x000fe200000000ff */
[----:B------:R-:W-:Y:S01]  /*e2d0*/  STS.U16 [R0+0x12c00], R231 ;  /* 0x012c00e700007388 */ /* 0x000fe20000000400 */
[----:B------:R-:W-:Y:S01]  /*e2e0*/  FMUL R38, R164, R38 ;  /* 0x00000026a4267220 */ /* 0x000fe20000400000 */
[----:B------:R-:W-:Y:S01]  /*e2f0*/  F2FP.PACK_AB R7, R190, R191 ;  /* 0x000000bfbe07723e */ /* 0x000fe200000000ff */
[C---:B------:R-:W-:Y:S01]  /*e300*/  FMUL R39, R164.reuse, R39 ;  /* 0x00000027a4277220 */ /* 0x040fe20000400000 */
[----:B------:R-:W-:Y:S01]  /*e310*/  STS.U16 [R0+0x12d00], R230 ;  /* 0x012d00e600007388 */ /* 0x000fe20000000400 */
[----:B------:R-:W-:-:S02]  /*e320*/  FMUL R34, R164, R34 ;  /* 0x00000022a4227220 */ /* 0x000fc40000400000 */
[C---:B------:R-:W-:Y:S01]  /*e330*/  FMUL R35, R164.reuse, R35 ;  /* 0x00000023a4237220 */ /* 0x040fe20000400000 */
[----:B------:R-:W-:Y:S01]  /*e340*/  STS.U16 [R0+0x12e00], R229 ;  /* 0x012e00e500007388 */ /* 0x000fe20000000400 */
[C---:B------:R-:W-:Y:S02]  /*e350*/  FMUL R222, R164.reuse, R222 ;  /* 0x000000dea4de7220 */ /* 0x040fe40000400000 */
[C---:B------:R-:W-:Y:S01]  /*e360*/  FMUL R223, R164.reuse, R223 ;  /* 0x000000dfa4df7220 */ /* 0x040fe20000400000 */
[----:B------:R-:W-:Y:S01]  /*e370*/  STS.U16 [R0+0x12f00], R228 ;  /* 0x012f00e400007388 */ /* 0x000fe20000000400 */
[C---:B------:R-:W-:Y:S02]  /*e380*/  FMUL R218, R164.reuse, R218 ;  /* 0x000000daa4da7220 */ /* 0x040fe40000400000 */
        /* <DEDUP_REMOVED lines=33> */
[----:B------:R-:W-:Y:S01]  /*e5a0*/  FMUL R163, R164, R163 ;  /* 0x000000a3a4a37220 */ /* 0x000fe20000400000 */
[----:B------:R-:W-:Y:S01]  /*e5b0*/  STS.U16 [R0+0x13b00], R174 ;  /* 0x013b00ae00007388 */ /* 0x000fe20000000400 */
[C---:B------:R-:W-:Y:S01]  /*e5c0*/  FMUL R36, R165.reuse, R36 ;  /* 0x00000024a5247220 */ /* 0x040fe20000400000 */
[----:B------:R-:W-:Y:S02]  /*e5d0*/  F2FP.PACK_AB R164, R188, R189 ;  /* 0x000000bdbca4723e */ /* 0x000fe400000000ff */
[----:B------:R-:W-:Y:S01]  /*e5e0*/  STS.U16 [R0+0x13c00], R173 ;  /* 0x013c00ad00007388 */ /* 0x000fe20000000400 */
[----:B------:R-:W-:-:S03]  /*e5f0*/  FMUL R37, R165, R37 ;  /* 0x00000025a5257220 */ /* 0x000fc60000400000 */
[----:B------:R-:W-:Y:S01]  /*e600*/  STS.U16 [R0+0x13d00], R172 ;  /* 0x013d00ac00007388 */ /* 0x000fe20000000400 */
[----:B------:R-:W-:-:S03]  /*e610*/  FMUL R32, R165, R32 ;  /* 0x00000020a5207220 */ /* 0x000fc60000400000 */
[----:B------:R-:W-:Y:S01]  /*e620*/  STS.U16 [R0+0x13e00], R171 ;  /* 0x013e00ab00007388 */ /* 0x000fe20000000400 */
[----:B------:R-:W-:-:S03]  /*e630*/  FMUL R33, R165, R33 ;  /* 0x00000021a5217220 */ /* 0x000fc60000400000 */
[----:B------:R-:W-:Y:S01]  /*e640*/  STS.U16 [R0+0x13f00], R170 ;  /* 0x013f00aa00007388 */ /* 0x000fe20000000400 */
        /* <DEDUP_REMOVED lines=25> */
[----:B------:R-:W-:Y:S01]  /*e7e0*/  FMUL R161, R165, R161 ;  /* 0x000000a1a5a17220 */ /* 0x000fe20000400000 */
[----:B------:R-:W-:Y:S01]  /*e7f0*/  F2FP.PACK_AB R165, R180, R187 ;  /* 0x000000bbb4a5723e */ /* 0x000fe200000000ff */
[----:B--2---:R-:W-:Y:S04]  /*e800*/  STS [R4+0x14000], R168 ;  /* 0x014000a804007388 */ /* 0x004fe80000000800 */
[----:B------:R-:W-:Y:S04]  /*e810*/  STS [R4+0x14100], R167 ;  /* 0x014100a704007388 */ /* 0x000fe80000000800 */
[----:B------:R-:W-:Y:S04]  /*e820*/  STS [R4+0x14200], R166 ;  /* 0x014200a604007388 */ /* 0x000fe80000000800 */
[----:B------:R-:W-:Y:S04]  /*e830*/  STS [R4+0x14300], R5 ;  /* 0x0143000504007388 */ /* 0x000fe80000000800 */
[----:B------:R-:W-:Y:S04]  /*e840*/  STS [R4+0x14400], R6 ;  /* 0x0144000604007388 */ /* 0x000fe80000000800 */
[----:B------:R-:W-:Y:S04]  /*e850*/  STS [R4+0x14500], R7 ;  /* 0x0145000704007388 */ /* 0x000fe80000000800 */
[----:B------:R-:W-:Y:S04]  /*e860*/  STS [R4+0x14600], R164 ;  /* 0x014600a404007388 */ /* 0x000fe80000000800 */
[----:B------:R-:W-:Y:S04]  /*e870*/  STS [R4+0x14700], R165 ;  /* 0x014700a504007388 */ /* 0x000fe80000000800 */
[----:B------:R-:W-:Y:S06]  /*e880*/  BAR.SYNC.DEFER_BLOCKING 0x0 ;  /* 0x0000000000007b1d */ /* 0x000fec0000010000 */
[----:B---3--:R-:W-:Y:S04]  /*e890*/  LDSM.16.M88.4 R164, [R192+0x10000] ;  /* 0x01000000c0a4783b */ /* 0x008fe80000000200 */
[----:B------:R-:W-:Y:S04]  /*e8a0*/  LDSM.16.M88.4 R168, [R192+0x10800] ;  /* 0x01080000c0a8783b */ /* 0x000fe80000000200 */
[----:B------:R-:W-:Y:S04]  /*e8b0*/  LDSM.16.M88.4 R172, [R192+0x11000] ;  /* 0x01100000c0ac783b */ /* 0x000fe80000000200 */
[----:B------:R-:W-:Y:S04]  /*e8c0*/  LDSM.16.M88.4 R176, [R192+0x11800] ;  /* 0x01180000c0b0783b */ /* 0x000fe80000000200 */
[----:B------:R-:W-:Y:S04]  /*e8d0*/  LDSM.16.M88.4 R180, [R192+0x12000] ;  /* 0x01200000c0b4783b */ /* 0x000fe80000000200 */
[----:B------:R-:W-:Y:S04]  /*e8e0*/  LDSM.16.M88.4 R184, [R192+0x12800] ;  /* 0x01280000c0b8783b */ /* 0x000fe80000000200 */
[----:B------:R-:W-:Y:S04]  /*e8f0*/  LDSM.16.M88.4 R188, [R192+0x13000] ;  /* 0x01300000c0bc783b */ /* 0x000fe80000000200 */
[----:B----4-:R-:W0:Y:S04]  /*e900*/  LDSM.16.M88.4 R4, [R151+0x14000] ;  /* 0x014000009704783b */ /* 0x010e280000000200 */
[----:B------:R-:W1:Y:S04]  /*e910*/  LDSM.16.M88.4 R192, [R192+0x13800] ;  /* 0x01380000c0c0783b */ /* 0x000e680000000200 */
[----:B------:R-:W2:Y:S04]  /*e920*/  LDSM.16.M88.4 R196, [R151+0x14200] ;  /* 0x0142000097c4783b */ /* 0x000ea80000000200 */
[----:B------:R-:W3:Y:S01]  /*e930*/  LDSM.16.M88.4 R228, [R151+0x14400] ;  /* 0x0144000097e4783b */ /* 0x000ee20000000200 */
[C---:B0-----:R-:W-:Y:S08]  /*e940*/  HMMA.16816.F32 R100, R4.reuse, R164, R100 ;  /* 0x000000a40464723c */ /* 0x041ff00000001864 */
[C---:B------:R-:W-:Y:S08]  /*e950*/  HMMA.16816.F32 R96, R4.reuse, R166, R96 ;  /* 0x000000a60460723c */ /* 0x040ff00000001860 */
        /* <DEDUP_REMOVED lines=12> */
[C---:B-1----:R-:W-:Y:S08]  /*ea20*/  HMMA.16816.F32 R44, R4.reuse, R192, R44 ;  /* 0x000000c0042c723c */ /* 0x042ff0000000182c */
[----:B------:R-:W-:Y:S07]  /*ea30*/  HMMA.16816.F32 R40, R4, R194, R40 ;  /* 0x000000c20428723c */ /* 0x000fee0000001828 */
[----:B------:R-:W-:-:S02]  /*ea40*/  FADD R4, -R238, R148 ;  /* 0x00000094ee047221 */ /* 0x000fc40000000100 */
[----:B------:R-:W3:Y:S02]  /*ea50*/  LDL.LU R148, [R1+0x648] ;  /* 0x0006480001947983 */ /* 0x000ee40000300800 */
[----:B------:R-:W-:Y:S02]  /*ea60*/  FMUL R4, R4, 1.4426950216293334961 ;  /* 0x3fb8aa3b04047820 */ /* 0x000fe40000400000 */
[----:B------:R-:W3:Y:S02]  /*ea70*/  LDL.LU R227, [R1+0xd8] ;  /* 0x0000d80001e37983 */ /* 0x000ee40000300800 */
[----:B------:R2:W0:Y:S02]  /*ea80*/  MUFU.EX2 R225, R4 ;  /* 0x0000000400e17308 */ /* 0x0004240000000800 */
[C---:B--2---:R-:W-:Y:S01]  /*ea90*/  HMMA.16816.F32 R4, R196.reuse, R190, R232 ;  /* 0x000000bec404723c */ /* 0x044fe200000018e8 */
[----:B------:R-:W2:Y:S04]  /*eaa0*/  LDL.LU R232, [R1+0xf0] ;  /* 0x0000f00001e87983 */ /* 0x000ea80000300800 */
[----:B------:R-:W3:Y:S04]  /*eab0*/  LDL.LU R233, [R1+0xf4] ;  /* 0x0000f40001e97983 */ /* 0x000ee80000300800 */
[----:B------:R-:W0:Y:S04]  /*eac0*/  LDL.LU R234, [R1+0xf8] ;  /* 0x0000f80001ea7983 */ /* 0x000e280000300800 */
[----:B------:R-:W3:Y:S01]  /*ead0*/  LDL.LU R235, [R1+0xfc] ;  /* 0x0000fc0001eb7983 */ /* 0x000ee20000300800 */
        /* <DEDUP_REMOVED lines=14> */
[----:B------:R-:W-:Y:S01]  /*ebc0*/  HMMA.16816.F32 R160, R196, R194, R160 ;  /* 0x000000c2c4a0723c */ /* 0x000fe200000018a0 */
[----:B------:R-:W4:Y:S04]  /*ebd0*/  LDL.LU R196, [R1+0xe0] ;  /* 0x0000e00001c47983 */ /* 0x000f280000300800 */
[----:B------:R-:W4:Y:S04]  /*ebe0*/  LDL.LU R197, [R1+0xe4] ;  /* 0x0000e40001c57983 */ /* 0x000f280000300800 */
[----:B------:R-:W4:Y:S04]  /*ebf0*/  LDL.LU R198, [R1+0xe8] ;  /* 0x0000e80001c67983 */ /* 0x000f280000300800 */
[----:B------:R-:W4:Y:S01]  /*ec00*/  LDL.LU R199, [R1+0xec] ;  /* 0x0000ec0001c77983 */ /* 0x000f220000300800 */
[----:B--2---:R-:W-:-:S02]  /*ec10*/  FMUL R232, R226, R232 ;  /* 0x000000e8e2e87220 */ /* 0x004fc40000400000 */
[----:B---3--:R-:W-:Y:S02]  /*ec20*/  FMUL R233, R226, R233 ;  /* 0x000000e9e2e97220 */ /* 0x008fe40000400000 */
[C---:B0-----:R-:W-:Y:S02]  /*ec30*/  FMUL R234, R225.reuse, R234 ;  /* 0x000000eae1ea7220 */ /* 0x041fe40000400000 */
[----:B------:R-:W-:-:S07]  /*ec40*/  FMUL R235, R225, R235 ;  /* 0x000000ebe1eb7220 */ /* 0x000fce0000400000 */
[----:B------:R-:W-:Y:S11]  /*ec50*/  HMMA.16816.F32 R232, R228, R164, R232 ;  /* 0x000000a4e4e8723c */ /* 0x000ff600000018e8 */
[----:B------:R-:W-:Y:S11]  /*ec60*/  @!UPT UIADD3 URZ, URZ, URZ, URZ ;  /* 0x0000003f3f3ff290 */ /* 0x000ff6000fffe03f */
[----:B------:R-:W-:Y:S01]  /*ec70*/  @!UPT UIADD3 URZ, URZ, URZ, URZ ;  /* 0x0000003f3f3ff290 */ /* 0x000fe2000fffe03f */
[----:B------:R0:W-:Y:S04]  /*ec80*/  STL.64 [R1+0xf0], R232 ;  /* 0x0000f0e801007387 */ /* 0x0001e80000100a00 */
[----:B------:R1:W-:Y:S04]  /*ec90*/  STL.64 [R1+0xf8], R234 ;  /* 0x0000f8ea01007387 */ /* 0x0003e80000100a00 */
[----:B0-----:R-:W2:Y:S04]  /*eca0*/  LDL.LU R233, [R1+0xd0] ;  /* 0x0000d00001e97983 */ /* 0x001ea80000300800 */
[----:B-1----:R-:W3:Y:S04]  /*ecb0*/  LDL.LU R234, [R1+0xd4] ;  /* 0x0000d40001ea7983 */ /* 0x002ee80000300800 */
[----:B------:R-:W3:Y:S01]  /*ecc0*/  LDL.LU R235, [R1+0xdc] ;  /* 0x0000dc0001eb7983 */ /* 0x000ee20000300800 */
[----:B----4-:R-:W-:-:S02]  /*ecd0*/  FMUL R196, R226, R196 ;  /* 0x000000c4e2c47220 */ /* 0x010fc40000400000 */
[----:B------:R-:W-:Y:S02]  /*ece0*/  FMUL R197, R226, R197 ;  /* 0x000000c5e2c57220 */ /* 0x000fe40000400000 */
[C---:B------:R-:W-:Y:S02]  /*ecf0*/  FMUL R198, R225.reuse, R198 ;  /* 0x000000c6e1c67220 */ /* 0x040fe40000400000 */
[----:B------:R-:W-:-:S07]  /*ed00*/  FMUL R199, R225, R199 ;  /* 0x000000c7e1c77220 */ /* 0x000fce0000400000 */
[----:B------:R-:W-:Y:S11]  /*ed10*/  HMMA.16816.F32 R196, R228, R166, R196 ;  /* 0x000000a6e4c4723c */ /* 0x000ff600000018c4 */
[----:B------:R-:W-:Y:S11]  /*ed20*/  @!UPT UIADD3 URZ, URZ, URZ, URZ ;  /* 0x0000003f3f3ff290 */ /* 0x000ff6000fffe03f */
[----:B------:R-:W-:Y:S01]  /*ed30*/  @!UPT UIADD3 URZ, URZ, URZ, URZ ;  /* 0x0000003f3f3ff290 */ /* 0x000fe2000fffe03f */
[----:B------:R0:W-:Y:S04]  /*ed40*/  STL.64 [R1+0xe0], R196 ;  /* 0x0000e0c401007387 */ /* 0x0001e80000100a00 */
[----:B------:R1:W-:Y:S04]  /*ed50*/  STL.64 [R1+0xe8], R198 ;  /* 0x0000e8c601007387 */ /* 0x0003e80000100a00 */
[----:B0-----:R-:W4:Y:S04]  /*ed60*/  LDL.LU R196, [R1+0xc0] ;  /* 0x0000c00001c47983 */ /* 0x001f280000300800 */
[----:B------:R-:W4:Y:S04]  /*ed70*/  LDL.LU R197, [R1+0xc4] ;  /* 0x0000c40001c57983 */ /* 0x000f280000300800 */
[----:B-1----:R-:W4:Y:S04]  /*ed80*/  LDL.LU R198, [R1+0xc8] ;  /* 0x0000c80001c67983 */ /* 0x002f280000300800 */
[----:B------:R-:W4:Y:S01]  /*ed90*/  LDL.LU R199, [R1+0xcc] ;  /* 0x0000cc0001c77983 */ /* 0x000f220000300800 */
[----:B--2---:R-:W-:-:S02]  /*eda0*/  FMUL R232, R226, R233 ;  /* 0x000000e9e2e87220 */ /* 0x004fc40000400000 */
[C---:B---3--:R-:W-:Y:S02]  /*edb0*/  FMUL R233, R226.reuse, R234 ;  /* 0x000000eae2e97220 */ /* 0x048fe40000400000 */
[C---:B------:R-:W-:Y:S02]  /*edc0*/  FMUL R234, R225.reuse, R227 ;  /* 0x000000e3e1ea7220 */ /* 0x040fe40000400000 */
[----:B------:R-:W-:Y:S01]  /*edd0*/  FMUL R235, R225, R235 ;  /* 0x000000ebe1eb7220 */ /* 0x000fe20000400000 */
[----:B------:R-:W2:Y:S06]  /*ede0*/  LDL.LU R227, [R1+0x98] ;  /* 0x0000980001e37983 */ /* 0x000eac0000300800 */
[----:B------:R-:W-:Y:S11]  /*edf0*/  HMMA.16816.F32 R232, R228, R168, R232 ;  /* 0x000000a8e4e8723c */ /* 0x000ff600000018e8 */
[----:B------:R-:W-:Y:S11]  /*ee00*/  @!UPT UIADD3 URZ, URZ, URZ, URZ ;  /* 0x0000003f3f3ff290 */ /* 0x000ff6000fffe03f */
[----:B------:R-:W-:Y:S01]  /*ee10*/  @!UPT UIADD3 URZ, URZ, URZ, URZ ;  /* 0x0000003f3f3ff290 */ /* 0x000fe2000fffe03f */
[----:B------:R0:W-:Y:S04]  /*ee20*/  STL.64 [R1+0xd0], R232 ;  /* 0x0000d0e801007387 */ /* 0x0001e80000100a00 */
[----:B------:R1:W-:Y:S04]  /*ee30*/  STL.64 [R1+0xd8], R234 ;  /* 0x0000d8ea01007387 */ /* 0x0003e80000100a00 */
[----:B0-----:R-:W3:Y:S04]  /*ee40*/  LDL.LU R232, [R1+0xb0] ;  /* 0x0000b00001e87983 */ /* 0x001ee80000300800 */
[----:B------:R-:W2:Y:S04]  /*ee50*/  LDL.LU R233, [R1+0xb4] ;  /* 0x0000b40001e97983 */ /* 0x000ea80000300800 */
[----:B-1----:R-:W2:Y:S04]  /*ee60*/  LDL.LU R234, [R1+0xb8] ;  /* 0x0000b80001ea7983 */ /* 0x002ea80000300800 */
[----:B------:R-:W2:Y:S01]  /*ee70*/  LDL.LU R235, [R1+0xbc] ;  /* 0x0000bc0001eb7983 */ /* 0x000ea20000300800 */
        /* <DEDUP_REMOVED lines=13> */
[----:B---3--:R-:W-:-:S02]  /*ef50*/  FMUL R232, R226, R232 ;  /* 0x000000e8e2e87220 */ /* 0x008fc40000400000 */
[----:B--2---:R-:W-:Y:S02]  /*ef60*/  FMUL R233, R226, R233 ;  /* 0x000000e9e2e97220 */ /* 0x004fe40000400000 */
[C---:B------:R-:W-:Y:S02]  /*ef70*/  FMUL R234, R225.reuse, R234 ;  /* 0x000000eae1ea7220 */ /* 0x040fe40000400000 */
        /* <DEDUP_REMOVED lines=61> */
[----:B------:R-:W-:-:S02]  /*f350*/  FMUL R156, R226, R156 ;  /* 0x0000009ce29c7220 */ /* 0x000fc40000400000 */
[C---:B------:R-:W-:Y:S02]  /*f360*/  FMUL R157, R226.reuse, R157 ;  /* 0x0000009de29d7220 */ /* 0x040fe40000400000 */
[C---:B------:R-:W-:Y:S02]  /*f370*/  FMUL R158, R225.reuse, R158 ;  /* 0x0000009ee19e7220 */ /* 0x040fe40000400000 */
[C---:B----4-:R-:W-:Y:S02]  /*f380*/  FMUL R196, R226.reuse, R196 ;  /* 0x000000c4e2c47220 */ /* 0x050fe40000400000 */
[----:B------:R-:W-:Y:S02]  /*f390*/  FMUL R197, R226, R197 ;  /* 0x000000c5e2c57220 */ /* 0x000fe40000400000 */
[C---:B------:R-:W-:Y:S02]  /*f3a0*/  FMUL R198, R225.reuse, R198 ;  /* 0x000000c6e1c67220 */ /* 0x040fe40000400000 */
[----:B------:R-:W-:-:S07]  /*f3b0*/  FMUL R199, R225, R199 ;  /* 0x000000c7e1c77220 */ /* 0x000fce0000400000 */
[----:B------:R-:W-:Y:S11]  /*f3c0*/  HMMA.16816.F32 R196, R228, R182, R196 ;  /* 0x000000b6e4c4723c */ /* 0x000ff600000018c4 */
[----:B------:R-:W-:Y:S11]  /*f3d0*/  @!UPT UIADD3 URZ, URZ, URZ, URZ ;  /* 0x0000003f3f3ff290 */ /* 0x000ff6000fffe03f */
[----:B------:R-:W-:Y:S01]  /*f3e0*/  @!UPT UIADD3 URZ, URZ, URZ, URZ ;  /* 0x0000003f3f3ff290 */ /* 0x000fe2000fffe03f */
[----:B------:R0:W-:Y:S04]  /*f3f0*/  STL.64 [R1+0x50], R196 ;  /* 0x000050c401007387 */ /* 0x0001e80000100a00 */
[----:B------:R-:W-:Y:S01]  /*f400*/  STL.64 [R1+0x58], R198 ;  /* 0x000058c601007387 */ /* 0x000fe20000100a00 */
[----:B0-----:R-:W-:-:S03]  /*f410*/  FADD R196, -R237, R149 ;  /* 0x00000095edc47221 */ /* 0x001fc60000000100 */
[----:B------:R-:W4:Y:S01]  /*f420*/  LDL.LU R149, [R1+0x644] ;  /* 0x0006440001957983 */ /* 0x000f220000300800 */
[C---:B------:R-:W-:Y:S02]  /*f430*/  FMUL R159, R225.reuse, R159 ;  /* 0x0000009fe19f7220 */ /* 0x040fe40000400000 */
[C---:B------:R-:W-:Y:S02]  /*f440*/  FMUL R108, R226.reuse, R108 ;  /* 0x0000006ce26c7220 */ /* 0x040fe40000400000 */
[C---:B------:R-:W-:Y:S02]  /*f450*/  FMUL R109, R226.reuse, R109 ;  /* 0x0000006de26d7220 */ /* 0x040fe40000400000 */
[C---:B------:R-:W-:Y:S02]  /*f460*/  FMUL R110, R225.reuse, R110 ;  /* 0x0000006ee16e7220 */ /* 0x040fe40000400000 */
[----:B------:R-:W-:Y:S02]  /*f470*/  FMUL R111, R225, R111 ;  /* 0x0000006fe16f7220 */ /* 0x000fe40000400000 */
[----:B------:R-:W-:-:S02]  /*f480*/  FMUL R104, R226, R104 ;  /* 0x00000068e2687220 */ /* 0x000fc40000400000 */
        /* <DEDUP_REMOVED lines=10> */
[----:B------:R-:W-:Y:S01]  /*f530*/  FMUL R155, R225, R155 ;  /* 0x0000009be19b7220 */ /* 0x000fe20000400000 */
[C---:B------:R-:W-:Y:S08]  /*f540*/  HMMA.16816.F32 R156, R228.reuse, R186, R156 ;  /* 0x000000bae49c723c */ /* 0x040ff0000000189c */
[C---:B------:R-:W-:Y:S08]  /*f550*/  HMMA.16816.F32 R108, R228.reuse, R188, R108 ;  /* 0x000000bce46c723c */ /* 0x040ff0000000186c */
[C---:B------:R-:W-:Y:S08]  /*f560*/  HMMA.16816.F32 R104, R228.reuse, R190, R104 ;  /* 0x000000bee468723c */ /* 0x040ff00000001868 */
[C---:B------:R-:W-:Y:S08]  /*f570*/  HMMA.16816.F32 R112, R228.reuse, R192, R112 ;  /* 0x000000c0e470723c */ /* 0x040ff00000001870 */
[----:B------:R-:W-:Y:S01]  /*f580*/  HMMA.16816.F32 R152, R228, R194, R152 ;  /* 0x000000c2e498723c */ /* 0x000fe20000001898 */
[----:B--2---:R-:W-:-:S02]  /*f590*/  FMUL R232, R226, R233 ;  /* 0x000000e9e2e87220 */ /* 0x004fc40000400000 */
[----:B---3--:R-:W-:Y:S02]  /*f5a0*/  FMUL R233, R226, R234 ;  /* 0x000000eae2e97220 */ /* 0x008fe40000400000 */
[C---:B------:R-:W-:Y:S02]  /*f5b0*/  FMUL R234, R225.reuse, R235 ;  /* 0x000000ebe1ea7220 */ /* 0x040fe40000400000 */
[----:B------:R-:W-:-:S07]  /*f5c0*/  FMUL R235, R225, R227 ;  /* 0x000000e3e1eb7220 */ /* 0x000fce0000400000 */
[----:B------:R-:W-:Y:S01]  /*f5d0*/  HMMA.16816.F32 R232, R228, R184, R232 ;  /* 0x000000b8e4e8723c */ /* 0x000fe200000018e8 */
[----:B------:R-:W-:Y:S02]  /*f5e0*/  FMUL R227, R196, 1.4426950216293334961 ;  /* 0x3fb8aa3bc4e37820 */ /* 0x000fe40000400000 */
[----:B------:R-:W0:Y:S04]  /*f5f0*/  LDSM.16.M88.4 R196, [R151+0x14600] ;  /* 0x0146000097c4783b */ /* 0x000e280000000200 */
[----:B------:R-:W1:Y:S11]  /*f600*/  MUFU.EX2 R227, R227 ;  /* 0x000000e300e37308 */ /* 0x000e760000000800 */
[----:B------:R-:W-:Y:S05]  /*f610*/  @!UPT UIADD3 URZ, URZ, URZ, URZ ;  /* 0x0000003f3f3ff290 */ /* 0x000fea000fffe03f */
[----:B------:R2:W-:Y:S02]  /*f620*/  STL.64 [R1+0x40], R232 ;  /* 0x000040e801007387 */ /* 0x0005e40000100a00 */
[----:B--2---:R-:W-:-:S04]  /*f630*/  FADD R232, -R236, R150 ;  /* 0x00000096ece87221 */ /* 0x004fc80000000100 */
[----:B------:R-:W-:-:S06]  /*f640*/  FMUL R232, R232, 1.4426950216293334961 ;  /* 0x3fb8aa3be8e87820 */ /* 0x000fcc0000400000 */
[----:B------:R-:W2:Y:S01]  /*f650*/  MUFU.EX2 R232, R232 ;  /* 0x000000e800e87308 */ /* 0x000ea20000000800 */
[----:B------:R3:W-:Y:S01]  /*f660*/  STL.64 [R1+0x48], R234 ;  /* 0x000048ea01007387 */ /* 0x0007e20000100a00 */
[----:B-1----:R-:W-:-:S03]  /*f670*/  FMUL R240, R227, R240 ;  /* 0x000000f0e3f07220 */ /* 0x002fc60000400000 */
[----:B------:R-:W4:Y:S01]  /*f680*/  LDL.LU R150, [R1+0x640] ;  /* 0x0006400001967983 */ /* 0x000f220000300800 */
[----:B------:R-:W-:-:S03]  /*f690*/  FMUL R241, R227, R241 ;  /* 0x000000f1e3f17220 */ /* 0x000fc60000400000 */
[----:B------:R-:W4:Y:S01]  /*f6a0*/  LDL.LU R151, [R1+0x63c] ;  /* 0x00063c0001977983 */ /* 0x000f220000300800 */
[----:B------:R-:W-:-:S03]  /*f6b0*/  FMUL R116, R227, R116 ;  /* 0x00000074e3747220 */ /* 0x000fc60000400000 */
[----:B---3--:R-:W3:Y:S01]  /*f6c0*/  LDL.LU R235, [R1+0x24] ;  /* 0x0000240001eb7983 */ /* 0x008ee20000300800 */
[----:B------:R-:W-:Y:S02]  /*f6d0*/  FMUL R117, R227, R117 ;  /* 0x00000075e3757220 */ /* 0x000fe40000400000 */
[C---:B--2---:R-:W-:Y:S01]  /*f6e0*/  FMUL R242, R232.reuse, R242 ;  /* 0x000000f2e8f27220 */ /* 0x044fe20000400000 */
[----:B------:R-:W2:Y:S01]  /*f6f0*/  LDL.LU R234, [R1+0x28] ;  /* 0x0000280001ea7983 */ /* 0x000ea20000300800 */
[C---:B------:R-:W-:Y:S02]  /*f700*/  FMUL R243, R232.reuse, R243 ;  /* 0x000000f3e8f37220 */ /* 0x040fe40000400000 */
[C---:B------:R-:W-:Y:S01]  /*f710*/  FMUL R118, R232.reuse, R118 ;  /* 0x00000076e8767220 */ /* 0x040fe20000400000 */
[----:B------:R-:W2:Y:S01]  /*f720*/  LDL.LU R233, [R1+0x2c] ;  /* 0x00002c0001e97983 */ /* 0x000ea20000300800 */
[----:B------:R-:W-:-:S03]  /*f730*/  FMUL R119, R232, R119 ;  /* 0x00000077e8777220 */ /* 0x000fc60000400000 */
[----:B------:R-:W2:Y:S01]  /*f740*/  LDL.LU R226, [R1+0x20] ;  /* 0x0000200001e27983 */ /* 0x000ea20000300800 */
[C---:B0-----:R-:W-:Y:S03]  /*f750*/  HMMA.16816.F32 R240, R196.reuse, R164, R240 ;  /* 0x000000a4c4f0723c */ /* 0x041fe600000018f0 */
[----:B------:R-:W2:Y:S04]  /*f760*/  LDL.LU R228, [R1+0x10] ;  /* 0x0000100001e47983 */ /* 0x000ea80000300800 */
[----:B------:R-:W2:Y:S01]  /*f770*/  LDL.LU R229, [R1+0x14] ;  /* 0x0000140001e57983 */ /* 0x000ea20000300800 */
[----:B------:R-:W-:Y:S03]  /*f780*/  HMMA.16816.F32 R116, R196, R166, R116 ;  /* 0x000000a6c474723c */ /* 0x000fe60000001874 */
[----:B------:R-:W2:Y:S04]  /*f790*/  LDL.LU R230, [R1+0x18] ;  /* 0x0000180001e67983 */ /* 0x000ea80000300800 */
[----:B------:R-:W2:Y:S04]  /*f7a0*/  LDL.LU R231, [R1+0x1c] ;  /* 0x00001c0001e77983 */ /* 0x000ea80000300800 */
[----:B------:R-:W2:Y:S04]  /*f7b0*/  LDL.LU R164, [R1] ;  /* 0x0000000001a47983 */ /* 0x000ea80000300800 */
[----:B------:R-:W3:Y:S04]  /*f7c0*/  LDL.LU R165, [R1+0x4] ;  /* 0x0000040001a57983 */ /* 0x000ee80000300800 */
[----:B------:R-:W4:Y:S04]  /*f7d0*/  LDL.LU R166, [R1+0x8] ;  /* 0x0000080001a67983 */ /* 0x000f280000300800 */
[----:B------:R-:W4:Y:S01]  /*f7e0*/  LDL.LU R167, [R1+0xc] ;  /* 0x00000c0001a77983 */ /* 0x000f220000300800 */
        /* <DEDUP_REMOVED lines=12> */
[C---:B------:R-:W-:Y:S01]  /*f8b0*/  HMMA.16816.F32 R128, R196.reuse, R174, R128 ;  /* 0x000000aec480723c */ /* 0x040fe20000001880 */
[----:B------:R-:W4:Y:S07]  /*f8c0*/  LDL.LU R174, [R1+0x30] ;  /* 0x0000300001ae7983 */ /* 0x000f2e0000300800 */
[C---:B------:R-:W-:Y:S01]  /*f8d0*/  HMMA.16816.F32 R244, R196.reuse, R172, R244 ;  /* 0x000000acc4f4723c */ /* 0x040fe200000018f4 */
[----:B------:R-:W4:Y:S07]  /*f8e0*/  LDL.LU R173, [R1+0x34] ;  /* 0x0000340001ad7983 */ /* 0x000f2e0000300800 */
[----:B------:R-:W-:Y:S01]  /*f8f0*/  HMMA.16816.F32 R124, R196, R170, R124 ;  /* 0x000000aac47c723c */ /* 0x000fe2000000187c */
[----:B------:R-:W-:-:S02]  /*f900*/  FMUL R120, R227, R120 ;  /* 0x00000078e3787220 */ /* 0x000fc40000400000 */
[----:B------:R-:W-:Y:S02]  /*f910*/  FMUL R121, R227, R121 ;  /* 0x00000079e3797220 */ /* 0x000fe40000400000 */
[C---:B------:R-:W-:Y:S02]  /*f920*/  FMUL R122, R232.reuse, R122 ;  /* 0x0000007ae87a7220 */ /* 0x040fe40000400000 */
[----:B------:R-:W-:-:S07]  /*f930*/  FMUL R123, R232, R123 ;  /* 0x0000007be87b7220 */ /* 0x000fce0000400000 */
[----:B------:R-:W-:Y:S01]  /*f940*/  HMMA.16816.F32 R120, R196, R168, R120 ;  /* 0x000000a8c478723c */ /* 0x000fe20000001878 */
[C---:B--2---:R-:W-:Y:S02]  /*f950*/  FMUL R164, R227.reuse, R164 ;  /* 0x000000a4e3a47220 */ /* 0x044fe40000400000 */
[----:B---3--:R-:W-:Y:S02]  /*f960*/  FMUL R165, R227, R165 ;  /* 0x000000a5e3a57220 */ /* 0x008fe40000400000 */
[C---:B----4-:R-:W-:Y:S02]  /*f970*/  FMUL R166, R232.reuse, R166 ;  /* 0x000000a6e8a67220 */ /* 0x050fe40000400000 */
[----:B------:R-:W-:-:S07]  /*f980*/  FMUL R167, R232, R167 ;  /* 0x000000a7e8a77220 */ /* 0x000fce0000400000 */
[----:B------:R-:W-:Y:S11]  /*f990*/  HMMA.16816.F32 R164, R196, R180, R164 ;  /* 0x000000b4c4a4723c */ /* 0x000ff600000018a4 */
[----:B------:R-:W-:Y:S11]  /*f9a0*/  @!UPT UIADD3 URZ, URZ, URZ, URZ ;  /* 0x0000003f3f3ff290 */ /* 0x000ff6000fffe03f */
[----:B------:R-:W-:Y:S01]  /*f9b0*/  @!UPT UIADD3 URZ, URZ, URZ, URZ ;  /* 0x0000003f3f3ff290 */ /* 0x000fe2000fffe03f */
[----:B------:R0:W-:Y:S04]  /*f9c0*/  STL.64 [R1], R164 ;  /* 0x000000a401007387 */ /* 0x0001e80000100a00 */
[----:B------:R1:W-:Y:S04]  /*f9d0*/  STL.64 [R1+0x8], R166 ;  /* 0x000008a601007387 */ /* 0x0003e80000100a00 */
[----:B------:R-:W2:Y:S04]  /*f9e0*/  LDL.LU R172, [R1+0x38] ;  /* 0x0000380001ac7983 */ /* 0x000ea80000300800 */
[----:B------:R-:W3:Y:S01]  /*f9f0*/  LDL.LU R171, [R1+0x3c] ;  /* 0x00003c0001ab7983 */ /* 0x000ee20000300800 */
[----:B0-----:R-:W-:-:S02]  /*fa00*/  FMUL R164, R227, R228 ;  /* 0x000000e4e3a47220 */ /* 0x001fc40000400000 */
[C---:B------:R-:W-:Y:S01]  /*fa10*/  FMUL R165, R227.reuse, R229 ;  /* 0x000000e5e3a57220 */ /* 0x040fe20000400000 */
[----:B------:R-:W4:Y:S01]  /*fa20*/  LDL.LU R170, [R1+0x1b0] ;  /* 0x0001b00001aa7983 */ /* 0x000f220000300800 */
[C---:B-1----:R-:W-:Y:S02]  /*fa30*/  FMUL R166, R232.reuse, R230 ;  /* 0x000000e6e8a67220 */ /* 0x042fe40000400000 */
[----:B------:R-:W-:Y:S01]  /*fa40*/  FMUL R167, R232, R231 ;  /* 0x000000e7e8a77220 */ /* 0x000fe20000400000 */
[----:B------:R-:W4:Y:S06]  /*fa50*/  LDL.LU R169, [R1+0x1ac] ;  /* 0x0001ac0001a97983 */ /* 0x000f2c0000300800 */
[----:B------:R-:W-:Y:S11]  /*fa60*/  HMMA.16816.F32 R164, R196, R184, R164 ;  /* 0x000000b8c4a4723c */ /* 0x000ff600000018a4 */
[----:B------:R-:W-:Y:S11]  /*fa70*/  @!UPT UIADD3 URZ, URZ, URZ, URZ ;  /* 0x0000003f3f3ff290 */ /* 0x000ff6000fffe03f */
[----:B------:R-:W-:Y:S01]  /*fa80*/  @!UPT UIADD3 URZ, URZ, URZ, URZ ;  /* 0x0000003f3f3ff290 */ /* 0x000fe2000fffe03f */
[----:B------:R0:W-:Y:S04]  /*fa90*/  STL.64 [R1+0x10], R164 ;  /* 0x000010a401007387 */ /* 0x0001e80000100a00 */
[----:B------:R1:W-:Y:S04]  /*faa0*/  STL.64 [R1+0x18], R166 ;  /* 0x000018a601007387 */ /* 0x0003e80000100a00 */
[----:B------:R-:W4:Y:S01]  /*fab0*/  LDL.LU R168, [R1+0x1a8] ;  /* 0x0001a80001a87983 */ /* 0x000f220000300800 */
[C---:B0-----:R-:W-:Y:S02]  /*fac0*/  FMUL R164, R227.reuse, R226 ;  /* 0x000000e2e3a47220 */ /* 0x041fe40000400000 */
[----:B------:R-:W-:-:S02]  /*fad0*/  FMUL R165, R227, R235 ;  /* 0x000000ebe3a57220 */ /* 0x000fc40000400000 */
[C---:B-1----:R-:W-:Y:S02]  /*fae0*/  FMUL R166, R232.reuse, R234 ;  /* 0x000000eae8a67220 */ /* 0x042fe40000400000 */
[----:B------:R-:W-:-:S07]  /*faf0*/  FMUL R167, R232, R233 ;  /* 0x000000e9e8a77220 */ /* 0x000fce0000400000 */
[----:B------:R-:W-:Y:S01]  /*fb00*/  HMMA.16816.F32 R164, R196, R188, R164 ;  /* 0x000000bcc4a4723c */ /* 0x000fe200000018a4 */
[----:B------:R-:W0:Y:S11]  /*fb10*/  S2R R235, SR_CTAID.X ;  /* 0x0000000000eb7919 */ /* 0x000e360000002500 */
[----:B------:R-:W-:Y:S11]  /*fb20*/  @!UPT UIADD3 URZ, URZ, URZ, URZ ;  /* 0x0000003f3f3ff290 */ /* 0x000ff6000fffe03f */
[----:B------:R1:W-:Y:S04]  /*fb30*/  STL.64 [R1+0x20], R164 ;  /* 0x000020a401007387 */ /* 0x0003e80000100a00 */
[----:B------:R2:W-:Y:S01]  /*fb40*/  STL.64 [R1+0x28], R166 ;  /* 0x000028a601007387 */ /* 0x0005e20000100a00 */
[C---:B-1----:R-:W-:Y:S02]  /*fb50*/  FMUL R164, R227.reuse, R174 ;  /* 0x000000aee3a47220 */ /* 0x042fe40000400000 */
[----:B------:R-:W-:Y:S01]  /*fb60*/  FMUL R165, R227, R173 ;  /* 0x000000ade3a57220 */ /* 0x000fe20000400000 */
[----:B------:R-:W-:Y:S01]  /*fb70*/  UIADD3 UR4, UP0, UR4, 0x10, URZ ;  /* 0x0000001004047890 */ /* 0x000fe2000ff1e03f */
[----:B0-----:R-:W-:-:S03]  /*fb80*/  IMAD.SHL.U32 R235, R235, 0x40, RZ ;  /* 0x00000040ebeb7824 */ /* 0x001fc600078e00ff */
[----:B------:R-:W-:Y:S01]  /*fb90*/  UIADD3.X UR5, URZ, UR5, URZ, UP0, !UPT ;  /* 0x000000053f057290 */ /* 0x000fe200087fe43f */
[C---:B--2---:R-:W-:Y:S02]  /*fba0*/  FMUL R166, R232.reuse, R172 ;  /* 0x000000ace8a67220 */ /* 0x044fe40000400000 */
[----:B---3--:R-:W-:-:S07]  /*fbb0*/  FMUL R167, R232, R171 ;  /* 0x000000abe8a77220 */ /* 0x008fce0000400000 */
[----:B------:R-:W-:Y:S01]  /*fbc0*/  HMMA.16816.F32 R164, R196, R192, R164 ;  /* 0x000000c0c4a4723c */ /* 0x000fe200000018a4 */
[----:B------:R-:W-:Y:S01]  /*fbd0*/  IADD3 R171, R235, 0x40, RZ ;  /* 0x00000040ebab7810 */ /* 0x000fe20007ffe0ff */
[----:B----4-:R-:W-:Y:S02]  /*fbe0*/  FFMA R170, R225, R170, R2 ;  /* 0x000000aae1aa7223 */ /* 0x010fe40000000002 */
[----:B------:R-:W-:Y:S01]  /*fbf0*/  FFMA R169, R227, R169, R252 ;  /* 0x000000a9e3a97223 */ /* 0x000fe200000000fc */
[----:B------:R-:W-:Y:S11]  /*fc00*/  ISETP.LE.U32.AND P1, PT, R171, UR4, PT ;  /* 0x00000004ab007c0c */ /* 0x000ff6000bf23070 */
[----:B------:R-:W-:Y:S07]  /*fc10*/  @!UPT UIADD3 URZ, URZ, URZ, URZ ;  /* 0x0000003f3f3ff290 */ /* 0x000fee000fffe03f */
[----:B------:R0:W-:Y:S04]  /*fc20*/  STL.64 [R1+0x30], R164 ;  /* 0x000030a401007387 */ /* 0x0001e80000100a00 */
[----:B------:R-:W-:Y:S04]  /*fc30*/  STL.64 [R1+0x38], R166 ;  /* 0x000038a601007387 */ /* 0x000fe80000100a00 */
[----:B------:R-:W2:Y:S01]  /*fc40*/  LDL.LU R2, [R1+0x638] ;  /* 0x0006380001027983 */ /* 0x000ea20000300800 */
[----:B0-----:R-:W-:-:S03]  /*fc50*/  IMAD.U32 R164, RZ, RZ, UR5 ;  /* 0x00000005ffa47e24 */ /* 0x001fc6000f8e00ff */
[----:B------:R-:W3:Y:S01]  /*fc60*/  LDL.LU R252, [R1+0x634] ;  /* 0x0006340001fc7983 */ /* 0x000ee20000300800 */
[----:B------:R-:W-:Y:S01]  /*fc70*/  MOV R165, 0x10 ;  /* 0x0000001000a57802 */ /* 0x000fe20000000f00 */
[----:B------:R-:W-:Y:S02]  /*fc80*/  FFMA R168, R232, R168, R239 ;  /* 0x000000a8e8a87223 */ /* 0x000fe400000000ef */
[----:B------:R-:W-:Y:S01]  /*fc90*/  STL [R1+0x1b0], R170 ;  /* 0x0001b0aa01007387 */ /* 0x000fe20000100800 */
[----:B------:R-:W-:-:S03]  /*fca0*/  ISETP.GE.U32.AND.EX P1, PT, R164, RZ, PT, P1 ;  /* 0x000000ffa400720c */ /* 0x000fc60003f26110 */
[----:B------:R-:W4:Y:S01]  /*fcb0*/  LDL.LU R239, [R1+0x630] ;  /* 0x0006300001ef7983 */ /* 0x000f220000300800 */
[----:B------:R-:W-:-:S03]  /*fcc0*/  IMAD R224, R165, c[0x0][0x1a4], R224 ;  /* 0x00006900a5e07a24 */ /* 0x000fc600078e02e0 */
[----:B------:R-:W2:Y:S01]  /*fcd0*/  LDL R164, [R1+0x78] ;  /* 0x0000780001a47983 */ /* 0x000ea20000100800 */
[----:B------:R-:W-:-:S03]  /*fce0*/  IMAD R3, R165, c[0x0][0x1b4], R3 ;  /* 0x00006d00a5037a24 */ /* 0x000fc600078e0203 */
[----:B------:R-:W-:Y:S04]  /*fcf0*/  STL [R1+0x1ac], R169 ;  /* 0x0001aca901007387 */ /* 0x000fe80000100800 */
[----:B------:R-:W3:Y:S04]  /*fd00*/  LDL R165, [R1+0x74] ;  /* 0x0000740001a57983 */ /* 0x000ee80000100800 */
[----:B------:R-:W-:Y:S01]  /*fd10*/  STL [R1+0x1a8], R168 ;  /* 0x0001a8a801007387 */ /* 0x000fe20000100800 */
[C---:B------:R-:W-:Y:S02]  /*fd20*/  FMUL R248, R227.reuse, R248 ;  /* 0x000000f8e3f87220 */ /* 0x040fe40000400000 */
[----:B------:R-:W-:-:S02]  /*fd30*/  FMUL R249, R227, R249 ;  /* 0x000000f9e3f97220 */ /* 0x000fc40000400000 */
[C---:B------:R-:W-:Y:S02]  /*fd40*/  FMUL R250, R232.reuse, R250 ;  /* 0x000000fae8fa7220 */ /* 0x040fe40000400000 */
[C---:B------:R-:W-:Y:S02]  /*fd50*/  FMUL R251, R232.reuse, R251 ;  /* 0x000000fbe8fb7220 */ /* 0x040fe40000400000 */
[C---:B------:R-:W-:Y:S02]  /*fd60*/  FMUL R132, R227.reuse, R132 ;  /* 0x00000084e3847220 */ /* 0x040fe40000400000 */
[----:B------:R-:W-:Y:S02]  /*fd70*/  FMUL R133, R227, R133 ;  /* 0x00000085e3857220 */ /* 0x000fe40000400000 */
        /* <DEDUP_REMOVED lines=15> */
[----:B------:R-:W-:Y:S02]  /*fe70*/  FMUL R149, R227, R149 ;  /* 0x00000095e3957220 */ /* 0x000fe40000400000 */
[C---:B------:R-:W-:Y:S02]  /*fe80*/  FMUL R150, R232.reuse, R150 ;  /* 0x00000096e8967220 */ /* 0x040fe40000400000 */
[----:B------:R-:W-:Y:S01]  /*fe90*/  FMUL R151, R232, R151 ;  /* 0x00000097e8977220 */ /* 0x000fe20000400000 */
[C---:B------:R-:W-:Y:S08]  /*fea0*/  HMMA.16816.F32 R248, R196.reuse, R176, R248 ;  /* 0x000000b0c4f8723c */ /* 0x040ff000000018f8 */
[C---:B------:R-:W-:Y:S08]  /*feb0*/  HMMA.16816.F32 R132, R196.reuse, R178, R132 ;  /* 0x000000b2c484723c */ /* 0x040ff00000001884 */
[C---:B------:R-:W-:Y:S08]  /*fec0*/  HMMA.16816.F32 R136, R196.reuse, R182, R136 ;  /* 0x000000b6c488723c */ /* 0x040ff00000001888 */
[C---:B------:R-:W-:Y:S08]  /*fed0*/  HMMA.16816.F32 R140, R196.reuse, R186, R140 ;  /* 0x000000bac48c723c */ /* 0x040ff0000000188c */
[C---:B------:R-:W-:Y:S08]  /*fee0*/  HMMA.16816.F32 R144, R196.reuse, R190, R144 ;  /* 0x000000bec490723c */ /* 0x040ff00000001890 */
[----:B------:R-:W-:Y:S01]  /*fef0*/  HMMA.16816.F32 R148, R196, R194, R148 ;  /* 0x000000c2c494723c */ /* 0x000fe20000001894 */
[----:B--2---:R0:W-:Y:S02]  /*ff00*/  STL [R1+0x160], R164 ;  /* 0x000160a401007387 */ /* 0x0041e40000100800 */
[----:B0-----:R-:W-:-:S02]  /*ff10*/  IMAD.MOV.U32 R164, RZ, RZ, R2 ;  /* 0x000000ffffa47224 */ /* 0x001fc400078e0002 */
[----:B------:R0:W5:Y:S04]  /*ff20*/  LDL.LU R2, [R1+0x62c] ;  /* 0x00062c0001027983 */ /* 0x0001680000300800 */
[----:B---3--:R0:W-:Y:S04]  /*ff30*/  STL [R1+0x188], R165 ;  /* 0x000188a501007387 */ /* 0x0081e80000100800 */
[----:B------:R0:W-:Y:S04]  /*ff40*/  STL [R1+0x194], R252 ;  /* 0x000194fc01007387 */ /* 0x0001e80000100800 */
[----:B------:R0:W-:Y:S04]  /*ff50*/  STL [R1+0x18c], R164 ;  /* 0x00018ca401007387 */ /* 0x0001e80000100800 */
[----:B----4-:R0:W-:Y:S04]  /*ff60*/  STL [R1+0x198], R239 ;  /* 0x000198ef01007387 */ /* 0x0101e80000100800 */
[----:B------:R0:W-:Y:S04]  /*ff70*/  STL [R1+0x19c], R238 ;  /* 0x00019cee01007387 */ /* 0x0001e80000100800 */
[----:B------:R0:W-:Y:S04]  /*ff80*/  STL [R1+0x1a0], R237 ;  /* 0x0001a0ed01007387 */ /* 0x0001e80000100800 */
[----:B------:R0:W-:Y:S01]  /*ff90*/  STL [R1+0x1a4], R236 ;  /* 0x0001a4ec01007387 */ /* 0x0001e20000100800 */
[----:B------:R-:W-:Y:S01]  /*ffa0*/  @P1 CALL.REL.NOINC `(.L_x_0) ;  /* 0x0000001000001944 */ /* 0x000fe20003c00000 */
[----:B------:R-:W-:Y:S05]  /*ffb0*/  BRA `(.L_x_1) ;  /* 0xffff8d8000007947 */ /* 0x000fea000383ffff */
.L_x_0:
[----:B--2---:R-:W2:Y:S04]  /*ffc0*/  LDL.LU R172, [R1+0xe8] ;  /* 0x0000e80001ac7983 */ /* 0x004ea80000300800 */
[----:B------:R-:W3:Y:S04]  /*ffd0*/  LDL.LU R173, [R1+0x1b0] ;  /* 0x0001b00001ad7983 */ /* 0x000ee80000300800 */
[----:B------:R-:W4:Y:S04]  /*ffe0*/  LDL.LU R175, [R1+0xfc] ;  /* 0x0000fc0001af7983 */ /* 0x000f280000300800 */
[----:B------:R-:W2:Y:S04]  /*fff0*/  LDL.LU R176, [R1+0xf8] ;  /* 0x0000f80001b07983 */ /* 0x000ea80000300800 */
[----:B------:R-:W2:Y:S04]  /*10000*/  LDL.LU R184, [R1+0x1ac] ;  /* 0x0001ac0001b87983 */ /* 0x000ea80000300800 */
[----:B------:R-:W3:Y:S04]  /*10010*/  LDL.LU R185, [R1+0x3c] ;  /* 0x00003c0001b97983 */ /* 0x000ee80000300800 */
[----:B------:R-:W4:Y:S04]  /*10020*/  LDL.LU R182, [R1+0x14] ;  /* 0x0000140001b67983 */ /* 0x000f280000300800 */
[----:B------:R-:W4:Y:S04]  /*10030*/  LDL.LU R174, [R1+0x10] ;  /* 0x0000100001ae7983 */ /* 0x000f280000300800 */
[----:B------:R-:W4:Y:S04]  /*10040*/  LDL.LU R181, [R1+0x20] ;  /* 0x0000200001b57983 */ /* 0x000f280000300800 */
[----:B------:R-:W4:Y:S04]  /*10050*/  LDL.LU R180, [R1+0x24] ;  /* 0x0000240001b47983 */ /* 0x000f280000300800 */
[----:B------:R-:W4:Y:S04]  /*10060*/  LDL.LU R178, [R1+0x30] ;  /* 0x0000300001b27983 */ /* 0x000f280000300800 */
[----:B------:R-:W4:Y:S04]  /*10070*/  LDL.LU R177, [R1+0x34] ;  /* 0x0000340001b17983 */ /* 0x000f280000300800 */
[----:B------:R-:W4:Y:S04]  /*10080*/  LDL.LU R186, [R1+0x38] ;  /* 0x0000380001ba7983 */ /* 0x000f280000300800 */
[----:B------:R-:W4:Y:S04]  /*10090*/  LDL.LU R183, [R1] ;  /* 0x0000000001b77983 */ /* 0x000f280000300800 */
[----:B------:R-:W4:Y:S01]  /*100a0*/  LDL.LU R179, [R1+0x4] ;  /* 0x0000040001b37983 */ /* 0x000f220000300800 */
[----:B------:R-:W-:Y:S01]  /*100b0*/  MOV R171, R118 ;  /* 0x0000007600ab7202 */ /* 0x000fe20000000f00 */
[----:B------:R-:W-:Y:S01]  /*100c0*/  IMAD.MOV.U32 R170, RZ, RZ, R119 ;  /* 0x000000ffffaa7224 */ /* 0x000fe200078e0077 */
[----:B------:R-:W-:Y:S01]  /*100d0*/  MOV R168, R123 ;  /* 0x0000007b00a87202 */ /* 0x000fe20000000f00 */
[----:B------:R1:W-:Y:S01]  /*100e0*/  STL [R1+0x678], R252 ;  /* 0x000678fc01007387 */ /* 0x0003e20000100800 */
[----:B------:R-:W-:Y:S01]  /*100f0*/  IMAD.MOV.U32 R169, RZ, RZ, R122 ;  /* 0x000000ffffa97224 */ /* 0x000fe200078e007a */
[----:B0-----:R-:W-:Y:S01]  /*10100*/  MOV R165, R130 ;  /* 0x0000008200a57202 */ /* 0x001fe20000000f00 */
[----:B------:R-:W-:Y:S01]  /*10110*/  IMAD.MOV.U32 R164, RZ, RZ, R131 ;  /* 0x000000ffffa47224 */ /* 0x000fe200078e0083 */
[----:B------:R0:W-:Y:S01]  /*10120*/  STL.64 [R1+0x638], R238 ;  /* 0x000638ee01007387 */ /* 0x0001e20000100a00 */
[----:B------:R-:W-:-:S02]  /*10130*/  IMAD.MOV.U32 R166, RZ, RZ, R127 ;  /* 0x000000ffffa67224 */ /* 0x000fc400078e007f */
[----:B------:R-:W-:Y:S01]  /*10140*/  IMAD.MOV.U32 R167, RZ, RZ, R126 ;  /* 0x000000ffffa77224 */ /* 0x000fe200078e007e */
[----:B------:R-:W-:Y:S04]  /*10150*/  STL [R1+0x630], R237 ;  /* 0x000630ed01007387 */ /* 0x000fe80000100800 */
[----:B------:R-:W-:Y:S04]  /*10160*/  STL [R1+0x62c], R236 ;  /* 0x00062cec01007387 */ /* 0x000fe80000100800 */
[----:B------:R-:W4:Y:S04]  /*10170*/  LDL.LU R0, [R1+0x8] ;  /* 0x0000080001007983 */ /* 0x000f280000300800 */
[----:B-----5:R-:W4:Y:S04]  /*10180*/  LDL.LU R2, [R1+0xc] ;  /* 0x00000c0001027983 */ /* 0x020f280000300800 */
[----:B------:R-:W4:Y:S04]  /*10190*/  LDL.LU R3, [R1+0x18] ;  /* 0x0000180001037983 */ /* 0x000f280000300800 */
[----:B------:R-:W4:Y:S04]  /*101a0*/  LDL.LU R118, [R1+0x1c] ;  /* 0x00001c0001767983 */ /* 0x000f280000300800 */
[----:B------:R-:W4:Y:S04]  /*101b0*/  LDL.LU R119, [R1+0x1a8] ;  /* 0x0001a80001777983 */ /* 0x000f280000300800 */
[----:B------:R-:W4:Y:S04]  /*101c0*/  LDL.LU R122, [R1+0x28] ;  /* 0x00002800017a7983 */ /* 0x000f280000300800 */
[----:B------:R-:W4:Y:S01]  /*101d0*/  LDL.LU R123, [R1+0x2c] ;  /* 0x00002c00017b7983 */ /* 0x000f220000300800 */
[----:B------:R-:W-:Y:S01]  /*101e0*/  IMAD.MOV.U32 R233, RZ, RZ, R157 ;  /* 0x000000ffffe97224 */ /* 0x000fe200078e009d */
[----:B------:R-:W-:Y:S01]  /*101f0*/  MOV R231, R156 ;  /* 0x0000009c00e77202 */ /* 0x000fe20000000f00 */
[----:B------:R-:W-:Y:S01]  /*10200*/  IMAD.MOV.U32 R192, RZ, RZ, R6 ;  /* 0x000000ffffc07224 */ /* 0x000fe200078e0006 */
[----:B------:R-:W-:Y:S01]  /*10210*/  MOV R195, R202 ;  /* 0x000000ca00c37202 */ /* 0x000fe20000000f00 */
[----:B------:R-:W-:Y:S01]  /*10220*/  IMAD.MOV.U32 R197, RZ, RZ, R203 ;  /* 0x000000ffffc57224 */ /* 0x000fe200078e00cb */
[----:B------:R-:W-:Y:S01]  /*10230*/  BAR.SYNC.DEFER_BLOCKING 0x0 ;  /* 0x0000000000007b1d */ /* 0x000fe20000010000 */
[----:B--2---:R-:W-:Y:S01]  /*10240*/  IMAD.MOV.U32 R130, RZ, RZ, R184 ;  /* 0x000000ffff827224 */ /* 0x004fe200078e00b8 */
[----:B---3--:R-:W-:-:S04]  /*10250*/  MOV R127, R185 ;  /* 0x000000b9007f7202 */ /* 0x008fc80000000f00 */
[----:B------:R-:W-:Y:S01]  /*10260*/  FSETP.GEU.AND P1, PT, R130, 1.175494350822287508e-38, PT ;  /* 0x008000008200780b */ /* 0x000fe20003f2e000 */
[----:B----4-:R-:W-:Y:S02]  /*10270*/  IMAD.MOV.U32 R126, RZ, RZ, R186 ;  /* 0x000000ffff7e7224 */ /* 0x010fe400078e00ba */
[----:B------:R-:W-:Y:S01]  /*10280*/  IMAD.MOV.U32 R185, RZ, RZ, R183 ;  /* 0x000000ffffb97224 */ /* 0x000fe200078e00b7 */
[----:B------:R-:W-:Y:S01]  /*10290*/  MOV R183, R174 ;  /* 0x000000ae00b77202 */ /* 0x000fe20000000f00 */
[----:B------:R-:W-:Y:S01]  /*102a0*/  IMAD.MOV.U32 R184, RZ, RZ, R179 ;  /* 0x000000ffffb87224 */ /* 0x000fe200078e00b3 */
[----:B------:R-:W-:Y:S01]  /*102b0*/  MOV R179, R173 ;  /* 0x000000ad00b37202 */ /* 0x000fe20000000f00 */
[----:B------:R-:W-:-:S04]  /*102c0*/  IMAD.MOV.U32 R173, RZ, RZ, R172 ;  /* 0x000000ffffad7224 */ /* 0x000fc800078e00ac */
[----:B------:R-:W-:Y:S01]  /*102d0*/  IMAD.MOV.U32 R174, RZ, RZ, R173 ;  /* 0x000000ffffae7224 */ /* 0x000fe200078e00ad */
[----:B------:R-:W-:Y:S02]  /*102e0*/  MOV R173, 0x3dc6b27f ;  /* 0x3dc6b27f00ad7802 */ /* 0x000fe40000000f00 */
[C---:B------:R-:W-:Y:S01]  /*102f0*/  FSETP.GT.AND P0, PT, |R119|.reuse, 8.50705917302346158658e+37, PT ;  /* 0x7e8000007700780b */ /* 0x040fe20003f04200 */
[C---:B------:R-:W-:Y:S01]  /*10300*/  FMUL R131, R119.reuse, 8388608 ;  /* 0x4b00000077837820 */ /* 0x040fe20000400000 */
[C---:B------:R-:W-:Y:S02]  /*10310*/  FSETP.GEU.AND P3, PT, |R119|.reuse, 1.175494350822287508e-38, PT ;  /* 0x008000007700780b */ /* 0x040fe40003f6e200 */
[----:B------:R-:W-:-:S04]  /*10320*/  FSETP.GEU.AND P2, PT, R119, 1.175494350822287508e-38, PT ;  /* 0x008000007700780b */ /* 0x000fc80003f4e000 */
[----:B-1----:R-:W-:Y:S01]  /*10330*/  FSEL R252, R131, R119, !P2 ;  /* 0x0000007783fc7208 */ /* 0x002fe20005000000 */
[----:B------:R-:W-:-:S04]  /*10340*/  FMUL R131, R130, 8388608 ;  /* 0x4b00000082837820 */ /* 0x000fc80000400000 */
[----:B------:R-:W-:Y:S01]  /*10350*/  @P0 FMUL R119, R119, 0.25 ;  /* 0x3e80000077770820 */ /* 0x000fe20000400000 */
[----:B------:R-:W-:Y:S01]  /*10360*/  FSEL R131, R131, R130, !P1 ;  /* 0x0000008283837208 */ /* 0x000fe20004800000 */
[----:B------:R-:W-:Y:S02]  /*10370*/  @P0 FMUL R151, R151, 0.25 ;  /* 0x3e80000097970820 */ /* 0x000fe40000400000 */
[----:B------:R-:W-:Y:S01]  /*10380*/  @!P3 FMUL R119, R119, 16777216 ;  /* 0x4b8000007777b820 */ /* 0x000fe20000400000 */
[----:B------:R-:W-:Y:S01]  /*10390*/  IADD3 R172, R131, -0x3f3504f3, RZ ;  /* 0xc0cafb0d83ac7810 */ /* 0x000fe20007ffe0ff */
[----:B------:R-:W-:Y:S02]  /*103a0*/  @P0 FMUL R150, R150, 0.25 ;  /* 0x3e80000096960820 */ /* 0x000fe40000400000 */
[----:B------:R-:W-:Y:S01]  /*103b0*/  @P0 FMUL R127, R127, 0.25 ;  /* 0x3e8000007f7f0820 */ /* 0x000fe20000400000 */
[----:B------:R-:W-:Y:S01]  /*103c0*/  LOP3.LUT R172, R172, 0xff800000, RZ, 0xc0, !PT ;  /* 0xff800000acac7812 */ /* 0x000fe200078ec0ff */
[----:B------:R-:W0:Y:S01]  /*103d0*/  MUFU.RCP R119, R119 ;  /* 0x0000007700777308 */ /* 0x000e220000001000 */
[----:B------:R-:W-:-:S02]  /*103e0*/  @P0 FMUL R126, R126, 0.25 ;  /* 0x3e8000007e7e0820 */ /* 0x000fc40000400000 */
[----:B------:R-:W-:Y:S02]  /*103f0*/  @!P3 FMUL R151, R151, 16777216 ;  /* 0x4b8000009797b820 */ /* 0x000fe40000400000 */
[----:B------:R-:W-:Y:S02]  /*10400*/  @!P3 FMUL R150, R150, 16777216 ;  /* 0x4b8000009696b820 */ /* 0x000fe40000400000 */
[----:B------:R-:W-:Y:S02]  /*10410*/  @!P3 FMUL R127, R127, 16777216 ;  /* 0x4b8000007f7fb820 */ /* 0x000fe40000400000 */
[----:B------:R-:W-:Y:S02]  /*10420*/  @P0 FMUL R147, R147, 0.25 ;  /* 0x3e80000093930820 */ /* 0x000fe40000400000 */
[----:B------:R-:W-:Y:S02]  /*10430*/  @!P3 FMUL R126, R126, 16777216 ;  /* 0x4b8000007e7eb820 */ /* 0x000fe40000400000 */
[----:B------:R-:W-:-:S02]  /*10440*/  @P0 FMUL R146, R146, 0.25 ;  /* 0x3e80000092920820 */ /* 0x000fc40000400000 */
[----:B------:R-:W-:Y:S02]  /*10450*/  @P0 FMUL R123, R123, 0.25 ;  /* 0x3e8000007b7b0820 */ /* 0x000fe40000400000 */
[C---:B0-----:R-:W-:Y:S02]  /*10460*/  FMUL R239, R119.reuse, R151 ;  /* 0x0000009777ef7220 */ /* 0x041fe40000400000 */
[C---:B------:R-:W-:Y:S02]  /*10470*/  FMUL R150, R119.reuse, R150 ;  /* 0x0000009677967220 */ /* 0x040fe40000400000 */
[----:B------:R-:W-:Y:S01]  /*10480*/  @P0 FMUL R122, R122, 0.25 ;  /* 0x3e8000007a7a0820 */ /* 0x000fe20000400000 */
[----:B------:R-:W-:Y:S01]  /*10490*/  STL [R1+0x67c], R239 ;  /* 0x00067cef01007387 */ /* 0x000fe20000100800 */
[----:B------:R-:W-:Y:S02]  /*104a0*/  FMUL R238, R119, R127 ;  /* 0x0000007f77ee7220 */ /* 0x000fe40000400000 */
[----:B------:R-:W-:Y:S01]  /*104b0*/  @P0 FMUL R142, R142, 0.25 ;  /* 0x3e8000008e8e0820 */ /* 0x000fe20000400000 */
[----:B------:R-:W-:Y:S01]  /*104c0*/  STL [R1+0x15c], R150 ;  /* 0x00015c9601007387 */ /* 0x000fe20000100800 */
[----:B------:R-:W-:-:S02]  /*104d0*/  @!P3 FMUL R147, R147, 16777216 ;  /* 0x4b8000009393b820 */ /* 0x000fc40000400000 */
[----:B------:R-:W-:Y:S01]  /*104e0*/  FMUL R126, R119, R126 ;  /* 0x0000007e777e7220 */ /* 0x000fe20000400000 */
[----:B------:R-:W-:Y:S01]  /*104f0*/  STL [R1+0x680], R238 ;  /* 0x000680ee01007387 */ /* 0x000fe20000100800 */
[----:B------:R-:W-:Y:S02]  /*10500*/  @P0 FMUL R143, R143, 0.25 ;  /* 0x3e8000008f8f0820 */ /* 0x000fe40000400000 */
[----:B------:R-:W-:Y:S01]  /*10510*/  @!P3 FMUL R146, R146, 16777216 ;  /* 0x4b8000009292b820 */ /* 0x000fe20000400000 */
[----:B------:R0:W-:Y:S01]  /*10520*/  STL [R1+0x158], R126 ;  /* 0x0001587e01007387 */ /* 0x0001e20000100800 */
[----:B------:R-:W-:Y:S02]  /*10530*/  @P0 FMUL R3, R3, 0.25 ;  /* 0x3e80000003030820 */ /* 0x000fe40000400000 */
[----:B------:R-:W-:Y:S02]  /*10540*/  @!P3 FMUL R123, R123, 16777216 ;  /* 0x4b8000007b7bb820 */ /* 0x000fe40000400000 */
[----:B------:R-:W-:-:S02]  /*10550*/  @P0 FMUL R118, R118, 0.25 ;  /* 0x3e80000076760820 */ /* 0x000fc40000400000 */
[----:B------:R-:W-:Y:S02]  /*10560*/  @!P3 FMUL R122, R122, 16777216 ;  /* 0x4b8000007a7ab820 */ /* 0x000fe40000400000 */
[----:B------:R-:W-:Y:S02]  /*10570*/  @!P3 FMUL R142, R142, 16777216 ;  /* 0x4b8000008e8eb820 */ /* 0x000fe40000400000 */
[----:B------:R-:W-:Y:S02]  /*10580*/  FMUL R147, R119, R147 ;  /* 0x0000009377937220 */ /* 0x000fe40000400000 */
[----:B------:R-:W-:Y:S02]  /*10590*/  @!P3 FMUL R143, R143, 16777216 ;  /* 0x4b8000008f8fb820 */ /* 0x000fe40000400000 */
[----:B------:R-:W-:Y:S01]  /*105a0*/  FMUL R127, R119, R146 ;  /* 0x00000092777f7220 */ /* 0x000fe20000400000 */
[----:B------:R-:W-:Y:S01]  /*105b0*/  STL [R1+0x154], R147 ;  /* 0x0001549301007387 */ /* 0x000fe20000100800 */
[----:B------:R-:W-:-:S02]  /*105c0*/  @!P3 FMUL R3, R3, 16777216 ;  /* 0x4b8000000303b820 */ /* 0x000fc40000400000 */
[C---:B0-----:R-:W-:Y:S01]  /*105d0*/  FMUL R126, R119.reuse, R123 ;  /* 0x0000007b777e7220 */ /* 0x041fe20000400000 */
[----:B------:R0:W-:Y:S01]  /*105e0*/  STL [R1+0x14c], R127 ;  /* 0x00014c7f01007387 */ /* 0x0001e20000100800 */
[----:B------:R-:W-:Y:S02]  /*105f0*/  @!P3 FMUL R118, R118, 16777216 ;  /* 0x4b8000007676b820 */ /* 0x000fe40000400000 */
[----:B------:R-:W-:Y:S01]  /*10600*/  FMUL R123, R119, R122 ;  /* 0x0000007a777b7220 */ /* 0x000fe20000400000 */
[----:B------:R-:W-:Y:S01]  /*10610*/  STL [R1+0x150], R126 ;  /* 0x0001507e01007387 */ /* 0x000fe20000100800 */
[----:B------:R-:W-:Y:S02]  /*10620*/  @P0 FMUL R139, R139, 0.25 ;  /* 0x3e8000008b8b0820 */ /* 0x000fe40000400000 */
[C---:B------:R-:W-:Y:S01]  /*10630*/  FMUL R238, R119.reuse, R142 ;  /* 0x0000008e77ee7220 */ /* 0x040fe20000400000 */
[----:B------:R-:W-:Y:S01]  /*10640*/  STL [R1+0x148], R123 ;  /* 0x0001487b01007387 */ /* 0x000fe20000100800 */
[----:B------:R-:W-:Y:S01]  /*10650*/  @P0 FMUL R138, R138, 0.25 ;  /* 0x3e8000008a8a0820 */ /* 0x000fe20000400000 */
[----:B0-----:R-:W-:Y:S01]  /*10660*/  MOV R127, R181 ;  /* 0x000000b5007f7202 */ /* 0x001fe20000000f00 */
[----:B------:R-:W-:Y:S01]  /*10670*/  FMUL R122, R119, R143 ;  /* 0x0000008f777a7220 */ /* 0x000fe20000400000 */
[----:B------:R-:W-:Y:S01]  /*10680*/  STL [R1+0x684], R238 ;  /* 0x000684ee01007387 */ /* 0x000fe20000100800 */
[----:B------:R-:W-:-:S02]  /*10690*/  @P0 FMUL R2, R2, 0.25 ;  /* 0x3e80000002020820 */ /* 0x000fc40000400000 */
[C---:B------:R-:W-:Y:S01]  /*106a0*/  FMUL R239, R119.reuse, R3 ;  /* 0x0000000377ef7220 */ /* 0x040fe20000400000 */
[----:B------:R0:W-:Y:S01]  /*106b0*/  STL [R1+0x144], R122 ;  /* 0x0001447a01007387 */ /* 0x0001e20000100800 */
[----:B------:R-:W-:Y:S02]  /*106c0*/  @P0 FMUL R0, R0, 0.25 ;  /* 0x3e80000000000820 */ /* 0x000fe40000400000 */
[----:B------:R-:W-:Y:S01]  /*106d0*/  FMUL R118, R119, R118 ;  /* 0x0000007677767220 */ /* 0x000fe20000400000 */
[----:B------:R-:W-:Y:S01]  /*106e0*/  STL [R1+0x688], R239 ;  /* 0x000688ef01007387 */ /* 0x000fe20000100800 */
[----:B------:R-:W-:Y:S02]  /*106f0*/  @P0 FMUL R135, R135, 0.25 ;  /* 0x3e80000087870820 */ /* 0x000fe40000400000 */
[----:B------:R-:W-:Y:S01]  /*10700*/  @!P3 FMUL R139, R139, 16777216 ;  /* 0x4b8000008b8bb820 */ /* 0x000fe20000400000 */
[----:B------:R1:W-:Y:S01]  /*10710*/  STL [R1+0x140], R118 ;  /* 0x0001407601007387 */ /* 0x0003e20000100800 */
[----:B------:R-:W-:-:S02]  /*10720*/  @!P3 FMUL R138, R138, 16777216 ;  /* 0x4b8000008a8ab820 */ /* 0x000fc40000400000 */
[----:B------:R-:W-:Y:S02]  /*10730*/  @!P3 FMUL R2, R2, 16777216 ;  /* 0x4b8000000202b820 */ /* 0x000fe40000400000 */
[----:B------:R-:W-:Y:S02]  /*10740*/  @!P3 FMUL R0, R0, 16777216 ;  /* 0x4b8000000000b820 */ /* 0x000fe40000400000 */
[----:B------:R-:W-:Y:S02]  /*10750*/  @P0 FMUL R134, R134, 0.25 ;  /* 0x3e80000086860820 */ /* 0x000fe40000400000 */
[----:B------:R-:W-:Y:S02]  /*10760*/  @!P3 FMUL R135, R135, 16777216 ;  /* 0x4b8000008787b820 */ /* 0x000fe40000400000 */
[----:B0-----:R-:W-:Y:S02]  /*10770*/  FMUL R122, R119, R139 ;  /* 0x0000008b777a7220 */ /* 0x001fe40000400000 */
[----:B------:R-:W-:-:S02]  /*10780*/  @P0 FMUL R251, R251, 0.25 ;  /* 0x3e800000fbfb0820 */ /* 0x000fc40000400000 */
[C---:B-1----:R-:W-:Y:S01]  /*10790*/  FMUL R118, R119.reuse, R138 ;  /* 0x0000008a77767220 */ /* 0x042fe20000400000 */
[----:B------:R-:W-:Y:S01]  /*107a0*/  STL [R1+0x13c], R122 ;  /* 0x00013c7a01007387 */ /* 0x000fe20000100800 */
[----:B------:R-:W-:Y:S02]  /*107b0*/  @P0 FMUL R250, R250, 0.25 ;  /* 0x3e800000fafa0820 */ /* 0x000fe40000400000 */
[C---:B------:R-:W-:Y:S01]  /*107c0*/  FMUL R3, R119.reuse, R2 ;  /* 0x0000000277037220 */ /* 0x040fe20000400000 */
[----:B------:R-:W-:Y:S01]  /*107d0*/  STL [R1+0x134], R118 ;  /* 0x0001347601007387 */ /* 0x000fe20000100800 */
[C---:B------:R-:W-:Y:S02]  /*107e0*/  FMUL R2, R119.reuse, R0 ;  /* 0x0000000077027220 */ /* 0x040fe40000400000 */
[----:B------:R-:W-:Y:S01]  /*107f0*/  @!P3 FMUL R134, R134, 16777216 ;  /* 0x4b8000008686b820 */ /* 0x000fe20000400000 */
[----:B------:R0:W-:Y:S01]  /*10800*/  STL [R1+0x138], R3 ;  /* 0x0001380301007387 */ /* 0x0001e20000100800 */
[----:B------:R-:W-:-:S02]  /*10810*/  FMUL R0, R119, R135 ;  /* 0x0000008777007220 */ /* 0x000fc40000400000 */
[----:B------:R-:W-:Y:S01]  /*10820*/  @!P3 FMUL R251, R251, 16777216 ;  /* 0x4b800000fbfbb820 */ /* 0x000fe20000400000 */
[----:B------:R1:W-:Y:S01]  /*10830*/  STL [R1+0x130], R2 ;  /* 0x0001300201007387 */ /* 0x0003e20000100800 */
[----:B------:R-:W-:Y:S02]  /*10840*/  @!P3 FMUL R250, R250, 16777216 ;  /* 0x4b800000fafab820 */ /* 0x000fe40000400000 */
[----:B------:R-:W-:Y:S01]  /*10850*/  @P0 FMUL R164, R164, 0.25 ;  /* 0x3e800000a4a40820 */ /* 0x000fe20000400000 */
[----:B------:R2:W-:Y:S01]  /*10860*/  STL [R1+0x28], R0 ;  /* 0x0000280001007387 */ /* 0x0005e20000100800 */
[----:B------:R-:W-:Y:S02]  /*10870*/  @P0 FMUL R165, R165, 0.25 ;  /* 0x3e800000a5a50820 */ /* 0x000fe40000400000 */
[----:B0-----:R-:W-:Y:S01]  /*10880*/  FMUL R3, R119, R134 ;  /* 0x0000008677037220 */ /* 0x001fe20000400000 */
[----:B------:R-:W-:Y:S01]  /*10890*/  MOV R134, R178 ;  /* 0x000000b200867202 */ /* 0x000fe20000000f00 */
[----:B------:R-:W-:-:S02]  /*108a0*/  @P0 FMUL R247, R247, 0.25 ;  /* 0x3e800000f7f70820 */ /* 0x000fc40000400000 */
[C---:B-1----:R-:W-:Y:S01]  /*108b0*/  FMUL R2, R119.reuse, R251 ;  /* 0x000000fb77027220 */ /* 0x042fe20000400000 */
[----:B------:R-:W-:Y:S01]  /*108c0*/  STL [R1+0x18], R3 ;  /* 0x0000180301007387 */ /* 0x000fe20000100800 */
[----:B------:R-:W-:Y:S02]  /*108d0*/  @P0 FMUL R246, R246, 0.25 ;  /* 0x3e800000f6f60820 */ /* 0x000fe40000400000 */
[----:B--2---:R-:W-:Y:S01]  /*108e0*/  FMUL R0, R119, R250 ;  /* 0x000000fa77007220 */ /* 0x004fe20000400000 */
[----:B------:R0:W-:Y:S01]  /*108f0*/  STL [R1+0x1c], R2 ;  /* 0x00001c0201007387 */ /* 0x0001e20000100800 */
[----:B------:R-:W-:Y:S02]  /*10900*/  @P0 FMUL R166, R166, 0.25 ;  /* 0x3e800000a6a60820 */ /* 0x000fe40000400000 */
[----:B------:R-:W-:Y:S01]  /*10910*/  @P0 FMUL R167, R167, 0.25 ;  /* 0x3e800000a7a70820 */ /* 0x000fe20000400000 */
[----:B------:R1:W-:Y:S01]  /*10920*/  STL [R1+0xc], R0 ;  /* 0x00000c0001007387 */ /* 0x0003e20000100800 */
[----:B------:R-:W-:-:S02]  /*10930*/  @P0 FMUL R168, R168, 0.25 ;  /* 0x3e800000a8a80820 */ /* 0x000fc40000400000 */
[----:B------:R-:W-:Y:S02]  /*10940*/  @P0 FMUL R169, R169, 0.25 ;  /* 0x3e800000a9a90820 */ /* 0x000fe40000400000 */
[----:B------:R-:W-:Y:S01]  /*10950*/  @P0 FMUL R170, R170, 0.25 ;  /* 0x3e800000aaaa0820 */ /* 0x000fe20000400000 */
[----:B0-----:R-:W-:Y:S01]  /*10960*/  FSEL R2, RZ, -23, P1 ;  /* 0xc1b80000ff027808 */ /* 0x001fe20000800000 */
[----:B------:R-:W-:Y:S02]  /*10970*/  @P0 FMUL R171, R171, 0.25 ;  /* 0x3e800000abab0820 */ /* 0x000fe40000400000 */
[----:B------:R-:W-:Y:S01]  /*10980*/  @P0 FMUL R243, R243, 0.25 ;  /* 0x3e800000f3f30820 */ /* 0x000fe20000400000 */
[----:B-1----:R0:W1:Y:S01]  /*10990*/  I2F R0, R172 ;  /* 0x000000ac00007306 */ /* 0x0020620000201400 */
[----:B------:R-:W-:Y:S01]  /*109a0*/  @P0 FMUL R242, R242, 0.25 ;  /* 0x3e800000f2f20820 */ /* 0x000fe20000400000 */
[----:B------:R-:W-:Y:S01]  /*109b0*/  ISETP.GE.U32.AND P0, PT, R131, 0x7f800000, PT ;  /* 0x7f8000008300780c */ /* 0x000fe20003f06070 */
[----:B------:R-:W-:-:S02]  /*109c0*/  @!P3 FMUL R164, R164, 16777216 ;  /* 0x4b800000a4a4b820 */ /* 0x000fc40000400000 */
[----:B------:R-:W-:Y:S02]  /*109d0*/  @!P3 FMUL R165, R165, 16777216 ;  /* 0x4b800000a5a5b820 */ /* 0x000fe40000400000 */
[----:B------:R-:W-:Y:S02]  /*109e0*/  @!P3 FMUL R247, R247, 16777216 ;  /* 0x4b800000f7f7b820 */ /* 0x000fe40000400000 */
[----:B0-----:R-:W-:Y:S02]  /*109f0*/  IMAD.IADD R172, R131, 0x1, -R172 ;  /* 0x0000000183ac7824 */ /* 0x001fe400078e0aac */
[----:B------:R-:W-:Y:S02]  /*10a00*/  @!P3 FMUL R246, R246, 16777216 ;  /* 0x4b800000f6f6b820 */ /* 0x000fe40000400000 */
[----:B------:R-:W-:Y:S02]  /*10a10*/  FADD R172, R172, -1 ;  /* 0xbf800000acac7421 */ /* 0x000fe40000000000 */
[----:B------:R-:W-:-:S02]  /*10a20*/  @!P3 FMUL R166, R166, 16777216 ;  /* 0x4b800000a6a6b820 */ /* 0x000fc40000400000 */
[----:B-1----:R-:W-:Y:S02]  /*10a30*/  FFMA.FTZ R0, R0, 1.1920928955078125e-07, R2 ;  /* 0x3400000000007823 */ /* 0x002fe40000010002 */
[C---:B------:R-:W-:Y:S02]  /*10a40*/  FFMA.FTZ R2, R172.reuse, R173, -0.16845393180847167969 ;  /* 0xbe2c7f30ac027423 */ /* 0x040fe400000100ad */
[----:B------:R-:W-:Y:S02]  /*10a50*/  @!P3 FMUL R167, R167, 16777216 ;  /* 0x4b800000a7a7b820 */ /* 0x000fe40000400000 */
[----:B------:R-:W-:Y:S02]  /*10a60*/  FFMA.FTZ R2, R172, R2, 0.1716887056827545166 ;  /* 0x3e2fcf2aac027423 */ /* 0x000fe40000010002 */
[----:B------:R-:W-:Y:S02]  /*10a70*/  @!P3 FMUL R168, R168, 16777216 ;  /* 0x4b800000a8a8b820 */ /* 0x000fe40000400000 */
[----:B------:R-:W-:-:S02]  /*10a80*/  FFMA.FTZ R2, R172, R2, -0.17900948226451873779 ;  /* 0xbe374e43ac027423 */ /* 0x000fc40000010002 */
[----:B------:R-:W-:Y:S02]  /*10a90*/  @!P3 FMUL R169, R169, 16777216 ;  /* 0x4b800000a9a9b820 */ /* 0x000fe40000400000 */
[----:B------:R-:W-:Y:S02]  /*10aa0*/  FFMA.FTZ R2, R172, R2, 0.20512372255325317383 ;  /* 0x3e520bf4ac027423 */ /* 0x000fe40000010002 */
[----:B------:R-:W-:Y:S02]  /*10ab0*/  @!P3 FMUL R170, R170, 16777216 ;  /* 0x4b800000aaaab820 */ /* 0x000fe40000400000 */
[C---:B------:R-:W-:Y:S02]  /*10ac0*/  FFMA.FTZ R2, R172.reuse, R2, -0.24046532809734344482 ;  /* 0xbe763c8bac027423 */ /* 0x040fe40000010002 */
[----:B------:R-:W-:Y:S02]  /*10ad0*/  @!P3 FMUL R171, R171, 16777216 ;  /* 0x4b800000ababb820 */ /* 0x000fe40000400000 */
[----:B------:R-:W-:-:S02]  /*10ae0*/  FFMA.FTZ R2, R172, R2, 0.28857114911079406738 ;  /* 0x3e93bf99ac027423 */ /* 0x000fc40000010002 */
[----:B------:R-:W-:Y:S02]  /*10af0*/  @!P3 FMUL R243, R243, 16777216 ;  /* 0x4b800000f3f3b820 */ /* 0x000fe40000400000 */
[----:B------:R-:W-:Y:S02]  /*10b00*/  FFMA.FTZ R2, R172, R2, -0.36067417263984680176 ;  /* 0xbeb8aa49ac027423 */ /* 0x000fe40000010002 */
[----:B------:R-:W-:Y:S01]  /*10b10*/  @!P3 FMUL R242, R242, 16777216 ;  /* 0x4b800000f2f2b820 */ /* 0x000fe20000400000 */
[----:B------:R-:W-:Y:S01]  /*10b20*/  FSETP.GEU.AND P3, PT, |R130|, 1.175494350822287508e-38, PT ;  /* 0x008000008200780b */ /* 0x000fe20003f6e200 */
[C---:B------:R-:W-:Y:S02]  /*10b30*/  FFMA.FTZ R2, R172.reuse, R2, 0.48089820146560668945 ;  /* 0x3ef6384aac027423 */ /* 0x040fe40000010002 */
[----:B------:R-:W-:Y:S02]  /*10b40*/  IMAD.MOV.U32 R135, RZ, RZ, R177 ;  /* 0x000000ffff877224 */ /* 0x000fe400078e00b1 */
[----:B------:R-:W-:-:S02]  /*10b50*/  FFMA.FTZ R2, R172, R2, -0.72134751081466674805 ;  /* 0xbf38aa3bac027423 */ /* 0x000fc40000010002 */
[----:B------:R-:W-:Y:S02]  /*10b60*/  IMAD.MOV.U32 R126, RZ, RZ, R182 ;  /* 0x000000ffff7e7224 */ /* 0x000fe400078e00b6 */
[C---:B------:R-:W-:Y:S02]  /*10b70*/  FMUL R2, R172.reuse, R2 ;  /* 0x00000002ac027220 */ /* 0x040fe40000400000 */
[----:B------:R-:W-:Y:S02]  /*10b80*/  IMAD.MOV.U32 R118, RZ, RZ, R117 ;  /* 0x000000ffff767224 */ /* 0x000fe400078e0075 */
[C---:B------:R-:W-:Y:S02]  /*10b90*/  FMUL R2, R172.reuse, R2 ;  /* 0x00000002ac027220 */ /* 0x040fe40000400000 */
[----:B------:R-:W-:Y:S02]  /*10ba0*/  IMAD.MOV.U32 R117, RZ, RZ, R124 ;  /* 0x000000ffff757224 */ /* 0x000fe400078e007c */
[----:B------:R-:W-:-:S02]  /*10bb0*/  FFMA.FTZ R2, R172, 1.4426950216293334961, R2 ;  /* 0x3fb8aa3bac027823 */ /* 0x000fc40000010002 */
[----:B------:R-:W-:Y:S02]  /*10bc0*/  IMAD.MOV.U32 R124, RZ, RZ, R183 ;  /* 0x000000ffff7c7224 */ /* 0x000fe400078e00b7 */
[----:B------:R-:W-:Y:S02]  /*10bd0*/  FADD R3, R0, R2 ;  /* 0x0000000200037221 */ /* 0x000fe40000000000 */
[----:B------:R-:W-:Y:S02]  /*10be0*/  @P0 IMAD.MOV.U32 R0, RZ, RZ, 0x7f800000 ;  /* 0x7f800000ff000424 */ /* 0x000fe400078e00ff */
[----:B------:R-:W-:Y:S02]  /*10bf0*/  FMUL R251, R119, R247 ;  /* 0x000000f777fb7220 */ /* 0x000fe40000400000 */
[C---:B------:R-:W-:Y:S01]  /*10c00*/  @P0 FFMA.FTZ R3, R131.reuse, R0, +INF ;  /* 0x7f80000083030423 */ /* 0x040fe20000010000 */
[----:B------:R-:W-:Y:S01]  /*10c10*/  FSETP.NEU.AND P0, PT, R131, RZ, PT ;  /* 0x000000ff8300720b */ /* 0x000fe20003f0d000 */
[----:B------:R-:W-:-:S02]  /*10c20*/  IMAD.MOV.U32 R131, RZ, RZ, R180 ;  /* 0x000000ffff837224 */ /* 0x000fc400078e00b4 */
[C---:B------:R-:W-:Y:S01]  /*10c30*/  FMUL R224, R119.reuse, R168 ;  /* 0x000000a877e07220 */ /* 0x040fe20000400000 */
[----:B------:R0:W-:Y:S01]  /*10c40*/  STL [R1+0x12c], R3 ;  /* 0x00012c0301007387 */ /* 0x0001e20000100800 */
[C---:B------:R-:W-:Y:S01]  /*10c50*/  FMUL R237, R119.reuse, R164 ;  /* 0x000000a477ed7220 */ /* 0x040fe20000400000 */
[----:B------:R-:W-:Y:S01]  /*10c60*/  MOV R164, R248 ;  /* 0x000000f800a47202 */ /* 0x000fe20000000f00 */
[C---:B------:R-:W-:Y:S02]  /*10c70*/  FMUL R250, R119.reuse, R165 ;  /* 0x000000a577fa7220 */ /* 0x040fe40000400000 */
[C---:B------:R-:W-:Y:S02]  /*10c80*/  FMUL R247, R119.reuse, R246 ;  /* 0x000000f677f77220 */ /* 0x040fe40000400000 */
[C---:B------:R-:W-:Y:S02]  /*10c90*/  FMUL R225, R119.reuse, R166 ;  /* 0x000000a677e17220 */ /* 0x040fe40000400000 */
[C---:B------:R-:W-:Y:S01]  /*10ca0*/  FMUL R199, R119.reuse, R167 ;  /* 0x000000a777c77220 */ /* 0x040fe20000400000 */
[----:B0-----:R-:W-:Y:S01]  /*10cb0*/  P2R R3, PR, RZ, 0x1 ;  /* 0x00000001ff037803 */ /* 0x001fe20000000000 */
[C---:B------:R-:W-:Y:S01]  /*10cc0*/  FMUL R168, R119.reuse, R169 ;  /* 0x000000a977a87220 */ /* 0x040fe20000400000 */
[----:B------:R-:W-:Y:S01]  /*10cd0*/  FSETP.GT.AND P0, PT, |R130|, 8.50705917302346158658e+37, PT ;  /* 0x7e8000008200780b */ /* 0x000fe20003f04200 */
[----:B------:R-:W-:-:S02]  /*10ce0*/  FMUL R170, R119, R170 ;  /* 0x000000aa77aa7220 */ /* 0x000fc40000400000 */
[C---:B------:R-:W-:Y:S02]  /*10cf0*/  FMUL R171, R119.reuse, R171 ;  /* 0x000000ab77ab7220 */ /* 0x040fe40000400000 */
[C---:B------:R-:W-:Y:S02]  /*10d00*/  FMUL R243, R119.reuse, R243 ;  /* 0x000000f377f37220 */ /* 0x040fe40000400000 */
[----:B------:R-:W-:Y:S01]  /*10d10*/  FMUL R242, R119, R242 ;  /* 0x000000f277f27220 */ /* 0x000fe20000400000 */
[----:B------:R-:W-:Y:S01]  /*10d20*/  MOV R119, R120 ;  /* 0x0000007800777202 */ /* 0x000fe20000000f00 */
[----:B------:R-:W-:Y:S01]  /*10d30*/  IMAD.MOV.U32 R0, RZ, RZ, R179 ;  /* 0x000000ffff007224 */ /* 0x000fe200078e00b3 */
[----:B------:R-:W-:Y:S01]  /*10d40*/  MOV R120, R184 ;  /* 0x000000b800787202 */ /* 0x000fe20000000f00 */
[----:B------:R-:W-:Y:S02]  /*10d50*/  IMAD.MOV.U32 R2, RZ, RZ, R185 ;  /* 0x000000ffff027224 */ /* 0x000fe400078e00b9 */
[----:B------:R-:W-:Y:S01]  /*10d60*/  @P0 FMUL R130, R130, 0.25 ;  /* 0x3e80000082820820 */ /* 0x000fe20000400000 */
[----:B------:R-:W-:Y:S01]  /*10d70*/  FSETP.GEU.AND P1, PT, R0, 1.175494350822287508e-38, PT ;  /* 0x008000000000780b */ /* 0x000fe20003f2e000 */
[----:B------:R-:W-:-:S02]  /*10d80*/  @P0 FMUL R149, R149, 0.25 ;  /* 0x3e80000095950820 */ /* 0x000fc40000400000 */
[----:B------:R-:W-:Y:S02]  /*10d90*/  @!P3 FMUL R130, R130, 16777216 ;  /* 0x4b8000008282b820 */ /* 0x000fe40000400000 */
[----:B------:R-:W-:Y:S02]  /*10da0*/  @P0 FMUL R135, R135, 0.25 ;  /* 0x3e80000087870820 */ /* 0x000fe40000400000 */
[----:B------:R-:W-:Y:S02]  /*10db0*/  @P0 FMUL R148, R148, 0.25 ;  /* 0x3e80000094940820 */ /* 0x000fe40000400000 */
[----:B------:R-:W0:Y:S01]  /*10dc0*/  MUFU.RCP R130, R130 ;  /* 0x0000008200827308 */ /* 0x000e220000001000 */
[----:B------:R-:W-:Y:S02]  /*10dd0*/  @!P3 FMUL R149, R149, 16777216 ;  /* 0x4b8000009595b820 */ /* 0x000fe40000400000 */
[----:B------:R-:W-:Y:S02]  /*10de0*/  @!P3 FMUL R135, R135, 16777216 ;  /* 0x4b8000008787b820 */ /* 0x000fe40000400000 */
[----:B------:R-:W-:-:S02]  /*10df0*/  @!P3 FMUL R148, R148, 16777216 ;  /* 0x4b8000009494b820 */ /* 0x000fc40000400000 */
[----:B------:R-:W-:Y:S02]  /*10e00*/  @P0 FMUL R134, R134, 0.25 ;  /* 0x3e80000086860820 */ /* 0x000fe40000400000 */
[----:B------:R-:W-:Y:S02]  /*10e10*/  @P0 FMUL R145, R145, 0.25 ;  /* 0x3e80000091910820 */ /* 0x000fe40000400000 */
[----:B------:R-:W-:Y:S02]  /*10e20*/  @P0 FMUL R144, R144, 0.25 ;  /* 0x3e80000090900820 */ /* 0x000fe40000400000 */
[----:B------:R-:W-:Y:S02]  /*10e30*/  @P0 FMUL R131, R131, 0.25 ;  /* 0x3e80000083830820 */ /* 0x000fe40000400000 */
[----:B------:R-:W-:Y:S02]  /*10e40*/  @P0 FMUL R141, R141, 0.25 ;  /* 0x3e8000008d8d0820 */ /* 0x000fe40000400000 */
[----:B0-----:R-:W-:-:S02]  /*10e50*/  FMUL R239, R130, R149 ;  /* 0x0000009582ef7220 */ /* 0x001fc40000400000 */
[C---:B------:R-:W-:Y:S02]  /*10e60*/  FMUL R238, R130.reuse, R135 ;  /* 0x0000008782ee7220 */ /* 0x040fe40000400000 */
[----:B------:R-:W-:Y:S01]  /*10e70*/  FMUL R138, R130, R148 ;  /* 0x00000094828a7220 */ /* 0x000fe20000400000 */
[----:B------:R-:W-:Y:S01]  /*10e80*/  STL [R1+0x68c], R239 ;  /* 0x00068cef01007387 */ /* 0x000fe20000100800 */
[----:B------:R-:W-:Y:S02]  /*10e90*/  @!P3 FMUL R134, R134, 16777216 ;  /* 0x4b8000008686b820 */ /* 0x000fe40000400000 */
[----:B------:R-:W-:Y:S01]  /*10ea0*/  @P0 FMUL R127, R127, 0.25 ;  /* 0x3e8000007f7f0820 */ /* 0x000fe20000400000 */
[----:B------:R-:W-:Y:S01]  /*10eb0*/  STL [R1+0x690], R238 ;  /* 0x000690ee01007387 */ /* 0x000fe20000100800 */
[----:B------:R-:W-:Y:S02]  /*10ec0*/  @!P3 FMUL R145, R145, 16777216 ;  /* 0x4b8000009191b820 */ /* 0x000fe40000400000 */
[----:B------:R-:W-:Y:S01]  /*10ed0*/  @P0 FMUL R126, R126, 0.25 ;  /* 0x3e8000007e7e0820 */ /* 0x000fe20000400000 */
[----:B------:R0:W-:Y:S01]  /*10ee0*/  STL [R1+0x128], R138 ;  /* 0x0001288a01007387 */ /* 0x0001e20000100800 */
[----:B------:R-:W-:-:S02]  /*10ef0*/  @!P3 FMUL R144, R144, 16777216 ;  /* 0x4b8000009090b820 */ /* 0x000fc40000400000 */
[----:B------:R-:W-:Y:S02]  /*10f00*/  @!P3 FMUL R131, R131, 16777216 ;  /* 0x4b8000008383b820 */ /* 0x000fe40000400000 */
[----:B------:R-:W-:Y:S02]  /*10f10*/  @!P3 FMUL R141, R141, 16777216 ;  /* 0x4b8000008d8db820 */ /* 0x000fe40000400000 */
[----:B------:R-:W-:Y:S02]  /*10f20*/  @!P3 FMUL R127, R127, 16777216 ;  /* 0x4b8000007f7fb820 */ /* 0x000fe40000400000 */
[C---:B------:R-:W-:Y:S02]  /*10f30*/  FMUL R135, R130.reuse, R145 ;  /* 0x0000009182877220 */ /* 0x040fe40000400000 */
[----:B0-----:R-:W-:Y:S02]  /*10f40*/  FMUL R138, R130, R134 ;  /* 0x00000086828a7220 */ /* 0x001fe40000400000 */
[----:B------:R-:W-:-:S02]  /*10f50*/  @!P3 FMUL R126, R126, 16777216 ;  /* 0x4b8000007e7eb820 */ /* 0x000fc40000400000 */
[----:B------:R-:W-:Y:S01]  /*10f60*/  FMUL R134, R130, R144 ;  /* 0x0000009082867220 */ /* 0x000fe20000400000 */
[----:B------:R-:W-:Y:S01]  /*10f70*/  STL [R1+0x124], R138 ;  /* 0x0001248a01007387 */ /* 0x000fe20000100800 */
[----:B------:R-:W-:Y:S02]  /*10f80*/  @P0 FMUL R140, R140, 0.25 ;  /* 0x3e8000008c8c0820 */ /* 0x000fe40000400000 */
[C---:B------:R-:W-:Y:S01]  /*10f90*/  FMUL R131, R130.reuse, R131 ;  /* 0x0000008382837220 */ /* 0x040fe20000400000 */
[----:B------:R-:W-:Y:S01]  /*10fa0*/  STL [R1+0x120], R135 ;  /* 0x0001208701007387 */ /* 0x000fe20000100800 */
[----:B------:R-:W-:Y:S02]  /*10fb0*/  @P0 FMUL R137, R137, 0.25 ;  /* 0x3e80000089890820 */ /* 0x000fe40000400000 */
[----:B------:R-:W-:Y:S01]  /*10fc0*/  FMUL R238, R130, R141 ;  /* 0x0000008d82ee7220 */ /* 0x000fe20000400000 */
[----:B------:R-:W-:Y:S01]  /*10fd0*/  STL [R1+0x118], R134 ;  /* 0x0001188601007387 */ /* 0x000fe20000100800 */
[----:B------:R-:W-:-:S02]  /*10fe0*/  @P0 FMUL R124, R124, 0.25 ;  /* 0x3e8000007c7c0820 */ /* 0x000fc40000400000 */
[C---:B------:R-:W-:Y:S01]  /*10ff0*/  FMUL R127, R130.reuse, R127 ;  /* 0x0000007f827f7220 */ /* 0x040fe20000400000 */
[----:B------:R-:W-:Y:S01]  /*11000*/  STL [R1+0x11c], R131 ;  /* 0x00011c8301007387 */ /* 0x000fe20000100800 */
[----:B------:R-:W-:Y:S02]  /*11010*/  FMUL R239, R130, R126 ;  /* 0x0000007e82ef7220 */ /* 0x000fe40000400000 */
[----:B------:R-:W-:Y:S01]  /*11020*/  @!P3 FMUL R140, R140, 16777216 ;  /* 0x4b8000008c8cb820 */ /* 0x000fe20000400000 */
[----:B------:R-:W-:Y:S01]  /*11030*/  STL [R1+0x694], R238 ;  /* 0x000694ee01007387 */ /* 0x000fe20000100800 */
[----:B------:R-:W-:Y:S02]  /*11040*/  @!P3 FMUL R137, R137, 16777216 ;  /* 0x4b8000008989b820 */ /* 0x000fe40000400000 */
[----:B------:R-:W-:Y:S01]  /*11050*/  FMUL R122, R0, 8388608 ;  /* 0x4b000000007a7820 */ /* 0x000fe20000400000 */
[----:B------:R0:W-:Y:S01]  /*11060*/  STL [R1+0x114], R127 ;  /* 0x0001147f01007387 */ /* 0x0001e20000100800 */
[----:B------:R-:W-:-:S02]  /*11070*/  @!P3 FMUL R124, R124, 16777216 ;  /* 0x4b8000007c7cb820 */ /* 0x000fc40000400000 */
[----:B------:R-:W-:Y:S01]  /*11080*/  @P0 FMUL R120, R120, 0.25 ;  /* 0x3e80000078780820 */ /* 0x000fe20000400000 */
[----:B------:R1:W-:Y:S01]  /*11090*/  STL [R1+0x698], R239 ;  /* 0x000698ef01007387 */ /* 0x0003e20000100800 */
[----:B------:R-:W-:Y:S01]  /*110a0*/  @P0 FMUL R136, R136, 0.25 ;  /* 0x3e80000088880820 */ /* 0x000fe20000400000 */
[----:B------:R-:W-:Y:S01]  /*110b0*/  FSEL R122, R122, R0, !P1 ;  /* 0x000000007a7a7208 */ /* 0x000fe20004800000 */
[----:B------:R-:W-:Y:S02]  /*110c0*/  @P0 FMUL R2, R2, 0.25 ;  /* 0x3e80000002020820 */ /* 0x000fe40000400000 */
[----:B------:R-:W-:Y:S01]  /*110d0*/  FMUL R124, R130, R124 ;  /* 0x0000007c827c7220 */ /* 0x000fe20000400000 */
[----:B------:R-:W-:Y:S01]  /*110e0*/  IADD3 R123, R122, -0x3f3504f3, RZ ;  /* 0xc0cafb0d7a7b7810 */ /* 0x000fe20007ffe0ff */
[----:B0-----:R-:W-:Y:S02]  /*110f0*/  FMUL R127, R130, R140 ;  /* 0x0000008c827f7220 */ /* 0x001fe40000400000 */
[----:B------:R-:W-:Y:S01]  /*11100*/  @!P3 FMUL R120, R120, 16777216 ;  /* 0x4b8000007878b820 */ /* 0x000fe20000400000 */
[----:B------:R-:W-:Y:S01]  /*11110*/  LOP3.LUT R123, R123, 0xff800000, RZ, 0xc0, !PT ;  /* 0xff8000007b7b7812 */ /* 0x000fe200078ec0ff */
[----:B-1----:R-:W-:Y:S01]  /*11120*/  FMUL R239, R130, R137 ;  /* 0x0000008982ef7220 */ /* 0x002fe20000400000 */
[----:B------:R-:W-:Y:S01]  /*11130*/  STL [R1+0x10c], R127 ;  /* 0x00010c7f01007387 */ /* 0x000fe20000100800 */
[----:B------:R-:W-:-:S02]  /*11140*/  @!P3 FMUL R136, R136, 16777216 ;  /* 0x4b8000008888b820 */ /* 0x000fc40000400000 */
[----:B------:R-:W-:Y:S01]  /*11150*/  @!P3 FMUL R2, R2, 16777216 ;  /* 0x4b8000000202b820 */ /* 0x000fe20000400000 */
[----:B------:R-:W-:Y:S01]  /*11160*/  STL [R1+0x69c], R239 ;  /* 0x00069cef01007387 */ /* 0x000fe20000100800 */
[C---:B------:R-:W-:Y:S02]  /*11170*/  FMUL R238, R130.reuse, R120 ;  /* 0x0000007882ee7220 */ /* 0x040fe40000400000 */
[----:B------:R-:W-:Y:S01]  /*11180*/  FMUL R2, R130, R2 ;  /* 0x0000000282027220 */ /* 0x000fe20000400000 */
[----:B------:R0:W-:Y:S01]  /*11190*/  STL [R1+0x108], R124 ;  /* 0x0001087c01007387 */ /* 0x0001e20000100800 */
[----:B------:R-:W-:Y:S02]  /*111a0*/  IMAD.MOV.U32 R142, RZ, RZ, R244 ;  /* 0x000000ffff8e7224 */ /* 0x000fe400078e00f4 */
[----:B------:R-:W-:Y:S01]  /*111b0*/  IMAD.MOV.U32 R166, RZ, RZ, R249 ;  /* 0x000000ffffa67224 */ /* 0x000fe200078e00f9 */
[----:B------:R-:W-:Y:S01]  /*111c0*/  STL [R1+0x6a0], R238 ;  /* 0x0006a0ee01007387 */ /* 0x000fe20000100800 */
[----:B------:R-:W-:-:S02]  /*111d0*/  @P0 FMUL R133, R133, 0.25 ;  /* 0x3e80000085850820 */ /* 0x000fc40000400000 */
[----:B------:R-:W-:Y:S02]  /*111e0*/  @P0 FMUL R132, R132, 0.25 ;  /* 0x3e80000084840820 */ /* 0x000fe40000400000 */
[----:B------:R-:W-:Y:S02]  /*111f0*/  @P0 FMUL R166, R166, 0.25 ;  /* 0x3e800000a6a60820 */ /* 0x000fe40000400000 */
[----:B0-----:R-:W-:Y:S02]  /*11200*/  FMUL R124, R130, R136 ;  /* 0x00000088827c7220 */ /* 0x001fe40000400000 */
[----:B------:R-:W-:Y:S02]  /*11210*/  @P0 FMUL R164, R164, 0.25 ;  /* 0x3e800000a4a40820 */ /* 0x000fe40000400000 */
[----:B------:R-:W-:Y:S01]  /*11220*/  @P0 FMUL R129, R129, 0.25 ;  /* 0x3e80000081810820 */ /* 0x000fe20000400000 */
[----:B------:R0:W-:Y:S01]  /*11230*/  STL [R1+0x104], R124 ;  /* 0x0001047c01007387 */ /* 0x0001e20000100800 */
[----:B------:R-:W-:-:S02]  /*11240*/  @P0 FMUL R128, R128, 0.25 ;  /* 0x3e80000080800820 */ /* 0x000fc40000400000 */
[----:B------:R-:W-:Y:S01]  /*11250*/  @P0 FMUL R245, R245, 0.25 ;  /* 0x3e800000f5f50820 */ /* 0x000fe20000400000 */
[----:B------:R1:W-:Y:S01]  /*11260*/  STL [R1+0x100], R2 ;  /* 0x0001000201007387 */ /* 0x0003e20000100800 */
[----:B------:R-:W-:Y:S02]  /*11270*/  @P0 FMUL R142, R142, 0.25 ;  /* 0x3e8000008e8e0820 */ /* 0x000fe40000400000 */
[----:B------:R-:W-:Y:S02]  /*11280*/  @P0 FMUL R125, R125, 0.25 ;  /* 0x3e8000007d7d0820 */ /* 0x000fe40000400000 */
[----:B------:R-:W-:Y:S01]  /*11290*/  @P0 FMUL R117, R117, 0.25 ;  /* 0x3e80000075750820 */ /* 0x000fe20000400000 */
[----:B0-----:R-:W-:Y:S01]  /*112a0*/  FSEL R124, RZ, -23, P1 ;  /* 0xc1b80000ff7c7808 */ /* 0x001fe20000800000 */
[----:B------:R-:W-:Y:S02]  /*112b0*/  @P0 FMUL R121, R121, 0.25 ;  /* 0x3e80000079790820 */ /* 0x000fe40000400000 */
[----:B------:R-:W-:Y:S01]  /*112c0*/  @P0 FMUL R119, R119, 0.25 ;  /* 0x3e80000077770820 */ /* 0x000fe20000400000 */
[----:B-1----:R0:W1:Y:S01]  /*112d0*/  I2F R2, R123 ;  /* 0x0000007b00027306 */ /* 0x0020620000201400 */
[----:B------:R-:W-:-:S02]  /*112e0*/  @P0 FMUL R118, R118, 0.25 ;  /* 0x3e80000076760820 */ /* 0x000fc40000400000 */
[----:B------:R-:W-:Y:S02]  /*112f0*/  @P0 FMUL R116, R116, 0.25 ;  /* 0x3e80000074740820 */ /* 0x000fe40000400000 */
[----:B------:R-:W-:Y:S02]  /*11300*/  @P0 FMUL R241, R241, 0.25 ;  /* 0x3e800000f1f10820 */ /* 0x000fe40000400000 */
[----:B------:R-:W-:Y:S01]  /*11310*/  @P0 FMUL R240, R240, 0.25 ;  /* 0x3e800000f0f00820 */ /* 0x000fe20000400000 */
[C---:B------:R-:W-:Y:S01]  /*11320*/  ISETP.GE.U32.AND P0, PT, R122.reuse, 0x7f800000, PT ;  /* 0x7f8000007a00780c */ /* 0x040fe20003f06070 */
[----:B0-----:R-:W-:Y:S02]  /*11330*/  IMAD.IADD R123, R122, 0x1, -R123 ;  /* 0x000000017a7b7824 */ /* 0x001fe400078e0a7b */
[----:B------:R-:W-:Y:S02]  /*11340*/  @!P3 FMUL R129, R129, 16777216 ;  /* 0x4b8000008181b820 */ /* 0x000fe40000400000 */
[----:B------:R-:W-:-:S02]  /*11350*/  FADD R123, R123, -1 ;  /* 0xbf8000007b7b7421 */ /* 0x000fc40000000000 */
[----:B------:R-:W-:Y:S02]  /*11360*/  @!P3 FMUL R128, R128, 16777216 ;  /* 0x4b8000008080b820 */ /* 0x000fe40000400000 */
[----:B-1----:R-:W-:Y:S02]  /*11370*/  FFMA.FTZ R2, R2, 1.1920928955078125e-07, R124 ;  /* 0x3400000002027823 */ /* 0x002fe4000001007c */
[C---:B------:R-:W-:Y:S02]  /*11380*/  FFMA.FTZ R124, R123.reuse, R173, -0.16845393180847167969 ;  /* 0xbe2c7f307b7c7423 */ /* 0x040fe400000100ad */
[C---:B------:R-:W-:Y:S02]  /*11390*/  FMUL R145, R130.reuse, R129 ;  /* 0x0000008182917220 */ /* 0x040fe40000400000 */
[----:B------:R-:W-:Y:S02]  /*113a0*/  FFMA.FTZ R124, R123, R124, 0.1716887056827545166 ;  /* 0x3e2fcf2a7b7c7423 */ /* 0x000fe4000001007c */
[----:B------:R-:W-:-:S02]  /*113b0*/  FMUL R143, R130, R128 ;  /* 0x00000080828f7220 */ /* 0x000fc40000400000 */
[----:B------:R-:W-:Y:S02]  /*113c0*/  FFMA.FTZ R124, R123, R124, -0.17900948226451873779 ;  /* 0xbe374e437b7c7423 */ /* 0x000fe4000001007c */
[----:B------:R-:W-:Y:S02]  /*113d0*/  @!P3 FMUL R125, R125, 16777216 ;  /* 0x4b8000007d7db820 */ /* 0x000fe40000400000 */
[C---:B------:R-:W-:Y:S02]  /*113e0*/  FFMA.FTZ R124, R123.reuse, R124, 0.20512372255325317383 ;  /* 0x3e520bf47b7c7423 */ /* 0x040fe4000001007c */
[----:B------:R-:W-:Y:S02]  /*113f0*/  FMUL R141, R130, R125 ;  /* 0x0000007d828d7220 */ /* 0x000fe40000400000 */
[----:B------:R-:W-:Y:S02]  /*11400*/  FFMA.FTZ R124, R123, R124, -0.24046532809734344482 ;  /* 0xbe763c8b7b7c7423 */ /* 0x000fe4000001007c */
[----:B------:R-:W-:-:S02]  /*11410*/  @!P3 FMUL R133, R133, 16777216 ;  /* 0x4b8000008585b820 */ /* 0x000fc40000400000 */
[C---:B------:R-:W-:Y:S02]  /*11420*/  FFMA.FTZ R124, R123.reuse, R124, 0.28857114911079406738 ;  /* 0x3e93bf997b7c7423 */ /* 0x040fe4000001007c */
[----:B------:R-:W-:Y:S02]  /*11430*/  FMUL R167, R130, R133 ;  /* 0x0000008582a77220 */ /* 0x000fe40000400000 */
[C---:B------:R-:W-:Y:S02]  /*11440*/  FFMA.FTZ R124, R123.reuse, R124, -0.36067417263984680176 ;  /* 0xbeb8aa497b7c7423 */ /* 0x040fe4000001007c */
[----:B------:R-:W-:Y:S02]  /*11450*/  @!P3 FMUL R132, R132, 16777216 ;  /* 0x4b8000008484b820 */ /* 0x000fe40000400000 */
[----:B------:R-:W-:Y:S02]  /*11460*/  FFMA.FTZ R124, R123, R124, 0.48089820146560668945 ;  /* 0x3ef6384a7b7c7423 */ /* 0x000fe4000001007c */
[----:B------:R-:W-:-:S02]  /*11470*/  @!P3 FMUL R166, R166, 16777216 ;  /* 0x4b800000a6a6b820 */ /* 0x000fc40000400000 */
[C---:B------:R-:W-:Y:S02]  /*11480*/  FFMA.FTZ R124, R123.reuse, R124, -0.72134751081466674805 ;  /* 0xbf38aa3b7b7c7423 */ /* 0x040fe4000001007c */
[----:B------:R-:W-:Y:S02]  /*11490*/  @!P3 FMUL R164, R164, 16777216 ;  /* 0x4b800000a4a4b820 */ /* 0x000fe40000400000 */
[----:B------:R-:W-:Y:S02]  /*114a0*/  FMUL R124, R123, R124 ;  /* 0x0000007c7b7c7220 */ /* 0x000fe40000400000 */
[----:B------:R-:W-:Y:S02]  /*114b0*/  @!P3 FMUL R245, R245, 16777216 ;  /* 0x4b800000f5f5b820 */ /* 0x000fe40000400000 */
[----:B------:R-:W-:Y:S02]  /*114c0*/  FMUL R124, R123, R124 ;  /* 0x0000007c7b7c7220 */ /* 0x000fe40000400000 */
[----:B------:R-:W-:-:S02]  /*114d0*/  @!P3 FMUL R142, R142, 16777216 ;  /* 0x4b8000008e8eb820 */ /* 0x000fc40000400000 */
[----:B------:R-:W-:Y:S02]  /*114e0*/  FFMA.FTZ R124, R123, 1.4426950216293334961, R124 ;  /* 0x3fb8aa3b7b7c7823 */ /* 0x000fe4000001007c */
[----:B------:R-:W-:Y:S02]  /*114f0*/  @!P3 FMUL R117, R117, 16777216 ;  /* 0x4b8000007575b820 */ /* 0x000fe40000400000 */
[----:B------:R-:W-:Y:S01]  /*11500*/  FADD R126, R2, R124 ;  /* 0x0000007c027e7221 */ /* 0x000fe20000000000 */
[----:B------:R-:W-:Y:S01]  /*11510*/  @P0 MOV R2, 0x7f800000 ;  /* 0x7f80000000020802 */ /* 0x000fe20000000f00 */
[----:B------:R-:W-:Y:S02]  /*11520*/  @!P3 FMUL R121, R121, 16777216 ;  /* 0x4b8000007979b820 */ /* 0x000fe40000400000 */
[----:B------:R-:W-:Y:S02]  /*11530*/  @!P3 FMUL R119, R119, 16777216 ;  /* 0x4b8000007777b820 */ /* 0x000fe40000400000 */
[C---:B------:R-:W-:Y:S01]  /*11540*/  @P0 FFMA.FTZ R126, R122.reuse, R2, +INF ;  /* 0x7f8000007a7e0423 */ /* 0x040fe20000010002 */
[----:B------:R-:W-:Y:S01]  /*11550*/  FSETP.NEU.AND P0, PT, R122, RZ, PT ;  /* 0x000000ff7a00720b */ /* 0x000fe20003f0d000 */
[----:B------:R-:W-:-:S02]  /*11560*/  @!P3 FMUL R118, R118, 16777216 ;  /* 0x4b8000007676b820 */ /* 0x000fc40000400000 */
[----:B------:R-:W-:Y:S01]  /*11570*/  @!P3 FMUL R116, R116, 16777216 ;  /* 0x4b8000007474b820 */ /* 0x000fe20000400000 */
[----:B------:R0:W-:Y:S01]  /*11580*/  STL [R1+0x110], R126 ;  /* 0x0001107e01007387 */ /* 0x0001e20000100800 */
[----:B------:R-:W-:Y:S01]  /*11590*/  P2R R122, PR, RZ, 0x1 ;  /* 0x00000001ff7a7803 */ /* 0x000fe20000000000 */
[----:B------:R-:W-:Y:S02]  /*115a0*/  @!P3 FMUL R241, R241, 16777216 ;  /* 0x4b800000f1f1b820 */ /* 0x000fe40000400000 */
[----:B------:R-:W2:Y:S01]  /*115b0*/  LDL.LU R123, [R1+0xec] ;  /* 0x0000ec00017b7983 */ /* 0x000ea20000300800 */
[----:B------:R-:W-:Y:S02]  /*115c0*/  @!P3 FMUL R240, R240, 16777216 ;  /* 0x4b800000f0f0b820 */ /* 0x000fe40000400000 */
[----:B------:R-:W-:Y:S01]  /*115d0*/  FMUL R140, R130, R121 ;  /* 0x00000079828c7220 */ /* 0x000fe20000400000 */
[----:B------:R-:W3:Y:S01]  /*115e0*/  LDL.LU R129, [R1+0xd8] ;  /* 0x0000d80001817983 */ /* 0x000ee20000300800 */
[----:B------:R-:W-:Y:S01]  /*115f0*/  FSETP.GT.AND P0, PT, |R0|, 8.50705917302346158658e+37, PT ;  /* 0x7e8000000000780b */ /* 0x000fe20003f04200 */
[----:B------:R-:W-:Y:S01]  /*11600*/  FMUL R165, R130, R132 ;  /* 0x0000008482a57220 */ /* 0x000fe20000400000 */
[----:B------:R-:W-:Y:S01]  /*11610*/  FSETP.GEU.AND P3, PT, |R0|, 1.175494350822287508e-38, PT ;  /* 0x008000000000780b */ /* 0x000fe20003f6e200 */
[----:B------:R-:W4:Y:S01]  /*11620*/  LDL.LU R128, [R1+0xdc] ;  /* 0x0000dc0001807983 */ /* 0x000f220000300800 */
[C---:B------:R-:W-:Y:S01]  /*11630*/  FMUL R121, R130.reuse, R116 ;  /* 0x0000007482797220 */ /* 0x040fe20000400000 */
[----:B------:R-:W-:Y:S01]  /*11640*/  MOV R132, R174 ;  /* 0x000000ae00847202 */ /* 0x000fe20000000f00 */
[C---:B------:R-:W-:Y:S01]  /*11650*/  FMUL R166, R130.reuse, R166 ;  /* 0x000000a682a67220 */ /* 0x040fe20000400000 */
[----:B------:R-:W2:Y:S01]  /*11660*/  LDL.LU R2, [R1+0xc8] ;  /* 0x0000c80001027983 */ /* 0x000ea20000300800 */
[----:B------:R-:W-:-:S02]  /*11670*/  FMUL R164, R130, R164 ;  /* 0x000000a482a47220 */ /* 0x000fc40000400000 */
[C---:B------:R-:W-:Y:S01]  /*11680*/  FMUL R144, R130.reuse, R245 ;  /* 0x000000f582907220 */ /* 0x040fe20000400000 */
[----:B------:R-:W3:Y:S01]  /*11690*/  LDL.LU R124, [R1+0xcc] ;  /* 0x0000cc00017c7983 */ /* 0x000ee20000300800 */
[----:B------:R-:W-:Y:S02]  /*116a0*/  FMUL R142, R130, R142 ;  /* 0x0000008e828e7220 */ /* 0x000fe40000400000 */
[----:B------:R-:W-:Y:S01]  /*116b0*/  @P0 FMUL R0, R0, 0.25 ;  /* 0x3e80000000000820 */ /* 0x000fe20000400000 */
[----:B------:R-:W3:Y:S01]  /*116c0*/  LDL.LU R127, [R1+0xb8] ;  /* 0x0000b800017f7983 */ /* 0x000ee20000300800 */
[----:B------:R-:W-:Y:S02]  /*116d0*/  @P0 FMUL R155, R155, 0.25 ;  /* 0x3e8000009b9b0820 */ /* 0x000fe40000400000 */
[----:B------:R-:W-:Y:S01]  /*116e0*/  @P0 FMUL R115, R115, 0.25 ;  /* 0x3e80000073730820 */ /* 0x000fe20000400000 */
[----:B0-----:R-:W3:Y:S01]  /*116f0*/  LDL.LU R126, [R1+0xbc] ;  /* 0x0000bc00017e7983 */ /* 0x001ee20000300800 */
[----:B------:R-:W-:-:S02]  /*11700*/  @P0 FMUL R154, R154, 0.25 ;  /* 0x3e8000009a9a0820 */ /* 0x000fc40000400000 */
[----:B------:R-:W-:Y:S01]  /*11710*/  @P0 FMUL R114, R114, 0.25 ;  /* 0x3e80000072720820 */ /* 0x000fe20000400000 */
[----:B------:R-:W3:Y:S01]  /*11720*/  LDL.LU R134, [R1+0xa8] ;  /* 0x0000a80001867983 */ /* 0x000ee20000300800 */
[----:B------:R-:W-:Y:S02]  /*11730*/  @P0 FMUL R107, R107, 0.25 ;  /* 0x3e8000006b6b0820 */ /* 0x000fe40000400000 */
[----:B------:R-:W-:Y:S01]  /*11740*/  @P0 FMUL R106, R106, 0.25 ;  /* 0x3e8000006a6a0820 */ /* 0x000fe20000400000 */
[----:B------:R-:W4:Y:S01]  /*11750*/  LDL.LU R135, [R1+0xac] ;  /* 0x0000ac0001877983 */ /* 0x000f220000300800 */
[C---:B------:R-:W-:Y:S02]  /*11760*/  FMUL R117, R130.reuse, R117 ;  /* 0x0000007582757220 */ /* 0x040fe40000400000 */
[C---:B------:R-:W-:Y:S01]  /*11770*/  FMUL R119, R130.reuse, R119 ;  /* 0x0000007782777220 */ /* 0x040fe20000400000 */
[----:B------:R-:W4:Y:S01]  /*11780*/  LDL.LU R125, [R1+0x98] ;  /* 0x00009800017d7983 */ /* 0x000f220000300800 */
[----:B------:R-:W-:-:S02]  /*11790*/  FMUL R118, R130, R118 ;  /* 0x0000007682767220 */ /* 0x000fc40000400000 */
[C---:B------:R-:W-:Y:S01]  /*117a0*/  FMUL R116, R130.reuse, R241 ;  /* 0x000000f182747220 */ /* 0x040fe20000400000 */
[----:B------:R-:W4:Y:S01]  /*117b0*/  LDL.LU R136, [R1+0x9c] ;  /* 0x00009c0001887983 */ /* 0x000f220000300800 */
[----:B------:R-:W-:Y:S02]  /*117c0*/  FMUL R120, R130, R240 ;  /* 0x000000f082787220 */ /* 0x000fe40000400000 */
[----:B------:R-:W-:Y:S01]  /*117d0*/  @!P3 FMUL R0, R0, 16777216 ;  /* 0x4b8000000000b820 */ /* 0x000fe20000400000 */
[----:B------:R-:W4:Y:S01]  /*117e0*/  LDL.LU R137, [R1+0x88] ;  /* 0x0000880001897983 */ /* 0x000f220000300800 */
[----:B------:R-:W-:Y:S02]  /*117f0*/  @!P3 FMUL R155, R155, 16777216 ;  /* 0x4b8000009b9bb820 */ /* 0x000fe40000400000 */
[----:B------:R-:W-:Y:S01]  /*11800*/  @!P3 FMUL R115, R115, 16777216 ;  /* 0x4b8000007373b820 */ /* 0x000fe20000400000 */
[----:B------:R-:W4:Y:S01]  /*11810*/  LDL.LU R138, [R1+0x8c] ;  /* 0x00008c00018a7983 */ /* 0x000f220000300800 */
[----:B------:R-:W-:-:S02]  /*11820*/  @!P3 FMUL R154, R154, 16777216 ;  /* 0x4b8000009a9ab820 */ /* 0x000fc40000400000 */
[----:B------:R-:W-:Y:S01]  /*11830*/  @!P3 FMUL R114, R114, 16777216 ;  /* 0x4b8000007272b820 */ /* 0x000fe20000400000 */
[----:B------:R-:W4:Y:S01]  /*11840*/  LDL.LU R146, [R1+0x68] ;  /* 0x0000680001927983 */ /* 0x000f220000300800 */
[----:B------:R-:W-:Y:S02]  /*11850*/  @!P3 FMUL R107, R107, 16777216 ;  /* 0x4b8000006b6bb820 */ /* 0x000fe40000400000 */
[----:B------:R-:W-:Y:S01]  /*11860*/  @P0 FMUL R111, R111, 0.25 ;  /* 0x3e8000006f6f0820 */ /* 0x000fe20000400000 */
[----:B------:R-:W4:Y:S01]  /*11870*/  LDL.LU R148, [R1+0x6c] ;  /* 0x00006c0001947983 */ /* 0x000f220000300800 */
[----:B------:R-:W-:Y:S02]  /*11880*/  IMAD.MOV.U32 R131, RZ, RZ, R176 ;  /* 0x000000ffff837224 */ /* 0x000fe400078e00b0 */
[----:B------:R-:W-:Y:S01]  /*11890*/  IMAD.MOV.U32 R130, RZ, RZ, R175 ;  /* 0x000000ffff827224 */ /* 0x000fe200078e00af */
[----:B------:R-:W4:Y:S04]  /*118a0*/  LDL.LU R149, [R1+0x58] ;  /* 0x0000580001957983 */ /* 0x000f280000300800 */
[----:B------:R-:W4:Y:S04]  /*118b0*/  LDL.LU R150, [R1+0x5c] ;  /* 0x00005c0001967983 */ /* 0x000f280000300800 */
[----:B------:R-:W4:Y:S04]  /*118c0*/  LDL.LU R151, [R1+0x48] ;  /* 0x0000480001977983 */ /* 0x000f280000300800 */
[----:B------:R-:W4:Y:S04]  /*118d0*/  LDL.LU R169, [R1+0x4c] ;  /* 0x00004c0001a97983 */ /* 0x000f280000300800 */
[----:B------:R-:W4:Y:S01]  /*118e0*/  LDL.LU R133, [R1+0x1b4] ;  /* 0x0001b40001857983 */ /* 0x000f220000300800 */
[----:B------:R-:W0:Y:S02]  /*118f0*/  MUFU.RCP R147, R0 ;  /* 0x0000000000937308 */ /* 0x000e240000001000 */
[----:B0-----:R-:W-:-:S02]  /*11900*/  FMUL R238, R147, R155 ;  /* 0x0000009b93ee7220 */ /* 0x001fc40000400000 */
[C---:B------:R-:W-:Y:S02]  /*11910*/  FMUL R239, R147.reuse, R115 ;  /* 0x0000007393ef7220 */ /* 0x040fe40000400000 */
[C---:B------:R-:W-:Y:S02]  /*11920*/  FMUL R154, R147.reuse, R154 ;  /* 0x0000009a939a7220 */ /* 0x040fe40000400000 */
[----:B------:R-:W-:Y:S01]  /*11930*/  FMUL R114, R147, R114 ;  /* 0x0000007293727220 */ /* 0x000fe20000400000 */
[----:B------:R-:W-:Y:S04]  /*11940*/  STL [R1+0x6a4], R238 ;  /* 0x0006a4ee01007387 */ /* 0x000fe80000100800 */
[----:B------:R-:W-:Y:S04]  /*11950*/  STL [R1+0x6a8], R239 ;  /* 0x0006a8ef01007387 */ /* 0x000fe80000100800 */
[----:B------:R-:W-:Y:S04]  /*11960*/  STL [R1+0x68], R154 ;  /* 0x0000689a01007387 */ /* 0x000fe80000100800 */
[----:B------:R-:W-:Y:S01]  /*11970*/  STL [R1+0x5c], R114 ;  /* 0x00005c7201007387 */ /* 0x000fe20000100800 */
[----:B------:R-:W-:-:S02]  /*11980*/  @P0 FMUL R110, R110, 0.25 ;  /* 0x3e8000006e6e0820 */ /* 0x000fc40000400000 */
[----:B------:R-:W-:Y:S02]  /*11990*/  @!P3 FMUL R106, R106, 16777216 ;  /* 0x4b8000006a6ab820 */ /* 0x000fe40000400000 */
[----:B------:R-:W-:Y:S02]  /*119a0*/  @P0 FMUL R159, R159, 0.25 ;  /* 0x3e8000009f9f0820 */ /* 0x000fe40000400000 */
[----:B------:R-:W-:Y:S02]  /*119b0*/  FMUL R107, R147, R107 ;  /* 0x0000006b936b7220 */ /* 0x000fe40000400000 */
[----:B------:R-:W-:Y:S02]  /*119c0*/  @!P3 FMUL R111, R111, 16777216 ;  /* 0x4b8000006f6fb820 */ /* 0x000fe40000400000 */
[----:B------:R-:W-:Y:S02]  /*119d0*/  @P0 FMUL R158, R158, 0.25 ;  /* 0x3e8000009e9e0820 */ /* 0x000fe40000400000 */
[----:B------:R-:W-:-:S02]  /*119e0*/  @P0 FMUL R132, R132, 0.25 ;  /* 0x3e80000084840820 */ /* 0x000fc40000400000 */
[----:B------:R-:W-:Y:S02]  /*119f0*/  @P0 FMUL R130, R130, 0.25 ;  /* 0x3e80000082820820 */ /* 0x000fe40000400000 */
[----:B------:R-:W-:Y:S02]  /*11a00*/  @P0 FMUL R131, R131, 0.25 ;  /* 0x3e80000083830820 */ /* 0x000fe40000400000 */
[----:B------:R-:W-:Y:S02]  /*11a10*/  @!P3 FMUL R110, R110, 16777216 ;  /* 0x4b8000006e6eb820 */ /* 0x000fe40000400000 */
[----:B------:R-:W-:Y:S01]  /*11a20*/  FMUL R106, R147, R106 ;  /* 0x0000006a936a7220 */ /* 0x000fe20000400000 */
[----:B------:R0:W-:Y:S01]  /*11a30*/  STL [R1+0x58], R107 ;  /* 0x0000586b01007387 */ /* 0x0001e20000100800 */
[----:B------:R-:W-:Y:S02]  /*11a40*/  @!P3 FMUL R159, R159, 16777216 ;  /* 0x4b8000009f9fb820 */ /* 0x000fe40000400000 */
[C---:B------:R-:W-:Y:S01]  /*11a50*/  FMUL R111, R147.reuse, R111 ;  /* 0x0000006f936f7220 */ /* 0x040fe20000400000 */
[----:B------:R1:W-:Y:S01]  /*11a60*/  STL [R1+0x38], R106 ;  /* 0x0000386a01007387 */ /* 0x0003e20000100800 */
[----:B0-----:R-:W-:-:S03]  /*11a70*/  FMUL R107, R147, R110 ;  /* 0x0000006e936b7220 */ /* 0x001fc60000400000 */
[----:B------:R-:W-:Y:S01]  /*11a80*/  STL [R1+0x3c], R111 ;  /* 0x00003c6f01007387 */ /* 0x000fe20000100800 */
[----:B-1----:R-:W-:-:S03]  /*11a90*/  FMUL R106, R147, R159 ;  /* 0x0000009f936a7220 */ /* 0x002fc60000400000 */
[----:B------:R0:W-:Y:S04]  /*11aa0*/  STL [R1+0x34], R107 ;  /* 0x0000346b01007387 */ /* 0x0001e80000100800 */
[----:B------:R1:W-:Y:S01]  /*11ab0*/  STL [R1+0x30], R106 ;  /* 0x0000306a01007387 */ /* 0x0003e20000100800 */
[----:B------:R-:W-:Y:S02]  /*11ac0*/  @!P3 FMUL R158, R158, 16777216 ;  /* 0x4b8000009e9eb820 */ /* 0x000fe40000400000 */
[----:B------:R-:W-:Y:S02]  /*11ad0*/  @!P3 FMUL R132, R132, 16777216 ;  /* 0x4b8000008484b820 */ /* 0x000fe40000400000 */
[----:B------:R-:W-:Y:S02]  /*11ae0*/  @!P3 FMUL R130, R130, 16777216 ;  /* 0x4b8000008282b820 */ /* 0x000fe40000400000 */
[----:B------:R-:W-:-:S02]  /*11af0*/  @!P3 FMUL R131, R131, 16777216 ;  /* 0x4b8000008383b820 */ /* 0x000fc40000400000 */
[C---:B------:R-:W-:Y:S02]  /*11b00*/  FMUL R239, R147.reuse, R158 ;  /* 0x0000009e93ef7220 */ /* 0x040fe40000400000 */
[C---:B------:R-:W-:Y:S02]  /*11b10*/  FMUL R132, R147.reuse, R132 ;  /* 0x0000008493847220 */ /* 0x040fe40000400000 */
[C---:B------:R-:W-:Y:S02]  /*11b20*/  FMUL R130, R147.reuse, R130 ;  /* 0x0000008293827220 */ /* 0x040fe40000400000 */
[----:B------:R-:W-:Y:S02]  /*11b30*/  FMUL R131, R147, R131 ;  /* 0x0000008393837220 */ /* 0x000fe40000400000 */
[----:B--2---:R-:W-:-:S04]  /*11b40*/  @P0 FMUL R2, R2, 0.25 ;  /* 0x3e80000002020820 */ /* 0x004fc80000400000 */
[----:B------:R-:W-:-:S04]  /*11b50*/  @!P3 FMUL R2, R2, 16777216 ;  /* 0x4b8000000202b820 */ /* 0x000fc80000400000 */
[----:B------:R-:W-:Y:S02]  /*11b60*/  FMUL R114, R147, R2 ;  /* 0x0000000293727220 */ /* 0x000fe40000400000 */
[----:B---3--:R-:W-:-:S04]  /*11b70*/  @P0 FMUL R134, R134, 0.25 ;  /* 0x3e80000086860820 */ /* 0x008fc80000400000 */
[----:B------:R-:W-:-:S04]  /*11b80*/  @!P3 FMUL R134, R134, 16777216 ;  /* 0x4b8000008686b820 */ /* 0x000fc80000400000 */
[----:B------:R-:W-:Y:S02]  /*11b90*/  FMUL R115, R147, R134 ;  /* 0x0000008693737220 */ /* 0x000fe40000400000 */
[C---:B----4-:R-:W-:Y:S01]  /*11ba0*/  FMUL R139, R133.reuse, 8388608 ;  /* 0x4b000000858b7820 */ /* 0x050fe20000400000 */
[----:B------:R-:W-:-:S04]  /*11bb0*/  FSETP.GEU.AND P1, PT, R133, 1.175494350822287508e-38, PT ;  /* 0x008000008500780b */ /* 0x000fc80003f2e000 */
[----:B------:R-:W-:-:S04]  /*11bc0*/  FSEL R139, R139, R133, !P1 ;  /* 0x000000858b8b7208 */ /* 0x000fc80004800000 */
[----:B------:R-:W-:-:S04]  /*11bd0*/  IADD3 R0, R139, -0x3f3504f3, RZ ;  /* 0xc0cafb0d8b007810 */ /* 0x000fc80007ffe0ff */
[----:B------:R-:W-:-:S04]  /*11be0*/  LOP3.LUT R0, R0, 0xff800000, RZ, 0xc0, !PT ;  /* 0xff80000000007812 */ /* 0x000fc800078ec0ff */
[----:B------:R2:W3:Y:S01]  /*11bf0*/  I2F R2, R0 ;  /* 0x0000000000027306 */ /* 0x0004e20000201400 */
[----:B------:R-:W-:Y:S01]  /*11c00*/  FSEL R134, RZ, -23, P1 ;  /* 0xc1b80000ff867808 */ /* 0x000fe20000800000 */
[----:B--2---:R-:W-:-:S04]  /*11c10*/  IMAD.IADD R0, R139, 0x1, -R0 ;  /* 0x000000018b007824 */ /* 0x004fc800078e0a00 */
[----:B------:R-:W-:Y:S02]  /*11c20*/  FADD R0, R0, -1 ;  /* 0xbf80000000007421 */ /* 0x000fe40000000000 */
[----:B---3--:R-:W-:Y:S02]  /*11c30*/  FFMA.FTZ R2, R2, 1.1920928955078125e-07, R134 ;  /* 0x3400000002027823 */ /* 0x008fe40000010086 */
[----:B------:R-:W-:-:S04]  /*11c40*/  FFMA.FTZ R134, R0, R173, -0.16845393180847167969 ;  /* 0xbe2c7f3000867423 */ /* 0x000fc800000100ad */
[----:B------:R-:W-:-:S04]  /*11c50*/  FFMA.FTZ R134, R0, R134, 0.1716887056827545166 ;  /* 0x3e2fcf2a00867423 */ /* 0x000fc80000010086 */
[----:B------:R-:W-:-:S04]  /*11c60*/  FFMA.FTZ R134, R0, R134, -0.17900948226451873779 ;  /* 0xbe374e4300867423 */ /* 0x000fc80000010086 */
[----:B------:R-:W-:-:S04]  /*11c70*/  FFMA.FTZ R134, R0, R134, 0.20512372255325317383 ;  /* 0x3e520bf400867423 */ /* 0x000fc80000010086 */
[----:B------:R-:W-:-:S04]  /*11c80*/  FFMA.FTZ R134, R0, R134, -0.24046532809734344482 ;  /* 0xbe763c8b00867423 */ /* 0x000fc80000010086 */
[----:B------:R-:W-:-:S04]  /*11c90*/  FFMA.FTZ R134, R0, R134, 0.28857114911079406738 ;  /* 0x3e93bf9900867423 */ /* 0x000fc80000010086 */
[----:B------:R-:W-:-:S04]  /*11ca0*/  FFMA.FTZ R134, R0, R134, -0.36067417263984680176 ;  /* 0xbeb8aa4900867423 */ /* 0x000fc80000010086 */
[----:B------:R-:W-:Y:S02]  /*11cb0*/  FFMA.FTZ R134, R0, R134, 0.48089820146560668945 ;  /* 0x3ef6384a00867423 */ /* 0x000fe40000010086 */
[----:B------:R-:W-:Y:S02]  /*11cc0*/  @P0 FMUL R169, R169, 0.25 ;  /* 0x3e800000a9a90820 */ /* 0x000fe40000400000 */
[----:B------:R-:W-:Y:S02]  /*11cd0*/  @P0 FMUL R151, R151, 0.25 ;  /* 0x3e80000097970820 */ /* 0x000fe40000400000 */
[----:B------:R-:W-:Y:S02]  /*11ce0*/  @P0 FMUL R150, R150, 0.25 ;  /* 0x3e80000096960820 */ /* 0x000fe40000400000 */
[----:B------:R-:W-:Y:S02]  /*11cf0*/  @P0 FMUL R149, R149, 0.25 ;  /* 0x3e80000095950820 */ /* 0x000fe40000400000 */
[----:B------:R-:W-:-:S02]  /*11d00*/  @P0 FMUL R148, R148, 0.25 ;  /* 0x3e80000094940820 */ /* 0x000fc40000400000 */
[----:B------:R-:W-:Y:S02]  /*11d10*/  @P0 FMUL R146, R146, 0.25 ;  /* 0x3e80000092920820 */ /* 0x000fe40000400000 */
        /* <DEDUP_REMOVED lines=10> */
[----:B------:R-:W-:Y:S01]  /*11dc0*/  @P0 FMUL R123, R123, 0.25 ;  /* 0x3e8000007b7b0820 */ /* 0x000fe20000400000 */
[----:B------:R-:W-:Y:S01]  /*11dd0*/  ISETP.GE.U32.AND P0, PT, R139, 0x7f800000, PT ;  /* 0x7f8000008b00780c */ /* 0x000fe20003f06070 */
[----:B------:R-:W-:-:S02]  /*11de0*/  FFMA.FTZ R134, R0, R134, -0.72134751081466674805 ;  /* 0xbf38aa3b00867423 */ /* 0x000fc40000010086 */
[----:B------:R-:W-:Y:S02]  /*11df0*/  @!P3 FMUL R169, R169, 16777216 ;  /* 0x4b800000a9a9b820 */ /* 0x000fe40000400000 */
[----:B------:R-:W-:Y:S02]  /*11e00*/  FMUL R134, R0, R134 ;  /* 0x0000008600867220 */ /* 0x000fe40000400000 */
[----:B------:R-:W-:Y:S02]  /*11e10*/  @!P3 FMUL R150, R150, 16777216 ;  /* 0x4b8000009696b820 */ /* 0x000fe40000400000 */
[----:B------:R-:W-:Y:S02]  /*11e20*/  FMUL R134, R0, R134 ;  /* 0x0000008600867220 */ /* 0x000fe40000400000 */
[----:B0-----:R-:W-:Y:S02]  /*11e30*/  FMUL R107, R147, R169 ;  /* 0x000000a9936b7220 */ /* 0x001fe40000400000 */
[----:B------:R-:W-:-:S02]  /*11e40*/  @!P3 FMUL R149, R149, 16777216 ;  /* 0x4b8000009595b820 */ /* 0x000fc40000400000 */
[----:B------:R-:W-:Y:S02]  /*11e50*/  @!P3 FMUL R148, R148, 16777216 ;  /* 0x4b8000009494b820 */ /* 0x000fe40000400000 */
[C---:B-1----:R-:W-:Y:S02]  /*11e60*/  FMUL R106, R147.reuse, R150 ;  /* 0x00000096936a7220 */ /* 0x042fe40000400000 */
[----:B------:R-:W-:Y:S01]  /*11e70*/  FFMA.FTZ R134, R0, 1.4426950216293334961, R134 ;  /* 0x3fb8aa3b00867823 */ /* 0x000fe20000010086 */
[----:B------:R0:W-:Y:S01]  /*11e80*/  STL [R1+0x2c], R107 ;  /* 0x00002c6b01007387 */ /* 0x0001e20000100800 */
[----:B------:R-:W-:Y:S02]  /*11e90*/  @!P3 FMUL R146, R146, 16777216 ;  /* 0x4b8000009292b820 */ /* 0x000fe40000400000 */
[----:B------:R-:W-:Y:S01]  /*11ea0*/  @P0 IMAD.MOV.U32 R0, RZ, RZ, 0x7f800000 ;  /* 0x7f800000ff000424 */ /* 0x000fe200078e00ff */
[----:B------:R1:W-:Y:S01]  /*11eb0*/  STL [R1+0x14], R106 ;  /* 0x0000146a01007387 */ /* 0x0003e20000100800 */
[----:B------:R-:W-:-:S02]  /*11ec0*/  FMUL R110, R147, R149 ;  /* 0x00000095936e7220 */ /* 0x000fc40000400000 */
[C---:B0-----:R-:W-:Y:S02]  /*11ed0*/  FMUL R107, R147.reuse, R148 ;  /* 0x00000094936b7220 */ /* 0x041fe40000400000 */
[----:B------:R-:W-:Y:S02]  /*11ee0*/  FADD R148, R2, R134 ;  /* 0x0000008602947221 */ /* 0x000fe40000000000 */
[----:B-1----:R-:W-:Y:S02]  /*11ef0*/  FMUL R106, R147, R146 ;  /* 0x00000092936a7220 */ /* 0x002fe40000400000 */
[C---:B------:R-:W-:Y:S01]  /*11f00*/  @P0 FFMA.FTZ R148, R139.reuse, R0, +INF ;  /* 0x7f8000008b940423 */ /* 0x040fe20000010000 */
[----:B------:R-:W-:Y:S01]  /*11f10*/  FSETP.NEU.AND P0, PT, R139, RZ, PT ;  /* 0x000000ff8b00720b */ /* 0x000fe20003f0d000 */
[----:B------:R-:W-:Y:S01]  /*11f20*/  STL [R1+0x4], R110 ;  /* 0x0000046e01007387 */ /* 0x000fe20000100800 */
[----:B------:R-:W-:Y:S02]  /*11f30*/  @!P3 FMUL R151, R151, 16777216 ;  /* 0x4b8000009797b820 */ /* 0x000fe40000400000 */
[----:B------:R-:W-:Y:S01]  /*11f40*/  P2R R2, PR, RZ, 0x1 ;  /* 0x00000001ff027803 */ /* 0x000fe20000000000 */
[----:B------:R-:W-:Y:S04]  /*11f50*/  STL [R1+0x10], R107 ;  /* 0x0000106b01007387 */ /* 0x000fe80000100800 */
[----:B------:R-:W-:Y:S04]  /*11f60*/  STL [R1], R106 ;  /* 0x0000006a01007387 */ /* 0x000fe80000100800 */
[----:B------:R-:W2:Y:S04]  /*11f70*/  LDL.LU R155, [R1+0xf0] ;  /* 0x0000f000019b7983 */ /* 0x000ea80000300800 */
[----:B------:R-:W-:Y:S01]  /*11f80*/  STL [R1+0x8c], R148 ;  /* 0x00008c9401007387 */ /* 0x000fe20000100800 */
[----:B------:R-:W-:-:S03]  /*11f90*/  @!P3 FMUL R138, R138, 16777216 ;  /* 0x4b8000008a8ab820 */ /* 0x000fc60000400000 */
[----:B------:R-:W3:Y:S01]  /*11fa0*/  LDL.LU R0, [R1+0xf4] ;  /* 0x0000f40001007983 */ /* 0x000ee20000300800 */
[----:B------:R-:W-:-:S03]  /*11fb0*/  @!P3 FMUL R137, R137, 16777216 ;  /* 0x4b8000008989b820 */ /* 0x000fc60000400000 */
[----:B------:R-:W4:Y:S01]  /*11fc0*/  LDL.LU R154, [R1+0xe0] ;  /* 0x0000e000019a7983 */ /* 0x000f220000300800 */
[----:B------:R-:W-:Y:S02]  /*11fd0*/  @!P3 FMUL R136, R136, 16777216 ;  /* 0x4b8000008888b820 */ /* 0x000fe40000400000 */
[----:B------:R-:W-:Y:S01]  /*11fe0*/  @!P3 FMUL R125, R125, 16777216 ;  /* 0x4b8000007d7db820 */ /* 0x000fe20000400000 */
[----:B------:R0:W-:Y:S01]  /*11ff0*/  STL [R1+0x98], R2 ;  /* 0x0000980201007387 */ /* 0x0001e20000100800 */
[----:B------:R-:W-:Y:S02]  /*12000*/  @!P3 FMUL R135, R135, 16777216 ;  /* 0x4b8000008787b820 */ /* 0x000fe40000400000 */
[----:B------:R-:W-:Y:S02]  /*12010*/  @!P3 FMUL R126, R126, 16777216 ;  /* 0x4b8000007e7eb820 */ /* 0x000fe40000400000 */
[----:B------:R-:W-:Y:S02]  /*12020*/  @!P3 FMUL R127, R127, 16777216 ;  /* 0x4b8000007f7fb820 */ /* 0x000fe40000400000 */
[----:B------:R-:W-:-:S02]  /*12030*/  @!P3 FMUL R124, R124, 16777216 ;  /* 0x4b8000007c7cb820 */ /* 0x000fc40000400000 */
[----:B------:R-:W-:Y:S01]  /*12040*/  @!P3 FMUL R128, R128, 16777216 ;  /* 0x4b8000008080b820 */ /* 0x000fe20000400000 */
[----:B0-----:R-:W2:Y:S01]  /*12050*/  LDL.LU R2, [R1+0xe4] ;  /* 0x0000e40001027983 */ /* 0x001ea20000300800 */
[----:B------:R-:W-:Y:S02]  /*12060*/  @!P3 FMUL R129, R129, 16777216 ;  /* 0x4b8000008181b820 */ /* 0x000fe40000400000 */
[----:B------:R-:W-:Y:S02]  /*12070*/  @!P3 FMUL R123, R123, 16777216 ;  /* 0x4b8000007b7bb820 */ /* 0x000fe40000400000 */
[C---:B------:R-:W-:Y:S02]  /*12080*/  FMUL R238, R147.reuse, R151 ;  /* 0x0000009793ee7220 */ /* 0x040fe40000400000 */
[----:B------:R-:W4:Y:S01]  /*12090*/  LDL.LU R151, [R1+0xd0] ;  /* 0x0000d00001977983 */ /* 0x000f220000300800 */
[----:B------:R-:W-:-:S03]  /*120a0*/  FMUL R110, R147, R138 ;  /* 0x0000008a936e7220 */ /* 0x000fc60000400000 */
[----:B------:R-:W4:Y:S01]  /*120b0*/  LDL.LU R149, [R1+0xd4] ;  /* 0x0000d40001957983 */ /* 0x000f220000300800 */
[C---:B------:R-:W-:Y:S02]  /*120c0*/  FMUL R107, R147.reuse, R137 ;  /* 0x00000089936b7220 */ /* 0x040fe40000400000 */
[C---:B------:R-:W-:Y:S01]  /*120d0*/  FMUL R106, R147.reuse, R136 ;  /* 0x00000088936a7220 */ /* 0x040fe20000400000 */
[----:B------:R-:W4:Y:S01]  /*120e0*/  LDL.LU R150, [R1+0xc0] ;  /* 0x0000c00001967983 */ /* 0x000f220000300800 */
[C---:B------:R-:W-:Y:S02]  /*120f0*/  FMUL R125, R147.reuse, R125 ;  /* 0x0000007d937d7220 */ /* 0x040fe40000400000 */
[C---:B------:R-:W-:Y:S01]  /*12100*/  FMUL R111, R147.reuse, R135 ;  /* 0x00000087936f7220 */ /* 0x040fe20000400000 */
[----:B------:R-:W4:Y:S01]  /*12110*/  LDL.LU R148, [R1+0xc4] ;  /* 0x0000c40001947983 */ /* 0x000f220000300800 */
[C---:B------:R-:W-:Y:S02]  /*12120*/  FMUL R126, R147.reuse, R126 ;  /* 0x0000007e937e7220 */ /* 0x040fe40000400000 */
[----:B------:R-:W-:-:S02]  /*12130*/  FMUL R127, R147, R127 ;  /* 0x0000007f937f7220 */ /* 0x000fc40000400000 */
[C---:B------:R-:W-:Y:S02]  /*12140*/  FMUL R124, R147.reuse, R124 ;  /* 0x0000007c937c7220 */ /* 0x040fe40000400000 */
[C---:B------:R-:W-:Y:S02]  /*12150*/  FMUL R128, R147.reuse, R128 ;  /* 0x0000008093807220 */ /* 0x040fe40000400000 */
[C---:B------:R-:W-:Y:S02]  /*12160*/  FMUL R129, R147.reuse, R129 ;  /* 0x0000008193817220 */ /* 0x040fe40000400000 */
[----:B------:R-:W-:Y:S02]  /*12170*/  FMUL R123, R147, R123 ;  /* 0x0000007b937b7220 */ /* 0x000fe40000400000 */
[----:B------:R-:W4:Y:S04]  /*12180*/  LDL.LU R147, [R1+0xb0] ;  /* 0x0000b00001937983 */ /* 0x000f280000300800 */
        /* <DEDUP_REMOVED lines=13> */
[----:B------:R-:W4:Y:S01]  /*12260*/  LDL.LU R134, [R1+0x1b8] ;  /* 0x0001b80001867983 */ /* 0x000f220000300800 */
[----:B------:R-:W-:-:S02]  /*12270*/  FSETP.GT.AND P0, PT, |R133|, 8.50705917302346158658e+37, PT ;  /* 0x7e8000008500780b */ /* 0x000fc40003f04200 */
[----:B------:R-:W-:-:S11]  /*12280*/  FSETP.GEU.AND P3, PT, |R133|, 1.175494350822287508e-38, PT ;  /* 0x008000008500780b */ /* 0x000fd60003f6e200 */
[----:B------:R-:W-:-:S04]  /*12290*/  @P0 FMUL R133, R133, 0.25 ;  /* 0x3e80000085850820 */ /* 0x000fc80000400000 */
[----:B------:R-:W-:-:S04]  /*122a0*/  @!P3 FMUL R133, R133, 16777216 ;  /* 0x4b8000008585b820 */ /* 0x000fc80000400000 */
[----:B------:R-:W0:Y:S01]  /*122b0*/  MUFU.RCP R157, R133 ;  /* 0x00000085009d7308 */ /* 0x000e220000001000 */
[----:B------:R-:W-:-:S04]  /*122c0*/  @P0 FMUL R153, R153, 0.25 ;  /* 0x3e80000099990820 */ /* 0x000fc80000400000 */
[----:B------:R-:W-:Y:S02]  /*122d0*/  @!P3 FMUL R153, R153, 16777216 ;  /* 0x4b8000009999b820 */ /* 0x000fe40000400000 */
[----:B------:R-:W-:Y:S02]  /*122e0*/  @P0 FMUL R152, R152, 0.25 ;  /* 0x3e80000098980820 */ /* 0x000fe40000400000 */
[----:B0-----:R-:W-:Y:S02]  /*122f0*/  FMUL R249, R157, R153 ;  /* 0x000000999df97220 */ /* 0x001fe40000400000 */
[----:B------:R-:W-:-:S04]  /*12300*/  @!P3 FMUL R152, R152, 16777216 ;  /* 0x4b8000009898b820 */ /* 0x000fc80000400000 */
[----:B------:R-:W-:Y:S02]  /*12310*/  FMUL R246, R157, R152 ;  /* 0x000000989df67220 */ /* 0x000fe40000400000 */
[----:B------:R-:W-:Y:S02]  /*12320*/  @P0 FMUL R113, R113, 0.25 ;  /* 0x3e80000071710820 */ /* 0x000fe40000400000 */
[----:B------:R-:W-:Y:S02]  /*12330*/  @P0 FMUL R112, R112, 0.25 ;  /* 0x3e80000070700820 */ /* 0x000fe40000400000 */
[----:B------:R-:W-:Y:S02]  /*12340*/  @P0 FMUL R105, R105, 0.25 ;  /* 0x3e80000069690820 */ /* 0x000fe40000400000 */
[----:B------:R-:W-:Y:S02]  /*12350*/  @P0 FMUL R104, R104, 0.25 ;  /* 0x3e80000068680820 */ /* 0x000fe40000400000 */
[----:B------:R-:W-:-:S02]  /*12360*/  @P0 FMUL R109, R109, 0.25 ;  /* 0x3e8000006d6d0820 */ /* 0x000fc40000400000 */
[----:B---3--:R-:W-:-:S04]  /*12370*/  @P0 FMUL R0, R0, 0.25 ;  /* 0x3e80000000000820 */ /* 0x008fc80000400000 */
[----:B------:R-:W-:-:S04]  /*12380*/  @!P3 FMUL R0, R0, 16777216 ;  /* 0x4b8000000000b820 */ /* 0x000fc80000400000 */
[----:B------:R-:W-:Y:S02]  /*12390*/  FMUL R153, R157, R0 ;  /* 0x000000009d997220 */ /* 0x000fe40000400000 */
[----:B--2---:R-:W-:-:S04]  /*123a0*/  @P0 FMUL R2, R2, 0.25 ;  /* 0x3e80000002020820 */ /* 0x004fc80000400000 */
[----:B------:R-:W-:-:S04]  /*123b0*/  @!P3 FMUL R2, R2, 16777216 ;  /* 0x4b8000000202b820 */ /* 0x000fc80000400000 */
[----:B------:R-:W-:Y:S02]  /*123c0*/  FMUL R152, R157, R2 ;  /* 0x000000029d987220 */ /* 0x000fe40000400000 */
[C---:B----4-:R-:W-:Y:S01]  /*123d0*/  FMUL R156, R134.reuse, 8388608 ;  /* 0x4b000000869c7820 */ /* 0x050fe20000400000 */
[----:B------:R-:W-:-:S04]  /*123e0*/  FSETP.GEU.AND P1, PT, R134, 1.175494350822287508e-38, PT ;  /* 0x008000008600780b */ /* 0x000fc80003f2e000 */
[----:B------:R-:W-:-:S04]  /*123f0*/  FSEL R156, R156, R134, !P1 ;  /* 0x000000869c9c7208 */ /* 0x000fc80004800000 */
[----:B------:R-:W-:-:S04]  /*12400*/  IADD3 R133, R156, -0x3f3504f3, RZ ;  /* 0xc0cafb0d9c857810 */ /* 0x000fc80007ffe0ff */
[----:B------:R-:W-:-:S04]  /*12410*/  LOP3.LUT R133, R133, 0xff800000, RZ, 0xc0, !PT ;  /* 0xff80000085857812 */ /* 0x000fc800078ec0ff */
[----:B------:R-:W0:Y:S01]  /*12420*/  I2F R0, R133 ;  /* 0x0000008500007306 */ /* 0x000e220000201400 */
[----:B------:R-:W-:-:S05]  /*12430*/  FSEL R2, RZ, -23, P1 ;  /* 0xc1b80000ff027808 */ /* 0x000fca0000800000 */
[----:B0-----:R-:W-:Y:S02]  /*12440*/  FFMA.FTZ R0, R0, 1.1920928955078125e-07, R2 ;  /* 0x3400000000007823 */ /* 0x001fe40000010002 */
[----:B------:R-:W-:-:S04]  /*12450*/  IMAD.IADD R2, R156, 0x1, -R133 ;  /* 0x000000019c027824 */ /* 0x000fc800078e0a85 */
[----:B------:R-:W-:-:S04]  /*12460*/  FADD R2, R2, -1 ;  /* 0xbf80000002027421 */ /* 0x000fc80000000000 */
[----:B------:R-:W-:-:S04]  /*12470*/  FFMA.FTZ R133, R2, R173, -0.16845393180847167969 ;  /* 0xbe2c7f3002857423 */ /* 0x000fc800000100ad */
[----:B------:R-:W-:-:S04]  /*12480*/  FFMA.FTZ R133, R2, R133, 0.1716887056827545166 ;  /* 0x3e2fcf2a02857423 */ /* 0x000fc80000010085 */
[----:B------:R-:W-:-:S04]  /*12490*/  FFMA.FTZ R133, R2, R133, -0.17900948226451873779 ;  /* 0xbe374e4302857423 */ /* 0x000fc80000010085 */
[----:B------:R-:W-:-:S04]  /*124a0*/  FFMA.FTZ R133, R2, R133, 0.20512372255325317383 ;  /* 0x3e520bf402857423 */ /* 0x000fc80000010085 */
[----:B------:R-:W-:-:S04]  /*124b0*/  FFMA.FTZ R133, R2, R133, -0.24046532809734344482 ;  /* 0xbe763c8b02857423 */ /* 0x000fc80000010085 */
[----:B------:R-:W-:-:S04]  /*124c0*/  FFMA.FTZ R133, R2, R133, 0.28857114911079406738 ;  /* 0x3e93bf9902857423 */ /* 0x000fc80000010085 */
[----:B------:R-:W-:-:S04]  /*124d0*/  FFMA.FTZ R133, R2, R133, -0.36067417263984680176 ;  /* 0xbeb8aa4902857423 */ /* 0x000fc80000010085 */
[----:B------:R-:W-:-:S04]  /*124e0*/  FFMA.FTZ R133, R2, R133, 0.48089820146560668945 ;  /* 0x3ef6384a02857423 */ /* 0x000fc80000010085 */
[----:B------:R-:W-:-:S04]  /*124f0*/  FFMA.FTZ R133, R2, R133, -0.72134751081466674805 ;  /* 0xbf38aa3b02857423 */ /* 0x000fc80000010085 */
[----:B------:R-:W-:-:S04]  /*12500*/  FMUL R133, R2, R133 ;  /* 0x0000008502857220 */ /* 0x000fc80000400000 */
[----:B------:R-:W-:-:S04]  /*12510*/  FMUL R133, R2, R133 ;  /* 0x0000008502857220 */ /* 0x000fc80000400000 */
[----:B------:R-:W-:Y:S02]  /*12520*/  FFMA.FTZ R133, R2, 1.4426950216293334961, R133 ;  /* 0x3fb8aa3b02857823 */ /* 0x000fe40000010085 */
[----:B------:R-:W2:Y:S01]  /*12530*/  LDL.LU R2, [R1+0x1bc] ;  /* 0x0001bc0001027983 */ /* 0x000ea20000300800 */
        /* <DEDUP_REMOVED lines=23> */
[----:B------:R-:W-:Y:S02]  /*126b0*/  @!P3 FMUL R113, R113, 16777216 ;  /* 0x4b8000007171b820 */ /* 0x000fe40000400000 */
[----:B------:R-:W-:Y:S02]  /*126c0*/  @!P3 FMUL R112, R112, 16777216 ;  /* 0x4b8000007070b820 */ /* 0x000fe40000400000 */
[----:B------:R-:W-:Y:S02]  /*126d0*/  @!P3 FMUL R105, R105, 16777216 ;  /* 0x4b8000006969b820 */ /* 0x000fe40000400000 */
[----:B------:R-:W-:Y:S02]  /*126e0*/  @!P3 FMUL R104, R104, 16777216 ;  /* 0x4b8000006868b820 */ /* 0x000fe40000400000 */
[----:B------:R-:W-:Y:S02]  /*126f0*/  @!P3 FMUL R109, R109, 16777216 ;  /* 0x4b8000006d6db820 */ /* 0x000fe40000400000 */
[----:B------:R-:W-:-:S02]  /*12700*/  @!P3 FMUL R108, R108, 16777216 ;  /* 0x4b8000006c6cb820 */ /* 0x000fc40000400000 */
        /* <DEDUP_REMOVED lines=21> */
[----:B------:R-:W-:Y:S01]  /*12860*/  @!P3 FMUL R155, R155, 16777216 ;  /* 0x4b8000009b9bb820 */ /* 0x000fe20000400000 */
[C---:B------:R-:W-:Y:S02]  /*12870*/  FSETP.GT.AND P3, PT, |R134|.reuse, 8.50705917302346158658e+37, PT ;  /* 0x7e8000008600780b */ /* 0x040fe40003f64200 */
[----:B------:R-:W-:-:S11]  /*12880*/  FSETP.GEU.AND P1, PT, |R134|, 1.175494350822287508e-38, PT ;  /* 0x008000008600780b */ /* 0x000fd60003f2e200 */
[----:B------:R-:W-:-:S04]  /*12890*/  @P3 FMUL R134, R134, 0.25 ;  /* 0x3e80000086863820 */ /* 0x000fc80000400000 */
[----:B------:R-:W-:-:S06]  /*128a0*/  @!P1 FMUL R134, R134, 16777216 ;  /* 0x4b80000086869820 */ /* 0x000fcc0000400000 */
[----:B------:R-:W0:Y:S01]  /*128b0*/  MUFU.RCP R134, R134 ;  /* 0x0000008600867308 */ /* 0x000e220000001000 */
[----:B------:R-:W-:-:S04]  /*128c0*/  @P3 FMUL R14, R14, 0.25 ;  /* 0x3e8000000e0e3820 */ /* 0x000fc80000400000 */
[----:B------:R-:W-:-:S04]  /*128d0*/  @!P1 FMUL R14, R14, 16777216 ;  /* 0x4b8000000e0e9820 */ /* 0x000fc80000400000 */
[----:B0-----:R-:W-:Y:S01]  /*128e0*/  FMUL R188, R134, R14 ;  /* 0x0000000e86bc7220 */ /* 0x001fe20000400000 */
[----:B------:R-:W-:Y:S02]  /*128f0*/  MOV R14, R8 ;  /* 0x00000008000e7202 */ /* 0x000fe40000000f00 */
[----:B------:R-:W3:Y:S01]  /*12900*/  LDL.LU R8, [R1+0x1c0] ;  /* 0x0001c00001087983 */ /* 0x000ee20000300800 */
[----:B------:R-:W-:Y:S01]  /*12910*/  ISETP.GE.U32.AND P0, PT, R156, 0x7f800000, PT ;  /* 0x7f8000009c00780c */ /* 0x000fe20003f06070 */
[----:B------:R-:W-:Y:S01]  /*12920*/  IMAD.MOV.U32 R183, RZ, RZ, R222 ;  /* 0x000000ffffb77224 */ /* 0x000fe200078e00de */
[----:B------:R-:W-:Y:S01]  /*12930*/  MOV R182, R218 ;  /* 0x000000da00b67202 */ /* 0x000fe20000000f00 */
[----:B------:R-:W-:Y:S01]  /*12940*/  IMAD.MOV.U32 R181, RZ, RZ, R223 ;  /* 0x000000ffffb57224 */ /* 0x000fe200078e00df */
[----:B------:R-:W-:Y:S01]  /*12950*/  MOV R177, R215 ;  /* 0x000000d700b17202 */ /* 0x000fe20000000f00 */
[----:B------:R-:W-:Y:S01]  /*12960*/  IMAD.MOV.U32 R180, RZ, RZ, R219 ;  /* 0x000000ffffb47224 */ /* 0x000fe200078e00db */
[----:B------:R-:W-:Y:S01]  /*12970*/  MOV R175, R206 ;  /* 0x000000ce00af7202 */ /* 0x000fe20000000f00 */
[----:B------:R-:W-:-:S02]  /*12980*/  IMAD.MOV.U32 R179, RZ, RZ, R214 ;  /* 0x000000ffffb37224 */ /* 0x000fc400078e00d6 */
[----:B------:R-:W-:Y:S02]  /*12990*/  IMAD.MOV.U32 R178, RZ, RZ, R210 ;  /* 0x000000ffffb27224 */ /* 0x000fe400078e00d2 */
[----:B------:R-:W-:Y:S02]  /*129a0*/  IMAD.MOV.U32 R176, RZ, RZ, R211 ;  /* 0x000000ffffb07224 */ /* 0x000fe400078e00d3 */
[----:B------:R-:W-:Y:S02]  /*129b0*/  IMAD.MOV.U32 R173, RZ, RZ, R207 ;  /* 0x000000ffffad7224 */ /* 0x000fe400078e00cf */
        /* <DEDUP_REMOVED lines=31> */
[----:B------:R-:W-:Y:S01]  /*12bb0*/  FADD R236, R0, R133 ;  /* 0x0000008500ec7221 */ /* 0x000fe20000000000 */
[----:B------:R-:W-:Y:S01]  /*12bc0*/  @P0 MOV R0, 0x7f800000 ;  /* 0x7f80000000000802 */ /* 0x000fe20000000f00 */
[----:B------:R-:W-:-:S04]  /*12bd0*/  @!P1 FMUL R7, R7, 16777216 ;  /* 0x4b80000007079820 */ /* 0x000fc80000400000 */
[----:B------:R-:W-:Y:S02]  /*12be0*/  @P0 FFMA.FTZ R236, R156, R0, +INF ;  /* 0x7f8000009cec0423 */ /* 0x000fe40000010000 */
[----:B------:R-:W-:Y:S02]  /*12bf0*/  FMUL R194, R134, R7 ;  /* 0x0000000786c27220 */ /* 0x000fe40000400000 */
[----:B------:R-:W-:-:S04]  /*12c00*/  @!P1 FMUL R10, R10, 16777216 ;  /* 0x4b8000000a0a9820 */ /* 0x000fc80000400000 */
[----:B------:R-:W-:Y:S02]  /*12c10*/  FMUL R191, R134, R10 ;  /* 0x0000000a86bf7220 */ /* 0x000fe40000400000 */
[----:B------:R-:W-:Y:S02]  /*12c20*/  IMAD.MOV.U32 R222, RZ, RZ, 0x3dc6b27f ;  /* 0x3dc6b27fffde7424 */ /* 0x000fe400078e00ff */
[C---:B--2---:R-:W-:Y:S01]  /*12c30*/  FMUL R6, R2.reuse, 8388608 ;  /* 0x4b00000002067820 */ /* 0x044fe20000400000 */
[----:B------:R-:W-:-:S04]  /*12c40*/  FSETP.GEU.AND P3, PT, R2, 1.175494350822287508e-38, PT ;  /* 0x008000000200780b */ /* 0x000fc80003f6e000 */
[----:B------:R-:W-:-:S04]  /*12c50*/  FSEL R6, R6, R2, !P3 ;  /* 0x0000000206067208 */ /* 0x000fc80005800000 */
[----:B------:R-:W-:-:S04]  /*12c60*/  IADD3 R0, R6, -0x3f3504f3, RZ ;  /* 0xc0cafb0d06007810 */ /* 0x000fc80007ffe0ff */
[----:B------:R-:W-:-:S04]  /*12c70*/  LOP3.LUT R0, R0, 0xff800000, RZ, 0xc0, !PT ;  /* 0xff80000000007812 */ /* 0x000fc800078ec0ff */
[----:B------:R0:W1:Y:S01]  /*12c80*/  I2F R7, R0 ;  /* 0x0000000000077306 */ /* 0x0000620000201400 */
[----:B------:R-:W-:Y:S02]  /*12c90*/  FSEL R10, RZ, -23, P3 ;  /* 0xc1b80000ff0a7808 */ /* 0x000fe40001800000 */
[----:B0-----:R-:W-:-:S05]  /*12ca0*/  IADD3 R0, R6, -R0, RZ ;  /* 0x8000000006007210 */ /* 0x001fca0007ffe0ff */
[----:B------:R-:W-:Y:S02]  /*12cb0*/  FADD R0, R0, -1 ;  /* 0xbf80000000007421 */ /* 0x000fe40000000000 */
[----:B-1----:R-:W-:Y:S02]  /*12cc0*/  FFMA.FTZ R7, R7, 1.1920928955078125e-07, R10 ;  /* 0x3400000007077823 */ /* 0x002fe4000001000a */
        /* <DEDUP_REMOVED lines=36> */
[----:B------:R-:W-:Y:S01]  /*12f10*/  @!P1 FMUL R38, R38, 16777216 ;  /* 0x4b80000026269820 */ /* 0x000fe20000400000 */
[----:B------:R-:W-:Y:S01]  /*12f20*/  ISETP.GE.U32.AND P1, PT, R6, 0x7f800000, PT ;  /* 0x7f8000000600780c */ /* 0x000fe20003f26070 */
[----:B------:R-:W-:-:S04]  /*12f30*/  FFMA.FTZ R10, R0, R10, -0.72134751081466674805 ;  /* 0xbf38aa3b000a7423 */ /* 0x000fc8000001000a */
[----:B------:R-:W-:-:S04]  /*12f40*/  FMUL R10, R0, R10 ;  /* 0x0000000a000a7220 */ /* 0x000fc80000400000 */
[----:B------:R-:W-:Y:S01]  /*12f50*/  FMUL R10, R0, R10 ;  /* 0x0000000a000a7220 */ /* 0x000fe20000400000 */
[----:B------:R-:W-:-:S03]  /*12f60*/  FSETP.GT.AND P3, PT, |R2|, 8.50705917302346158658e+37, PT ;  /* 0x7e8000000200780b */ /* 0x000fc60003f64200 */
[----:B------:R-:W-:Y:S02]  /*12f70*/  FFMA.FTZ R10, R0, 1.4426950216293334961, R10 ;  /* 0x3fb8aa3b000a7823 */ /* 0x000fe4000001000a */
[----:B------:R-:W-:Y:S02]  /*12f80*/  @P1 IMAD.MOV.U32 R0, RZ, RZ, 0x7f800000 ;  /* 0x7f800000ff001424 */ /* 0x000fe400078e00ff */
[----:B------:R-:W-:Y:S02]  /*12f90*/  FMUL R172, R134, R31 ;  /* 0x0000001f86ac7220 */ /* 0x000fe40000400000 */
[----:B------:R-:W-:Y:S02]  /*12fa0*/  FADD R31, R7, R10 ;  /* 0x0000000a071f7221 */ /* 0x000fe40000000000 */
[----:B------:R-:W-:Y:S01]  /*12fb0*/  @P1 FFMA.FTZ R31, R6, R0, +INF ;  /* 0x7f800000061f1423 */ /* 0x000fe20000010000 */
[C---:B------:R-:W-:Y:S01]  /*12fc0*/  FSETP.GEU.AND P1, PT, |R2|.reuse, 1.175494350822287508e-38, PT ;  /* 0x008000000200780b */ /* 0x040fe20003f2e200 */
[----:B------:R-:W-:-:S02]  /*12fd0*/  @P3 FMUL R2, R2, 0.25 ;  /* 0x3e80000002023820 */ /* 0x000fc40000400000 */
[C---:B------:R-:W-:Y:S01]  /*12fe0*/  FMUL R244, R157.reuse, R105 ;  /* 0x000000699df47220 */ /* 0x040fe20000400000 */
[----:B------:R-:W-:Y:S01]  /*12ff0*/  FSETP.NEU.AND P0, PT, R156, RZ, PT ;  /* 0x000000ff9c00720b */ /* 0x000fe20003f0d000 */
[C---:B------:R-:W-:Y:S01]  /*13000*/  FMUL R248, R157.reuse, R113 ;  /* 0x000000719df87220 */ /* 0x040fe20000400000 */
[----:B------:R-:W-:Y:S01]  /*13010*/  MOV R203, R221 ;  /* 0x000000dd00cb7202 */ /* 0x000fe20000000f00 */
[C---:B------:R-:W-:Y:S01]  /*13020*/  FMUL R245, R157.reuse, R112 ;  /* 0x000000709df57220 */ /* 0x040fe20000400000 */
[----:B------:R-:W-:Y:S01]  /*13030*/  MOV R10, R25 ;  /* 0x00000019000a7202 */ /* 0x000fe20000000f00 */
[----:B------:R-:W-:-:S04]  /*13040*/  FMUL R240, R157, R104 ;  /* 0x000000689df07220 */ /* 0x000fc80000400000 */
[----:B------:R-:W-:Y:S02]  /*13050*/  @!P1 FMUL R2, R2, 16777216 ;  /* 0x4b80000002029820 */ /* 0x000fe40000400000 */
[C---:B------:R-:W-:Y:S02]  /*13060*/  FMUL R241, R157.reuse, R109 ;  /* 0x0000006d9df17220 */ /* 0x040fe40000400000 */
[C---:B------:R-:W-:Y:S02]  /*13070*/  FMUL R234, R157.reuse, R108 ;  /* 0x0000006c9dea7220 */ /* 0x040fe40000400000 */
[C---:B------:R-:W-:Y:S01]  /*13080*/  FMUL R105, R157.reuse, R138 ;  /* 0x0000008a9d697220 */ /* 0x040fe20000400000 */
[----:B------:R-:W-:Y:S01]  /*13090*/  MOV R138, R200 ;  /* 0x000000c8008a7202 */ /* 0x000fe20000000f00 */
[----:B------:R-:W-:Y:S02]  /*130a0*/  FMUL R193, R134, R11 ;  /* 0x0000000b86c17220 */ /* 0x000fe40000400000 */
        /* <DEDUP_REMOVED lines=21> */
[----:B------:R-:W-:Y:S01]  /*13200*/  IMAD.MOV.U32 R11, RZ, RZ, R20 ;  /* 0x000000ffff0b7224 */ /* 0x000fe200078e0014 */
[----:B------:R-:W0:Y:S01]  /*13210*/  MUFU.RCP R2, R2 ;  /* 0x0000000200027308 */ /* 0x000e220000001000 */
[----:B------:R-:W-:Y:S02]  /*13220*/  IMAD.MOV.U32 R211, RZ, RZ, R220 ;  /* 0x000000ffffd37224 */ /* 0x000fe400078e00dc */
[----:B------:R-:W-:Y:S02]  /*13230*/  IMAD.MOV.U32 R210, RZ, RZ, R216 ;  /* 0x000000ffffd27224 */ /* 0x000fe400078e00d8 */
[----:B------:R-:W-:-:S02]  /*13240*/  IMAD.MOV.U32 R202, RZ, RZ, R217 ;  /* 0x000000ffffca7224 */ /* 0x000fc400078e00d9 */
[----:B------:R-:W-:Y:S02]  /*13250*/  IMAD.MOV.U32 R20, RZ, RZ, R21 ;  /* 0x000000ffff147224 */ /* 0x000fe400078e0015 */
[----:B------:R-:W-:Y:S02]  /*13260*/  IMAD.MOV.U32 R139, RZ, RZ, R160 ;  /* 0x000000ffff8b7224 */ /* 0x000fe400078e00a0 */
[----:B------:R-:W-:Y:S02]  /*13270*/  IMAD.MOV.U32 R157, RZ, RZ, R161 ;  /* 0x000000ffff9d7224 */ /* 0x000fe400078e00a1 */
[----:B------:R-:W-:Y:S02]  /*13280*/  IMAD.MOV.U32 R156, RZ, RZ, R201 ;  /* 0x000000ffff9c7224 */ /* 0x000fe400078e00c9 */
        /* <DEDUP_REMOVED lines=32> */
[C---:B---3--:R-:W-:Y:S01]  /*13490*/  FSETP.GEU.AND P3, PT, R8.reuse, 1.175494350822287508e-38, PT ;  /* 0x008000000800780b */ /* 0x048fe20003f6e000 */
[----:B------:R-:W-:-:S05]  /*134a0*/  FMUL R0, R8, 8388608 ;  /* 0x4b00000008007820 */ /* 0x000fca0000400000 */
[----:B------:R-:W-:Y:S01]  /*134b0*/  FSEL R0, R0, R8, !P3 ;  /* 0x0000000800007208 */ /* 0x000fe20005800000 */
[----:B------:R-:W-:Y:S02]  /*134c0*/  @!P1 FMUL R5, R5, 16777216 ;  /* 0x4b80000005059820 */ /* 0x000fe40000400000 */
[----:B------:R-:W-:Y:S01]  /*134d0*/  @!P1 FMUL R4, R4, 16777216 ;  /* 0x4b80000004049820 */ /* 0x000fe20000400000 */
[----:B------:R-:W-:Y:S01]  /*134e0*/  IADD3 R7, R0, -0x3f3504f3, RZ ;  /* 0xc0cafb0d00077810 */ /* 0x000fe20007ffe0ff */
        /* <DEDUP_REMOVED lines=8> */
[----:B------:R-:W-:Y:S01]  /*13570*/  LOP3.LUT R7, R7, 0xff800000, RZ, 0xc0, !PT ;  /* 0xff80000007077812 */ /* 0x000fe200078ec0ff */
        /* <DEDUP_REMOVED lines=22> */
[----:B0-----:R-:W-:Y:S01]  /*136e0*/  FMUL R137, R2, R5 ;  /* 0x0000000502897220 */ /* 0x001fe20000400000 */
[----:B------:R-:W-:Y:S01]  /*136f0*/  FSETP.NEU.AND P1, PT, R6, RZ, PT ;  /* 0x000000ff0600720b */ /* 0x000fe20003f2d000 */
        /* <DEDUP_REMOVED lines=30> */
[----:B------:R-:W-:Y:S02]  /*138e0*/  FMUL R213, R2, R36 ;  /* 0x0000002402d57220 */ /* 0x000fe40000400000 */
[----:B------:R0:W1:Y:S01]  /*138f0*/  I2F R2, R7 ;  /* 0x0000000700027306 */ /* 0x0000620000201400 */
[----:B------:R-:W-:Y:S01]  /*13900*/  FSEL R10, RZ, -23, P3 ;  /* 0xc1b80000ff0a7808 */ /* 0x000fe20001800000 */
[----:B0-----:R-:W-:-:S04]  /*13910*/  IMAD.IADD R7, R0, 0x1, -R7 ;  /* 0x0000000100077824 */ /* 0x001fc800078e0a07 */
        /* <DEDUP_REMOVED lines=10> */
[----:B------:R-:W-:Y:S01]  /*139c0*/  FFMA.FTZ R10, R7, R10, -0.72134751081466674805 ;  /* 0xbf38aa3b070a7423 */ /* 0x000fe2000001000a */
[----:B------:R-:W-:-:S03]  /*139d0*/  FSETP.GT.AND P3, PT, |R8|, 8.50705917302346158658e+37, PT ;  /* 0x7e8000000800780b */ /* 0x000fc60003f64200 */
[C---:B------:R-:W-:Y:S02]  /*139e0*/  FMUL R10, R7.reuse, R10 ;  /* 0x0000000a070a7220 */ /* 0x040fe40000400000 */
[C---:B------:R-:W-:Y:S02]  /*139f0*/  FMUL R198, R134.reuse, R163 ;  /* 0x000000a386c67220 */ /* 0x040fe40000400000 */
[----:B------:R-:W-:Y:S02]  /*13a00*/  FMUL R10, R7, R10 ;  /* 0x0000000a070a7220 */ /* 0x000fe40000400000 */
[C---:B------:R-:W-:Y:S01]  /*13a10*/  FMUL R196, R134.reuse, R162 ;  /* 0x000000a286c47220 */ /* 0x040fe20000400000 */
[----:B------:R-:W-:Y:S01]  /*13a20*/  MOV R33, R90 ;  /* 0x0000005a00217202 */ /* 0x000fe20000000f00 */
        /* <DEDUP_REMOVED lines=10> */
[----:B------:R-:W-:-:S02]  /*13ad0*/  FMUL R169, R134, R18 ;  /* 0x0000001286a97220 */ /* 0x000fc40000400000 */
[C---:B------:R-:W-:Y:S02]  /*13ae0*/  FMUL R159, R134.reuse, R22 ;  /* 0x00000016869f7220 */ /* 0x040fe40000400000 */
[C---:B------:R-:W-:Y:S02]  /*13af0*/  FMUL R158, R134.reuse, R26 ;  /* 0x0000001a869e7220 */ /* 0x040fe40000400000 */
[C---:B------:R-:W-:Y:S02]  /*13b00*/  FMUL R184, R134.reuse, R35 ;  /* 0x0000002386b87220 */ /* 0x040fe40000400000 */
[C---:B------:R-:W-:Y:S02]  /*13b10*/  FMUL R186, R134.reuse, R34 ;  /* 0x0000002286ba7220 */ /* 0x040fe40000400000 */
[----:B------:R-:W-:Y:S02]  /*13b20*/  FMUL R185, R134, R39 ;  /* 0x0000002786b97220 */ /* 0x000fe40000400000 */
[----:B------:R-:W-:-:S02]  /*13b30*/  FFMA.FTZ R7, R7, 1.4426950216293334961, R10 ;  /* 0x3fb8aa3b07077823 */ /* 0x000fc4000001000a */
[----:B------:R-:W-:Y:S02]  /*13b40*/  IMAD.MOV.U32 R37, RZ, RZ, R91 ;  /* 0x000000ffff257224 */ /* 0x000fe400078e005b */
[----:B------:R-:W-:Y:S02]  /*13b50*/  IMAD.MOV.U32 R34, RZ, RZ, R82 ;  /* 0x000000ffff227224 */ /* 0x000fe400078e0052 */
[----:B------:R-:W-:Y:S02]  /*13b60*/  IMAD.MOV.U32 R35, RZ, RZ, R74 ;  /* 0x000000ffff237224 */ /* 0x000fe400078e004a */
[----:B------:R-:W-:Y:S02]  /*13b70*/  IMAD.MOV.U32 R39, RZ, RZ, R75 ;  /* 0x000000ffff277224 */ /* 0x000fe400078e004b */
[----:B------:R-:W-:Y:S02]  /*13b80*/  IMAD.MOV.U32 R26, RZ, RZ, R63 ;  /* 0x000000ffff1a7224 */ /* 0x000fe400078e003f */
[----:B------:R-:W-:-:S02]  /*13b90*/  IMAD.MOV.U32 R18, RZ, RZ, R58 ;  /* 0x000000ffff127224 */ /* 0x000fc400078e003a */
[----:B------:R-:W-:Y:S02]  /*13ba0*/  IMAD.MOV.U32 R14, RZ, RZ, R54 ;  /* 0x000000ffff0e7224 */ /* 0x000fe400078e0036 */
[----:B------:R-:W-:Y:S02]  /*13bb0*/  IMAD.MOV.U32 R16, RZ, RZ, R55 ;  /* 0x000000ffff107224 */ /* 0x000fe400078e0037 */
[----:B------:R-:W-:Y:S02]  /*13bc0*/  IMAD.MOV.U32 R10, RZ, RZ, R42 ;  /* 0x000000ffff0a7224 */ /* 0x000fe400078e002a */
[----:B------:R-:W-:Y:S02]  /*13bd0*/  IMAD.MOV.U32 R11, RZ, RZ, R47 ;  /* 0x000000ffff0b7224 */ /* 0x000fe400078e002f */
[----:B------:R-:W-:Y:S01]  /*13be0*/  IMAD.MOV.U32 R22, RZ, RZ, R51 ;  /* 0x000000ffff167224 */ /* 0x000fe200078e0033 */
[----:B------:R-:W-:Y:S01]  /*13bf0*/  FSETP.GEU.AND P4, PT, |R8|, 1.175494350822287508e-38, PT ;  /* 0x008000000800780b */ /* 0x000fe20003f8e200 */
        /* <DEDUP_REMOVED lines=32> */
[----:B------:R-:W-:Y:S01]  /*13e00*/  @P3 FMUL R8, R8, 0.25 ;  /* 0x3e80000008083820 */ /* 0x000fe20000400000 */
[----:B------:R-:W-:Y:S01]  /*13e10*/  ISETP.GE.U32.AND P3, PT, R0, 0x7f800000, PT ;  /* 0x7f8000000000780c */ /* 0x000fe20003f66070 */
[----:B------:R-:W-:Y:S02]  /*13e20*/  FMUL R174, R134, R30 ;  /* 0x0000001e86ae7220 */ /* 0x000fe40000400000 */
[----:B------:R-:W-:-:S10]  /*13e30*/  FADD R30, R2, R7 ;  /* 0x00000007021e7221 */ /* 0x000fd40000000000 */
[----:B------:R-:W-:-:S04]  /*13e40*/  @P3 IMAD.MOV.U32 R7, RZ, RZ, 0x7f800000 ;  /* 0x7f800000ff073424 */ /* 0x000fc800078e00ff */
[----:B------:R-:W-:-:S05]  /*13e50*/  @P3 FFMA.FTZ R30, R0, R7, +INF ;  /* 0x7f800000001e3423 */ /* 0x000fca0000010007 */
[----:B------:R0:W-:Y:S04]  /*13e60*/  STL [R1+0x50], R30 ;  /* 0x0000501e01007387 */ /* 0x0001e80000100800 */
[----:B------:R-:W2:Y:S01]  /*13e70*/  LDL.LU R74, [R1+0x1c4] ;  /* 0x0001c400014a7983 */ /* 0x000ea20000300800 */
[----:B------:R-:W-:-:S04]  /*13e80*/  IADD3 R2, R252, -0x3f3504f3, RZ ;  /* 0xc0cafb0dfc027810 */ /* 0x000fc80007ffe0ff */
[----:B------:R-:W-:Y:S01]  /*13e90*/  LOP3.LUT R2, R2, 0xff800000, RZ, 0xc0, !PT ;  /* 0xff80000002027812 */ /* 0x000fe200078ec0ff */
[----:B------:R-:W-:-:S03]  /*13ea0*/  @!P4 FMUL R8, R8, 16777216 ;  /* 0x4b8000000808c820 */ /* 0x000fc60000400000 */
[----:B------:R-:W1:Y:S01]  /*13eb0*/  I2F R54, R2 ;  /* 0x0000000200367306 */ /* 0x000e620000201400 */
[----:B------:R-:W-:-:S07]  /*13ec0*/  FSEL R7, RZ, -23, P2 ;  /* 0xc1b80000ff077808 */ /* 0x000fce0001000000 */
[----:B------:R-:W3:Y:S01]  /*13ed0*/  MUFU.RCP R28, R8 ;  /* 0x00000008001c7308 */ /* 0x000ee20000001000 */
[----:B------:R-:W-:Y:S02]  /*13ee0*/  @!P4 FMUL R43, R43, 16777216 ;  /* 0x4b8000002b2bc820 */ /* 0x000fe40000400000 */
[----:B------:R-:W-:Y:S02]  /*13ef0*/  @!P4 FMUL R10, R10, 16777216 ;  /* 0x4b8000000a0ac820 */ /* 0x000fe40000400000 */
[----:B-1----:R-:W-:Y:S02]  /*13f00*/  FFMA.FTZ R54, R54, 1.1920928955078125e-07, R7 ;  /* 0x3400000036367823 */ /* 0x002fe40000010007 */
        /* <DEDUP_REMOVED lines=43> */
[C---:B---3--:R-:W-:Y:S02]  /*141c0*/  FMUL R8, R28.reuse, R43 ;  /* 0x0000002b1c087220 */ /* 0x048fe40000400000 */
        /* <DEDUP_REMOVED lines=31> */
[----:B------:R-:W-:-:S04]  /*143c0*/  IMAD.IADD R55, R252, 0x1, -R2 ;  /* 0x00000001fc377824 */ /* 0x000fc800078e0a02 */
[----:B------:R-:W-:-:S04]  /*143d0*/  FADD R55, R55, -1 ;  /* 0xbf80000037377421 */ /* 0x000fc80000000000 */
[----:B------:R-:W-:-:S04]  /*143e0*/  FFMA.FTZ R2, R55, R222, -0.16845393180847167969 ;  /* 0xbe2c7f3037027423 */ /* 0x000fc800000100de */
[----:B------:R-:W-:-:S04]  /*143f0*/  FFMA.FTZ R2, R55, R2, 0.1716887056827545166 ;  /* 0x3e2fcf2a37027423 */ /* 0x000fc80000010002 */
[----:B------:R-:W-:-:S04]  /*14400*/  FFMA.FTZ R2, R55, R2, -0.17900948226451873779 ;  /* 0xbe374e4337027423 */ /* 0x000fc80000010002 */
[----:B------:R-:W-:-:S04]  /*14410*/  FFMA.FTZ R2, R55, R2, 0.20512372255325317383 ;  /* 0x3e520bf437027423 */ /* 0x000fc80000010002 */
[C---:B------:R-:W-:Y:S01]  /*14420*/  FFMA.FTZ R2, R55.reuse, R2, -0.24046532809734344482 ;  /* 0xbe763c8b37027423 */ /* 0x040fe20000010002 */
[----:B------:R-:W1:Y:S03]  /*14430*/  S2R R75, SR_TID.X ;  /* 0x00000000004b7919 */ /* 0x000e660000002100 */
[----:B------:R-:W-:-:S04]  /*14440*/  FFMA.FTZ R2, R55, R2, 0.28857114911079406738 ;  /* 0x3e93bf9937027423 */ /* 0x000fc80000010002 */
[----:B------:R-:W-:-:S04]  /*14450*/  FFMA.FTZ R2, R55, R2, -0.36067417263984680176 ;  /* 0xbeb8aa4937027423 */ /* 0x000fc80000010002 */
[----:B------:R-:W-:-:S04]  /*14460*/  FFMA.FTZ R2, R55, R2, 0.48089820146560668945 ;  /* 0x3ef6384a37027423 */ /* 0x000fc80000010002 */
[----:B------:R-:W-:-:S04]  /*14470*/  FFMA.FTZ R2, R55, R2, -0.72134751081466674805 ;  /* 0xbf38aa3b37027423 */ /* 0x000fc80000010002 */
[----:B------:R-:W-:-:S04]  /*14480*/  FMUL R2, R55, R2 ;  /* 0x0000000237027220 */ /* 0x000fc80000400000 */
[----:B------:R-:W-:Y:S02]  /*14490*/  FMUL R2, R55, R2 ;  /* 0x0000000237027220 */ /* 0x000fe40000400000 */
[C---:B--2---:R-:W-:Y:S01]  /*144a0*/  FMUL R235, R74.reuse, 8388608 ;  /* 0x4b0000004aeb7820 */ /* 0x044fe20000400000 */
[----:B------:R-:W-:-:S04]  /*144b0*/  FSETP.GEU.AND P2, PT, R74, 1.175494350822287508e-38, PT ;  /* 0x008000004a00780b */ /* 0x000fc80003f4e000 */
[----:B------:R-:W-:-:S04]  /*144c0*/  FSEL R235, R235, R74, !P2 ;  /* 0x0000004aebeb7208 */ /* 0x000fc80005000000 */
[----:B------:R-:W-:-:S04]  /*144d0*/  IADD3 R7, R235, -0x3f3504f3, RZ ;  /* 0xc0cafb0deb077810 */ /* 0x000fc80007ffe0ff */
[----:B------:R-:W-:-:S04]  /*144e0*/  LOP3.LUT R7, R7, 0xff800000, RZ, 0xc0, !PT ;  /* 0xff80000007077812 */ /* 0x000fc800078ec0ff */
[----:B------:R2:W3:Y:S01]  /*144f0*/  I2F R28, R7 ;  /* 0x00000007001c7306 */ /* 0x0004e20000201400 */
[----:B------:R-:W-:Y:S02]  /*14500*/  FSEL R29, RZ, -23, P2 ;  /* 0xc1b80000ff1d7808 */ /* 0x000fe40001000000 */
[----:B--2---:R-:W-:-:S05]  /*14510*/  IADD3 R7, R235, -R7, RZ ;  /* 0x80000007eb077210 */ /* 0x004fca0007ffe0ff */
[----:B------:R-:W-:Y:S02]  /*14520*/  FADD R7, R7, -1 ;  /* 0xbf80000007077421 */ /* 0x000fe40000000000 */
[----:B---3--:R-:W-:Y:S02]  /*14530*/  FFMA.FTZ R28, R28, 1.1920928955078125e-07, R29 ;  /* 0x340000001c1c7823 */ /* 0x008fe4000001001d */
[----:B------:R-:W-:-:S04]  /*14540*/  FFMA.FTZ R29, R7, R222, -0.16845393180847167969 ;  /* 0xbe2c7f30071d7423 */ /* 0x000fc800000100de */
[----:B------:R-:W-:-:S04]  /*14550*/  FFMA.FTZ R29, R7, R29, 0.1716887056827545166 ;  /* 0x3e2fcf2a071d7423 */ /* 0x000fc8000001001d */
[----:B------:R-:W-:-:S04]  /*14560*/  FFMA.FTZ R29, R7, R29, -0.17900948226451873779 ;  /* 0xbe374e43071d7423 */ /* 0x000fc8000001001d */
[----:B------:R-:W-:-:S04]  /*14570*/  FFMA.FTZ R29, R7, R29, 0.20512372255325317383 ;  /* 0x3e520bf4071d7423 */ /* 0x000fc8000001001d */
[C---:B------:R-:W-:Y:S01]  /*14580*/  FFMA.FTZ R29, R7.reuse, R29, -0.24046532809734344482 ;  /* 0xbe763c8b071d7423 */ /* 0x040fe2000001001d */
[----:B------:R-:W0:Y:S03]  /*14590*/  S2R R222, SR_TID.X ;  /* 0x0000000000de7919 */ /* 0x000e260000002100 */
[----:B------:R-:W-:-:S04]  /*145a0*/  FFMA.FTZ R29, R7, R29, 0.28857114911079406738 ;  /* 0x3e93bf99071d7423 */ /* 0x000fc8000001001d */
[----:B------:R-:W-:-:S04]  /*145b0*/  FFMA.FTZ R29, R7, R29, -0.36067417263984680176 ;  /* 0xbeb8aa49071d7423 */ /* 0x000fc8000001001d */
[----:B------:R-:W-:-:S04]  /*145c0*/  FFMA.FTZ R29, R7, R29, 0.48089820146560668945 ;  /* 0x3ef6384a071d7423 */ /* 0x000fc8000001001d */
[----:B------:R-:W-:-:S04]  /*145d0*/  FFMA.FTZ R29, R7, R29, -0.72134751081466674805 ;  /* 0xbf38aa3b071d7423 */ /* 0x000fc8000001001d */
[----:B------:R-:W-:-:S04]  /*145e0*/  FMUL R29, R7, R29 ;  /* 0x0000001d071d7220 */ /* 0x000fc80000400000 */
[----:B------:R-:W-:Y:S01]  /*145f0*/  FMUL R29, R7, R29 ;  /* 0x0000001d071d7220 */ /* 0x000fe20000400000 */
[C---:B0-----:R-:W-:Y:S01]  /*14600*/  LOP3.LUT R30, R222.reuse, 0x3, RZ, 0xc0, !PT ;  /* 0x00000003de1e7812 */ /* 0x041fe200078ec0ff */
[----:B------:R-:W-:Y:S02]  /*14610*/  FFMA.FTZ R55, R55, 1.4426950216293334961, R2 ;  /* 0x3fb8aa3b37377823 */ /* 0x000fe40000010002 */
[----:B------:R-:W-:Y:S01]  /*14620*/  FFMA.FTZ R29, R7, 1.4426950216293334961, R29 ;  /* 0x3fb8aa3b071d7823 */ /* 0x000fe2000001001d */
[----:B------:R-:W-:Y:S01]  /*14630*/  LOP3.LUT R7, R222, 0x1c, RZ, 0xc0, !PT ;  /* 0x0000001cde077812 */ /* 0x000fe200078ec0ff */
[C---:B-1----:R-:W-:Y:S01]  /*14640*/  IMAD.SHL.U32 R2, R75.reuse, 0x40, RZ ;  /* 0x000000404b027824 */ /* 0x042fe200078e00ff */
[----:B------:R-:W0:Y:S01]  /*14650*/  S2R R222, SR_CTAID.X ;  /* 0x0000000000de7919 */ /* 0x000e220000002500 */
[----:B------:R-:W-:-:S03]  /*14660*/  LOP3.LUT R58, R75, 0x18, RZ, 0xc0, !PT ;  /* 0x000000184b3a7812 */ /* 0x000fc600078ec0ff */
[----:B------:R-:W-:Y:S01]  /*14670*/  LOP3.LUT R2, R2, 0x1800, RZ, 0xc0, !PT ;  /* 0x0000180002027812 */ /* 0x000fe200078ec0ff */
[----:B------:R-:W1:Y:S03]  /*14680*/  S2R R223, SR_TID.X ;  /* 0x0000000000df7919 */ /* 0x000e660000002100 */
[----:B------:R-:W-:Y:S02]  /*14690*/  LEA R2, R58, R2, 0xa ;  /* 0x000000023a027211 */ /* 0x000fe400078e50ff */
[----:B------:R-:W2:Y:S01]  /*146a0*/  S2R R58, SR_CTAID.Y ;  /* 0x00000000003a7919 */ /* 0x000ea20000002600 */
[----:B------:R-:W-:Y:S01]  /*146b0*/  FSETP.GT.AND P2, PT, |R74|, 8.50705917302346158658e+37, PT ;  /* 0x7e8000004a00780b */ /* 0x000fe20003f44200 */
[----:B------:R-:W-:Y:S01]  /*146c0*/  IMAD.SHL.U32 R30, R30, 0x20, RZ ;  /* 0x000000201e1e7824 */ /* 0x000fe200078e00ff */
[----:B------:R-:W-:Y:S02]  /*146d0*/  SHF.L.U32 R7, R7, 0x2, RZ ;  /* 0x0000000207077819 */ /* 0x000fe400000006ff */
[----:B------:R-:W-:Y:S01]  /*146e0*/  MOV R71, R68 ;  /* 0x0000004400477202 */ /* 0x000fe20000000f00 */
[----:B------:R-:W-:Y:S01]  /*146f0*/  IMAD.MOV.U32 R68, RZ, RZ, R65 ;  /* 0x000000ffff447224 */ /* 0x000fe200078e0041 */
[----:B------:R-:W-:Y:S01]  /*14700*/  LOP3.LUT R7, R30, R7, RZ, 0x3c, !PT ;  /* 0x000000071e077212 */ /* 0x000fe200078e3cff */
[----:B------:R-:W-:-:S02]  /*14710*/  IMAD.MOV.U32 R70, RZ, RZ, R64 ;  /* 0x000000ffff467224 */ /* 0x000fc400078e0040 */
[----:B0-----:R-:W-:Y:S01]  /*14720*/  IMAD.SHL.U32 R222, R222, 0x40, RZ ;  /* 0x00000040dede7824 */ /* 0x001fe200078e00ff */
[----:B------:R-:W-:Y:S01]  /*14730*/  MOV R67, R60 ;  /* 0x0000003c00437202 */ /* 0x000fe20000000f00 */
[----:B------:R-:W-:Y:S01]  /*14740*/  IMAD.MOV.U32 R30, RZ, RZ, R80 ;  /* 0x000000ffff1e7224 */ /* 0x000fe200078e0050 */
[----:B------:R-:W-:Y:S02]  /*14750*/  MOV R65, R57 ;  /* 0x0000003900417202 */ /* 0x000fe40000000f00 */
[----:B-1----:R-:W-:Y:S01]  /*14760*/  LOP3.LUT R59, R222, 0x3f, R223, 0xf8, !PT ;  /* 0x0000003fde3b7812 */ /* 0x002fe200078ef8df */
[----:B------:R-:W-:Y:S02]  /*14770*/  IMAD.MOV.U32 R64, RZ, RZ, R61 ;  /* 0x000000ffff407224 */ /* 0x000fe400078e003d */
[----:B------:R-:W-:Y:S01]  /*14780*/  IMAD.MOV.U32 R66, RZ, RZ, R56 ;  /* 0x000000ffff427224 */ /* 0x000fe200078e0038 */
[----:B------:R-:W-:Y:S01]  /*14790*/  FSETP.GEU.AND P3, PT, |R74|, 1.175494350822287508e-38, PT ;  /* 0x008000004a00780b */ /* 0x000fe20003f6e200 */
[----:B------:R-:W-:-:S02]  /*147a0*/  IMAD.IADD R7, R7, 0x1, R2 ;  /* 0x0000000107077824 */ /* 0x000fc400078e0202 */
[----:B--2---:R-:W-:Y:S02]  /*147b0*/  IMAD R58, R58, c[0x0][0x1c0], RZ ;  /* 0x000070003a3a7a24 */ /* 0x004fe400078e02ff */
[----:B------:R-:W-:Y:S02]  /*147c0*/  IMAD R2, R59, c[0x0][0x1c4], RZ ;  /* 0x000071003b027a24 */ /* 0x000fe400078e02ff */
        /* <DEDUP_REMOVED lines=32> */
[----:B------:R-:W-:Y:S01]  /*149d0*/  @P2 FMUL R101, R101, 0.25 ;  /* 0x3e80000065652820 */ /* 0x000fe20000400000 */
[----:B------:R-:W-:Y:S01]  /*149e0*/  ISETP.GE.U32.AND P2, PT, R235, 0x7f800000, PT ;  /* 0x7f800000eb00780c */ /* 0x000fe20003f46070 */
[----:B------:R-:W-:Y:S01]  /*149f0*/  IMAD.SHL.U32 R59, R58, 0x2, RZ ;  /* 0x000000023a3b7824 */ /* 0x000fe200078e00ff */
[----:B------:R-:W-:Y:S01]  /*14a00*/  FSETP.NEU.AND P4, PT, R0, RZ, PT ;  /* 0x000000ff0000720b */ /* 0x000fe20003f8d000 */
[----:B------:R-:W-:-:S02]  /*14a10*/  IMAD.SHL.U32 R0, R2, 0x2, RZ ;  /* 0x0000000202007824 */ /* 0x000fc400078e00ff */
[----:B------:R-:W-:-:S03]  /*14a20*/  IMAD.HI R58, R58, 0x2, RZ ;  /* 0x000000023a3a7827 */ /* 0x000fc600078e02ff */
[----:B------:R-:W-:Y:S01]  /*14a30*/  IADD3 R0, P5, P6, R0, c[0x0][0x178], R59 ;  /* 0x00005e0000007a10 */ /* 0x000fe20007ebe03b */
[----:B------:R-:W-:-:S05]  /*14a40*/  IMAD.HI R2, R2, 0x2, RZ ;  /* 0x0000000202027827 */ /* 0x000fca00078e02ff */
[----:B------:R-:W-:Y:S02]  /*14a50*/  IADD3.X R2, R2, c[0x0][0x17c], R58, P5, P6 ;  /* 0x00005f0002027a10 */ /* 0x000fe40002fec43a */
[----:B------:R-:W-:Y:S02]  /*14a60*/  ISETP.NE.AND P6, PT, R3, RZ, PT ;  /* 0x000000ff0300720c */ /* 0x000fe40003fc5270 */
[----:B------:R-:W-:Y:S01]  /*14a70*/  @P2 MOV R3, 0x7f800000 ;  /* 0x7f80000000032802 */ /* 0x000fe20000000f00 */
[----:B------:R-:W-:Y:S01]  /*14a80*/  FADD R78, R28, R29 ;  /* 0x0000001d1c4e7221 */ /* 0x000fe20000000000 */
[----:B------:R-:W-:Y:S02]  /*14a90*/  MOV R222, R237 ;  /* 0x000000ed00de7202 */ /* 0x000fe40000000f00 */
[----:B------:R-:W-:Y:S01]  /*14aa0*/  FSEL R237, R31, -INF , P1 ;  /* 0xff8000001fed7808 */ /* 0x000fe20000800000 */
[----:B------:R-:W-:-:S04]  /*14ab0*/  @P2 FFMA.FTZ R78, R235, R3, +INF ;  /* 0x7f800000eb4e2423 */ /* 0x000fc80000010003 */
[----:B------:R-:W-:Y:S04]  /*14ac0*/  STL.64 [R1+0x640], R236 ;  /* 0x000640ec01007387 */ /* 0x000fe80000100a00 */
[----:B------:R-:W-:Y:S04]  /*14ad0*/  STL [R1+0x54], R78 ;  /* 0x0000544e01007387 */ /* 0x000fe80000100800 */
[----:B------:R-:W2:Y:S04]  /*14ae0*/  LDL.LU R219, [R1+0x18] ;  /* 0x0000180001db7983 */ /* 0x000ea80000300800 */
[----:B------:R-:W2:Y:S01]  /*14af0*/  LDL.LU R218, [R1+0xc] ;  /* 0x00000c0001da7983 */ /* 0x000ea20000300800 */
[----:B------:R-:W-:-:S06]  /*14b00*/  @!P3 FMUL R74, R74, 16777216 ;  /* 0x4b8000004a4ab820 */ /* 0x000fcc0000400000 */
[----:B------:R-:W0:Y:S01]  /*14b10*/  MUFU.RCP R74, R74 ;  /* 0x0000004a004a7308 */ /* 0x000e220000001000 */
        /* <DEDUP_REMOVED lines=8> */
[C---:B0-----:R-:W-:Y:S02]  /*14ba0*/  FMUL R29, R74.reuse, R88 ;  /* 0x000000584a1d7220 */ /* 0x041fe40000400000 */
[C---:B------:R-:W-:Y:S02]  /*14bb0*/  FMUL R28, R74.reuse, R96 ;  /* 0x000000604a1c7220 */ /* 0x040fe40000400000 */
[C---:B------:R-:W-:Y:S02]  /*14bc0*/  FMUL R100, R74.reuse, R100 ;  /* 0x000000644a647220 */ /* 0x040fe40000400000 */
[----:B------:R-:W-:-:S02]  /*14bd0*/  FMUL R92, R74, R92 ;  /* 0x0000005c4a5c7220 */ /* 0x000fc40000400000 */
[C---:B------:R-:W-:Y:S02]  /*14be0*/  FMUL R30, R74.reuse, R30 ;  /* 0x0000001e4a1e7220 */ /* 0x040fe40000400000 */
[C---:B------:R-:W-:Y:S02]  /*14bf0*/  FMUL R84, R74.reuse, R84 ;  /* 0x000000544a547220 */ /* 0x040fe40000400000 */
[C---:B------:R-:W-:Y:S02]  /*14c00*/  FMUL R31, R74.reuse, R72 ;  /* 0x000000484a1f7220 */ /* 0x040fe40000400000 */
[----:B------:R-:W-:Y:S01]  /*14c10*/  FMUL R76, R74, R76 ;  /* 0x0000004c4a4c7220 */ /* 0x000fe20000400000 */
[----:B------:R-:W-:Y:S02]  /*14c20*/  F2FP.PACK_AB R28, R28, R100 ;  /* 0x000000641c1c723e */ /* 0x000fe400000000ff */
[----:B------:R-:W-:Y:S02]  /*14c30*/  F2FP.PACK_AB R29, R29, R92 ;  /* 0x0000005c1d1d723e */ /* 0x000fe400000000ff */
[----:B------:R-:W-:-:S02]  /*14c40*/  F2FP.PACK_AB R30, R30, R84 ;  /* 0x000000541e1e723e */ /* 0x000fc400000000ff */
[----:B------:R-:W-:Y:S01]  /*14c50*/  F2FP.PACK_AB R31, R31, R76 ;  /* 0x0000004c1f1f723e */ /* 0x000fe200000000ff */
        /* <DEDUP_REMOVED lines=24> */
[----:B------:R0:W-:Y:S01]  /*14de0*/  STS.128 [R7], R28 ;  /* 0x0000001c07007388 */ /* 0x0001e20000000c00 */
        /* <DEDUP_REMOVED lines=16> */
[C---:B0-----:R-:W-:Y:S02]  /*14ef0*/  FMUL R31, R74.reuse, R73 ;  /* 0x000000494a1f7220 */ /* 0x041fe40000400000 */
[C---:B------:R-:W-:Y:S02]  /*14f00*/  FMUL R77, R74.reuse, R77 ;  /* 0x0000004d4a4d7220 */ /* 0x040fe40000400000 */
[----:B------:R-:W-:-:S02]  /*14f10*/  FMUL R30, R74, R81 ;  /* 0x000000514a1e7220 */ /* 0x000fc40000400000 */
[C---:B------:R-:W-:Y:S02]  /*14f20*/  FMUL R28, R74.reuse, R97 ;  /* 0x000000614a1c7220 */ /* 0x040fe40000400000 */
[C---:B------:R-:W-:Y:S02]  /*14f30*/  FMUL R101, R74.reuse, R101 ;  /* 0x000000654a657220 */ /* 0x040fe40000400000 */
[C---:B------:R-:W-:Y:S02]  /*14f40*/  FMUL R85, R74.reuse, R85 ;  /* 0x000000554a557220 */ /* 0x040fe40000400000 */
[C---:B------:R-:W-:Y:S02]  /*14f50*/  FMUL R29, R74.reuse, R89 ;  /* 0x000000594a1d7220 */ /* 0x040fe40000400000 */
[----:B------:R-:W-:Y:S01]  /*14f60*/  FMUL R74, R74, R93 ;  /* 0x0000005d4a4a7220 */ /* 0x000fe20000400000 */
[----:B------:R-:W-:Y:S02]  /*14f70*/  ISETP.GE.U32.AND P2, PT, R252, 0x7f800000, PT ;  /* 0x7f800000fc00780c */ /* 0x000fe40003f46070 */
[----:B------:R-:W-:-:S02]  /*14f80*/  F2FP.PACK_AB R28, R28, R101 ;  /* 0x000000651c1c723e */ /* 0x000fc400000000ff */
[----:B------:R-:W-:Y:S02]  /*14f90*/  F2FP.PACK_AB R29, R29, R74 ;  /* 0x0000004a1d1d723e */ /* 0x000fe400000000ff */
[----:B------:R-:W-:Y:S02]  /*14fa0*/  F2FP.PACK_AB R30, R30, R85 ;  /* 0x000000551e1e723e */ /* 0x000fe400000000ff */
[----:B------:R-:W-:-:S05]  /*14fb0*/  F2FP.PACK_AB R31, R31, R77 ;  /* 0x0000004d1f1f723e */ /* 0x000fca00000000ff */
[----:B------:R0:W-:Y:S01]  /*14fc0*/  STS.128 [R7+0x400], R28 ;  /* 0x0004001c07007388 */ /* 0x0001e20000000c00 */
[----:B------:R-:W-:Y:S01]  /*14fd0*/  IMAD.SHL.U32 R76, R75, 0x1000, RZ ;  /* 0x000010004b4c7824 */ /* 0x000fe200078e00ff */
[----:B------:R-:W-:Y:S01]  /*14fe0*/  LOP3.LUT R223, R223, 0x7f, RZ, 0xc0, !PT ;  /* 0x0000007fdfdf7812 */ /* 0x000fe200078ec0ff */
[----:B------:R-:W-:-:S03]  /*14ff0*/  FADD R72, R54, R55 ;  /* 0x0000003736487221 */ /* 0x000fc60000000000 */
[----:B------:R-:W-:Y:S02]  /*15000*/  LOP3.LUT R76, R76, 0x6000, RZ, 0xc0, !PT ;  /* 0x000060004c4c7812 */ /* 0x000fe400078ec0ff */
[----:B0-----:R-:W-:Y:S02]  /*15010*/  F2FP.PACK_AB R28, R204, R205 ;  /* 0x000000cdcc1c723e */ /* 0x001fe400000000ff */
[----:B------:R-:W-:Y:S02]  /*15020*/  F2FP.PACK_AB R29, R202, R203 ;  /* 0x000000cbca1d723e */ /* 0x000fe400000000ff */
[----:B------:R-:W-:Y:S02]  /*15030*/  F2FP.PACK_AB R30, R200, R201 ;  /* 0x000000c9c81e723e */ /* 0x000fe400000000ff */
[----:B------:R-:W-:-:S05]  /*15040*/  F2FP.PACK_AB R31, R160, R161 ;  /* 0x000000a1a01f723e */ /* 0x000fca00000000ff */
[----:B------:R0:W-:Y:S01]  /*15050*/  STS.128 [R7+0x500], R28 ;  /* 0x0005001c07007388 */ /* 0x0001e20000000c00 */
[C---:B------:R-:W-:Y:S01]  /*15060*/  ISETP.GE.U32.AND P1, PT, R223.reuse, 0x40, PT ;  /* 0x00000040df00780c */ /* 0x040fe20003f26070 */
[----:B------:R-:W-:Y:S01]  /*15070*/  IMAD R76, R223, 0x10, R76 ;  /* 0x00000010df4c7824 */ /* 0x000fe200078e024c */
[----:B------:R-:W-:Y:S01]  /*15080*/  MOV R214, R222 ;  /* 0x000000de00d67202 */ /* 0x000fe20000000f00 */
[----:B0-----:R-:W-:-:S04]  /*15090*/  @P2 IMAD.MOV.U32 R28, RZ, RZ, 0x7f800000 ;  /* 0x7f800000ff1c2424 */ /* 0x001fc800078e00ff */
[----:B------:R-:W-:-:S05]  /*150a0*/  @P2 FFMA.FTZ R72, R252, R28, +INF ;  /* 0x7f800000fc482423 */ /* 0x000fca000001001c */
[----:B------:R-:W-:Y:S04]  /*150b0*/  STL [R1+0x4c], R72 ;  /* 0x00004c4801007387 */ /* 0x000fe80000100800 */
[----:B------:R-:W3:Y:S04]  /*150c0*/  LDL.LU R223, [R1+0x28] ;  /* 0x0000280001df7983 */ /* 0x000ee80000300800 */
[----:B------:R-:W3:Y:S01]  /*150d0*/  LDL.LU R222, [R1+0x1c] ;  /* 0x00001c0001de7983 */ /* 0x000ee20000300800 */
[----:B------:R-:W-:Y:S02]  /*150e0*/  F2FP.PACK_AB R32, R32, R102 ;  /* 0x000000662020723e */ /* 0x000fe400000000ff */
[----:B------:R-:W-:-:S02]  /*150f0*/  F2FP.PACK_AB R33, R33, R51 ;  /* 0x000000332121723e */ /* 0x000fc400000000ff */
[----:B------:R-:W-:Y:S02]  /*15100*/  F2FP.PACK_AB R34, R34, R47 ;  /* 0x0000002f2222723e */ /* 0x000fe400000000ff */
[----:B------:R-:W-:-:S05]  /*15110*/  F2FP.PACK_AB R35, R35, R43 ;  /* 0x0000002b2323723e */ /* 0x000fca00000000ff */
[----:B------:R0:W-:Y:S02]  /*15120*/  STS.128 [R7+0x80], R32 ;  /* 0x0000802007007388 */ /* 0x0001e40000000c00 */
[----:B0-----:R-:W-:Y:S02]  /*15130*/  F2FP.PACK_AB R32, R186, R187 ;  /* 0x000000bbba20723e */ /* 0x001fe400000000ff */
[----:B------:R-:W-:Y:S02]  /*15140*/  F2FP.PACK_AB R33, R182, R183 ;  /* 0x000000b7b621723e */ /* 0x000fe400000000ff */
[----:B------:R-:W-:Y:S02]  /*15150*/  F2FP.PACK_AB R34, R178, R179 ;  /* 0x000000b3b222723e */ /* 0x000fe400000000ff */
[----:B------:R-:W-:-:S05]  /*15160*/  F2FP.PACK_AB R35, R174, R175 ;  /* 0x000000afae23723e */ /* 0x000fca00000000ff */
[----:B------:R2:W-:Y:S02]  /*15170*/  STS.128 [R7+0x180], R32 ;  /* 0x0001802007007388 */ /* 0x0005e40000000c00 */
[----:B--2---:R-:W-:Y:S02]  /*15180*/  F2FP.PACK_AB R35, R219, R218 ;  /* 0x000000dadb23723e */ /* 0x004fe400000000ff */
[----:B------:R-:W2:Y:S04]  /*15190*/  LDL.LU R219, [R1+0x4] ;  /* 0x0000040001db7983 */ /* 0x000ea80000300800 */
[----:B------:R-:W2:Y:S01]  /*151a0*/  LDL.LU R218, [R1] ;  /* 0x0000000001da7983 */ /* 0x000ea20000300800 */
[----:B------:R-:W-:-:S04]  /*151b0*/  SHF.R.U32.HI R3, RZ, 0x6, R75 ;  /* 0x00000006ff037819 */ /* 0x000fc8000001164b */
[----:B------:R-:W-:Y:S02]  /*151c0*/  SGXT.U32 R3, R3, 0x1 ;  /* 0x000000010303781a */ /* 0x000fe40000000000 */
[----:B------:R-:W-:-:S03]  /*151d0*/  F2FP.PACK_AB R36, R36, R103 ;  /* 0x000000672424723e */ /* 0x000fc600000000ff */
[----:B------:R-:W-:Y:S02]  /*151e0*/  IMAD R29, R3, c[0x0][0x1c8], RZ ;  /* 0x00007200031d7a24 */ /* 0x000fe400078e02ff */
[----:B------:R-:W-:Y:S01]  /*151f0*/  IMAD.MOV.U32 R3, RZ, RZ, c[0x0][0x1c8] ;  /* 0x00007200ff037624 */ /* 0x000fe200078e00ff */
[----:B------:R-:W-:Y:S02]  /*15200*/  F2FP.PACK_AB R37, R37, R50 ;  /* 0x000000322525723e */ /* 0x000fe400000000ff */
[----:B------:R-:W-:Y:S02]  /*15210*/  F2FP.PACK_AB R38, R38, R46 ;  /* 0x0000002e2626723e */ /* 0x000fe400000000ff */
[----:B------:R-:W-:Y:S01]  /*15220*/  F2FP.PACK_AB R39, R39, R42 ;  /* 0x0000002a2727723e */ /* 0x000fe200000000ff */
[----:B------:R-:W-:Y:S01]  /*15230*/  IMAD R31, R3, 0x2, R29 ;  /* 0x00000002031f7824 */ /* 0x000fe200078e021d */
[----:B------:R-:W-:-:S03]  /*15240*/  LEA R78, P2, R29, R0, 0x1 ;  /* 0x000000001d4e7211 */ /* 0x000fc600078408ff */
[----:B------:R0:W-:Y:S01]  /*15250*/  STS.128 [R7+0x480], R36 ;  /* 0x0004802407007388 */ /* 0x0001e20000000c00 */
[----:B------:R-:W-:Y:S01]  /*15260*/  LEA.HI.X.SX32 R79, R29, R2, 0x1, P2 ;  /* 0x000000021d4f7211 */ /* 0x000fe200010f0eff */
[----:B------:R-:W-:Y:S01]  /*15270*/  IMAD R29, R3, 0x2, R31 ;  /* 0x00000002031d7824 */ /* 0x000fe200078e021f */
[----:B0-----:R-:W-:Y:S02]  /*15280*/  F2FP.PACK_AB R37, R180, R181 ;  /* 0x000000b5b425723e */ /* 0x001fe400000000ff */
[----:B------:R-:W-:-:S04]  /*15290*/  LEA R180, P2, R31, R0, 0x1 ;  /* 0x000000001fb47211 */ /* 0x000fc800078408ff */
[----:B------:R-:W-:Y:S02]  /*152a0*/  LEA.HI.X.SX32 R181, R31, R2, 0x1, P2 ;  /* 0x000000021fb57211 */ /* 0x000fe400010f0eff */
[----:B------:R-:W-:Y:S02]  /*152b0*/  LEA R186, P2, R29, R0, 0x1 ;  /* 0x000000001dba7211 */ /* 0x000fe400078408ff */
[----:B------:R-:W-:Y:S02]  /*152c0*/  LEA R31, R3, R29, 0x1 ;  /* 0x0000001d031f7211 */ /* 0x000fe400078e08ff */
[----:B------:R-:W-:Y:S02]  /*152d0*/  F2FP.PACK_AB R36, R184, R185 ;  /* 0x000000b9b824723e */ /* 0x000fe400000000ff */
[----:B------:R-:W-:Y:S01]  /*152e0*/  LEA.HI.X.SX32 R187, R29, R2, 0x1, P2 ;  /* 0x000000021dbb7211 */ /* 0x000fe200010f0eff */
[----:B------:R-:W-:Y:S01]  /*152f0*/  IMAD R29, R3, 0x2, R31 ;  /* 0x00000002031d7824 */ /* 0x000fe200078e021f */
[----:B------:R-:W-:-:S04]  /*15300*/  LEA R184, P2, R31, R0, 0x1 ;  /* 0x000000001fb87211 */ /* 0x000fc800078408ff */
[----:B------:R-:W-:Y:S01]  /*15310*/  LEA.HI.X.SX32 R185, R31, R2, 0x1, P2 ;  /* 0x000000021fb97211 */ /* 0x000fe200010f0eff */
[----:B------:R-:W-:Y:S01]  /*15320*/  IMAD R31, R3, 0x2, R29 ;  /* 0x00000002031f7824 */ /* 0x000fe200078e021d */
[----:B------:R-:W-:Y:S02]  /*15330*/  LEA R182, P2, R29, R0, 0x1 ;  /* 0x000000001db67211 */ /* 0x000fe400078408ff */
[----:B------:R-:W-:Y:S02]  /*15340*/  F2FP.PACK_AB R48, R132, R131 ;  /* 0x000000838430723e */ /* 0x000fe400000000ff */
[----:B------:R-:W-:Y:S02]  /*15350*/  F2FP.PACK_AB R49, R114, R129 ;  /* 0x000000817231723e */ /* 0x000fe400000000ff */
[----:B------:R-:W-:Y:S02]  /*15360*/  F2FP.PACK_AB R50, R115, R127 ;  /* 0x0000007f7332723e */ /* 0x000fe400000000ff */
[----:B------:R-:W-:-:S02]  /*15370*/  F2FP.PACK_AB R51, R107, R125 ;  /* 0x0000007d6b33723e */ /* 0x000fc400000000ff */
[----:B------:R-:W-:Y:S02]  /*15380*/  LEA.HI.X.SX32 R183, R29, R2, 0x1, P2 ;  /* 0x000000021db77211 */ /* 0x000fe400010f0eff */
[----:B------:R-:W-:Y:S02]  /*15390*/  LEA R178, P2, R31, R0, 0x1 ;  /* 0x000000001fb27211 */ /* 0x000fe400078408ff */
[----:B------:R-:W-:Y:S01]  /*153a0*/  LEA R29, R3, R31, 0x1 ;  /* 0x0000001f031d7211 */ /* 0x000fe200078e08ff */
[----:B------:R0:W-:Y:S01]  /*153b0*/  STS.128 [R7+0x280], R48 ;  /* 0x0002803007007388 */ /* 0x0001e20000000c00 */
[----:B------:R-:W-:-:S03]  /*153c0*/  LEA.HI.X.SX32 R179, R31, R2, 0x1, P2 ;  /* 0x000000021fb37211 */ /* 0x000fc600010f0eff */
[----:B------:R-:W-:Y:S01]  /*153d0*/  IMAD R31, R3, 0x2, R29 ;  /* 0x00000002031f7824 */ /* 0x000fe200078e021d */
[----:B------:R-:W-:Y:S02]  /*153e0*/  F2FP.PACK_AB R38, R176, R177 ;  /* 0x000000b1b026723e */ /* 0x000fe400000000ff */
[----:B------:R-:W-:Y:S02]  /*153f0*/  F2FP.PACK_AB R39, R172, R173 ;  /* 0x000000adac27723e */ /* 0x000fe400000000ff */
[----:B------:R-:W-:Y:S02]  /*15400*/  F2FP.PACK_AB R40, R212, R213 ;  /* 0x000000d5d428723e */ /* 0x000fe400000000ff */
[----:B------:R-:W-:Y:S02]  /*15410*/  F2FP.PACK_AB R41, R210, R211 ;  /* 0x000000d3d229723e */ /* 0x000fe400000000ff */
[----:B0-----:R-:W-:Y:S02]  /*15420*/  LEA R50, P2, R29, R0, 0x1 ;  /* 0x000000001d327211 */ /* 0x001fe400078408ff */
[----:B------:R-:W-:-:S02]  /*15430*/  F2FP.PACK_AB R42, R208, R209 ;  /* 0x000000d1d02a723e */ /* 0x000fc400000000ff */
[----:B------:R-:W-:Y:S02]  /*15440*/  F2FP.PACK_AB R43, R206, R207 ;  /* 0x000000cfce2b723e */ /* 0x000fe400000000ff */
[----:B------:R-:W-:Y:S02]  /*15450*/  LEA.HI.X.SX32 R51, R29, R2, 0x1, P2 ;  /* 0x000000021d337211 */ /* 0x000fe400010f0eff */
[----:B------:R-:W-:Y:S01]  /*15460*/  LEA R48, P2, R31, R0, 0x1 ;  /* 0x000000001f307211 */ /* 0x000fe200078408ff */
[----:B------:R0:W-:Y:S01]  /*15470*/  STS.128 [R7+0x580], R36 ;  /* 0x0005802407007388 */ /* 0x0001e20000000c00 */
[----:B------:R-:W-:Y:S02]  /*15480*/  F2FP.PACK_AB R120, R121, R120 ;  /* 0x000000787978723e */ /* 0x000fe400000000ff */
[----:B------:R-:W-:Y:S01]  /*15490*/  ISETP.NE.AND P5, PT, R122, RZ, PT ;  /* 0x000000ff7a00720c */ /* 0x000fe20003fa5270 */
[----:B------:R1:W-:Y:S01]  /*154a0*/  STS.128 [R7+0x100], R40 ;  /* 0x0001002807007388 */ /* 0x0003e20000000c00 */
[----:B------:R-:W-:-:S02]  /*154b0*/  F2FP.PACK_AB R52, R123, R130 ;  /* 0x000000827b34723e */ /* 0x000fc400000000ff */
[----:B------:R-:W-:Y:S02]  /*154c0*/  F2FP.PACK_AB R116, R118, R116 ;  /* 0x000000747674723e */ /* 0x000fe400000000ff */
[----:B------:R-:W-:Y:S02]  /*154d0*/  F2FP.PACK_AB R121, R117, R119 ;  /* 0x000000777579723e */ /* 0x000fe400000000ff */
[----:B------:R-:W-:Y:S02]  /*154e0*/  LEA.HI.X.SX32 R49, R31, R2, 0x1, P2 ;  /* 0x000000021f317211 */ /* 0x000fe400010f0eff */
[----:B------:R-:W-:Y:S02]  /*154f0*/  F2FP.PACK_AB R44, R152, R153 ;  /* 0x00000099982c723e */ /* 0x000fe400000000ff */
[----:B------:R-:W-:Y:S01]  /*15500*/  F2FP.PACK_AB R45, R148, R149 ;  /* 0x00000095942d723e */ /* 0x000fe200000000ff */
[----:B0-----:R-:W-:Y:S01]  /*15510*/  IMAD R37, R3, 0x2, R31 ;  /* 0x0000000203257824 */ /* 0x001fe200078e021f */
[----:B------:R-:W-:-:S02]  /*15520*/  F2FP.PACK_AB R46, R112, R113 ;  /* 0x00000071702e723e */ /* 0x000fc400000000ff */
[----:B------:R-:W-:Y:S02]  /*15530*/  F2FP.PACK_AB R47, R104, R105 ;  /* 0x00000069682f723e */ /* 0x000fe400000000ff */
[----:B-1----:R-:W-:Y:S02]  /*15540*/  F2FP.PACK_AB R40, R154, R155 ;  /* 0x0000009b9a28723e */ /* 0x002fe400000000ff */
[----:B------:R-:W-:Y:S02]  /*15550*/  F2FP.PACK_AB R41, R150, R151 ;  /* 0x000000979629723e */ /* 0x000fe400000000ff */
[----:B------:R-:W-:Y:S02]  /*15560*/  F2FP.PACK_AB R42, R146, R147 ;  /* 0x00000093922a723e */ /* 0x000fe400000000ff */
[----:B------:R-:W-:Y:S02]  /*15570*/  F2FP.PACK_AB R43, R108, R109 ;  /* 0x0000006d6c2b723e */ /* 0x000fe400000000ff */
[----:B------:R-:W-:-:S02]  /*15580*/  F2FP.PACK_AB R53, R124, R128 ;  /* 0x000000807c35723e */ /* 0x000fc400000000ff */
[----:B------:R-:W-:Y:S02]  /*15590*/  F2FP.PACK_AB R54, R111, R126 ;  /* 0x0000007e6f36723e */ /* 0x000fe400000000ff */
[----:B------:R-:W-:Y:S02]  /*155a0*/  F2FP.PACK_AB R55, R110, R106 ;  /* 0x0000006a6e37723e */ /* 0x000fe400000000ff */
        /* <DEDUP_REMOVED lines=10> */
[----:B------:R-:W-:Y:S01]  /*15650*/  F2FP.PACK_AB R30, R214, R251 ;  /* 0x000000fbd61e723e */ /* 0x000fe200000000ff */
[----:B------:R-:W-:Y:S01]  /*15660*/  STS.128 [R7+0x200], R40 ;  /* 0x0002002807007388 */ /* 0x000fe20000000c00 */
[----:B------:R-:W-:-:S03]  /*15670*/  LEA R39, R3, R37, 0x1 ;  /* 0x0000002503277211 */ /* 0x000fc600078e08ff */
[----:B------:R0:W-:Y:S04]  /*15680*/  STS.128 [R7+0x600], R44 ;  /* 0x0006002c07007388 */ /* 0x0001e80000000c00 */
[----:B------:R1:W-:Y:S04]  /*15690*/  STS.128 [R7+0x680], R52 ;  /* 0x0006803407007388 */ /* 0x0003e80000000c00 */
[----:B------:R-:W-:Y:S04]  /*156a0*/  STS.128 [R7+0x300], R120 ;  /* 0x0003007807007388 */ /* 0x000fe80000000c00 */
[----:B------:R-:W-:Y:S04]  /*156b0*/  STS.128 [R7+0x700], R116 ;  /* 0x0007007407007388 */ /* 0x000fe80000000c00 */
[----:B------:R4:W-:Y:S01]  /*156c0*/  STS.128 [R7+0x380], R32 ;  /* 0x0003802007007388 */ /* 0x0009e20000000c00 */
[----:B0-----:R-:W-:-:S04]  /*156d0*/  LEA R46, P2, R37, R0, 0x1 ;  /* 0x00000000252e7211 */ /* 0x001fc800078408ff */
[----:B------:R-:W-:Y:S01]  /*156e0*/  LEA.HI.X.SX32 R47, R37, R2, 0x1, P2 ;  /* 0x00000002252f7211 */ /* 0x000fe200010f0eff */
[----:B------:R-:W-:Y:S01]  /*156f0*/  IMAD R37, R3, 0x2, R39 ;  /* 0x0000000203257824 */ /* 0x000fe200078e0227 */
[----:B------:R-:W-:-:S04]  /*15700*/  LEA R44, P2, R39, R0, 0x1 ;  /* 0x00000000272c7211 */ /* 0x000fc800078408ff */
[----:B------:R-:W-:Y:S01]  /*15710*/  LEA.HI.X.SX32 R45, R39, R2, 0x1, P2 ;  /* 0x00000002272d7211 */ /* 0x000fe200010f0eff */
[----:B------:R-:W-:Y:S01]  /*15720*/  IMAD R39, R3, 0x2, R37 ;  /* 0x0000000203277824 */ /* 0x000fe200078e0225 */
[----:B------:R-:W-:Y:S02]  /*15730*/  LEA R42, P2, R37, R0, 0x1 ;  /* 0x00000000252a7211 */ /* 0x000fe400078408ff */
[----:B---3--:R-:W-:Y:S02]  /*15740*/  F2FP.PACK_AB R31, R223, R222 ;  /* 0x000000dedf1f723e */ /* 0x008fe400000000ff */
[----:B------:R-:W-:Y:S01]  /*15750*/  LEA.HI.X.SX32 R43, R37, R2, 0x1, P2 ;  /* 0x00000002252b7211 */ /* 0x000fe200010f0eff */
[----:B------:R-:W3:Y:S04]  /*15760*/  LDL.LU R223, [R1+0x14] ;  /* 0x0000140001df7983 */ /* 0x000ee80000300800 */
[----:B------:R0:W-:Y:S04]  /*15770*/  STS.128 [R7+0x780], R28 ;  /* 0x0007801c07007388 */ /* 0x0001e80000000c00 */
[----:B------:R-:W-:Y:S01]  /*15780*/  BAR.SYNC.DEFER_BLOCKING 0x0 ;  /* 0x0000000000007b1d */ /* 0x000fe20000010000 */
[----:B------:R-:W-:-:S02]  /*15790*/  LEA R40, P2, R39, R0, 0x1 ;  /* 0x0000000027287211 */ /* 0x000fc400078408ff */
[C---:B------:R-:W-:Y:S02]  /*157a0*/  LEA R37, R3.reuse, R39, 0x1 ;  /* 0x0000002703257211 */ /* 0x040fe400078e08ff */
[C---:B-1----:R-:W-:Y:S01]  /*157b0*/  LOP3.LUT R54, R76.reuse, 0x20, RZ, 0x3c, !PT ;  /* 0x000000204c367812 */ /* 0x042fe200078e3cff */
[----:B------:R-:W3:Y:S01]  /*157c0*/  LDL.LU R222, [R1+0x10] ;  /* 0x0000100001de7983 */ /* 0x000ee20000300800 */
[C---:B------:R-:W-:Y:S02]  /*157d0*/  LOP3.LUT R53, R76.reuse, 0x40, RZ, 0x3c, !PT ;  /* 0x000000404c357812 */ /* 0x040fe400078e3cff */
[----:B------:R-:W-:Y:S01]  /*157e0*/  LOP3.LUT R52, R76, 0x60, RZ, 0x3c, !PT ;  /* 0x000000604c347812 */ /* 0x000fe200078e3cff */
[----:B----4-:R-:W-:Y:S01]  /*157f0*/  IMAD R33, R3, 0x2, R37 ;  /* 0x0000000203217824 */ /* 0x010fe200078e0225 */
[----:B------:R-:W-:Y:S01]  /*15800*/  LEA.HI.X.SX32 R41, R39, R2, 0x1, P2 ;  /* 0x0000000227297211 */ /* 0x000fe200010f0eff */
[----:B------:R-:W4:Y:S01]  /*15810*/  LDL.LU R236, [R1+0x30] ;  /* 0x0000300001ec7983 */ /* 0x000f220000300800 */
[----:B------:R-:W-:-:S02]  /*15820*/  LEA R38, P2, R37, R0, 0x1 ;  /* 0x0000000025267211 */ /* 0x000fc400078408ff */
[----:B------:R-:W-:Y:S02]  /*15830*/  F2FP.PACK_AB R124, R70, R71 ;  /* 0x00000047467c723e */ /* 0x000fe400000000ff */
[----:B------:R-:W-:Y:S02]  /*15840*/  F2FP.PACK_AB R120, R68, R69 ;  /* 0x000000454478723e */ /* 0x000fe400000000ff */
[----:B------:R-:W-:Y:S02]  /*15850*/  F2FP.PACK_AB R126, R62, R63 ;  /* 0x0000003f3e7e723e */ /* 0x000fe400000000ff */
[----:B------:R-:W-:Y:S02]  /*15860*/  F2FP.PACK_AB R122, R61, R60 ;  /* 0x0000003c3d7a723e */ /* 0x000fe400000000ff */
[----:B------:R-:W-:Y:S01]  /*15870*/  F2FP.PACK_AB R127, R58, R59 ;  /* 0x0000003b3a7f723e */ /* 0x000fe200000000ff */
[----:B------:R-:W-:Y:S01]  /*15880*/  LDS.128 R112, [R54] ;  /* 0x0000000036707984 */ /* 0x000fe20000000c00 */
[----:B------:R-:W-:-:S02]  /*15890*/  F2FP.PACK_AB R123, R56, R57 ;  /* 0x00000039387b723e */ /* 0x000fc400000000ff */
[----:B------:R-:W-:Y:S01]  /*158a0*/  F2FP.PACK_AB R125, R66, R67 ;  /* 0x00000043427d723e */ /* 0x000fe200000000ff */
[----:B------:R-:W-:Y:S01]  /*158b0*/  LDS.128 R96, [R54+0x800] ;  /* 0x0008000036607984 */ /* 0x000fe20000000c00 */
[----:B------:R-:W-:Y:S01]  /*158c0*/  F2FP.PACK_AB R121, R65, R64 ;  /* 0x000000404179723e */ /* 0x000fe200000000ff */
[----:B0-----:R-:W-:Y:S01]  /*158d0*/  IMAD R29, R3, 0x2, R33 ;  /* 0x00000002031d7824 */ /* 0x001fe200078e0221 */
[----:B------:R-:W-:Y:S01]  /*158e0*/  LEA.HI.X.SX32 R39, R37, R2, 0x1, P2 ;  /* 0x0000000225277211 */ /* 0x000fe200010f0eff */
[----:B------:R-:W-:Y:S01]  /*158f0*/  LDS.128 R80, [R54+0x1000] ;  /* 0x0010000036507984 */ /* 0x000fe20000000c00 */
[----:B------:R-:W-:-:S03]  /*15900*/  LEA R36, P2, R33, R0, 0x1 ;  /* 0x0000000021247211 */ /* 0x000fc600078408ff */
[----:B------:R-:W-:Y:S04]  /*15910*/  LDS.128 R60, [R54+0x1800] ;  /* 0x00180000363c7984 */ /* 0x000fe80000000c00 */
[----:B------:R-:W-:Y:S04]  /*15920*/  LDS.128 R108, [R53] ;  /* 0x00000000356c7984 */ /* 0x000fe80000000c00 */
[----:B------:R-:W0:Y:S04]  /*15930*/  LDS.128 R92, [R53+0x800] ;  /* 0x00080000355c7984 */ /* 0x000e280000000c00 */
[----:B------:R-:W-:Y:S04]  /*15940*/  LDS.128 R72, [R53+0x1000] ;  /* 0x0010000035487984 */ /* 0x000fe80000000c00 */
[----:B------:R-:W-:Y:S04]  /*15950*/  LDS.128 R56, [R53+0x1800] ;  /* 0x0018000035387984 */ /* 0x000fe80000000c00 */
[----:B------:R-:W-:Y:S04]  /*15960*/  LDS.128 R104, [R52] ;  /* 0x0000000034687984 */ /* 0x000fe80000000c00 */
[----:B------:R-:W-:Y:S04]  /*15970*/  LDS.128 R88, [R52+0x800] ;  /* 0x0008000034587984 */ /* 0x000fe80000000c00 */
[----:B------:R-:W-:Y:S04]  /*15980*/  LDS.128 R68, [R52+0x1000] ;  /* 0x0010000034447984 */ /* 0x000fe80000000c00 */
[----:B------:R-:W1:Y:S04]  /*15990*/  LDS.128 R116, [R76] ;  /* 0x000000004c747984 */ /* 0x000e680000000c00 */
[----:B------:R-:W0:Y:S04]  /*159a0*/  LDS.128 R100, [R76+0x800] ;  /* 0x000800004c647984 */ /* 0x000e280000000c00 */
[----:B------:R-:W0:Y:S04]  /*159b0*/  LDS.128 R84, [R76+0x1000] ;  /* 0x001000004c547984 */ /* 0x000e280000000c00 */
[----:B------:R-:W0:Y:S04]  /*159c0*/  LDS.128 R64, [R76+0x1800] ;  /* 0x001800004c407984 */ /* 0x000e280000000c00 */
[----:B------:R-:W0:Y:S04]  /*159d0*/  LDS.128 R52, [R52+0x1800] ;  /* 0x0018000034347984 */ /* 0x000e280000000c00 */
[----:B------:R-:W-:Y:S01]  /*159e0*/  BAR.SYNC.DEFER_BLOCKING 0x0 ;  /* 0x0000000000007b1d */ /* 0x000fe20000010000 */
[----:B------:R-:W-:-:S02]  /*159f0*/  LEA.HI.X.SX32 R37, R33, R2, 0x1, P2 ;  /* 0x0000000221257211 */ /* 0x000fc400010f0eff */
[----:B------:R-:W-:Y:S02]  /*15a00*/  LEA R34, P2, R29, R0, 0x1 ;  /* 0x000000001d227211 */ /* 0x000fe400078408ff */
[----:B------:R-:W-:Y:S01]  /*15a10*/  LEA R31, R3, R29, 0x1 ;  /* 0x0000001d031f7211 */ /* 0x000fe200078e08ff */
[----:B------:R-:W4:Y:S01]  /*15a20*/  LDL.LU R237, [R1+0x2c] ;  /* 0x00002c0001ed7983 */ /* 0x000f220000300800 */
[----:B------:R-:W-:Y:S02]  /*15a30*/  LEA.HI.X.SX32 R35, R29, R2, 0x1, P2 ;  /* 0x000000021d237211 */ /* 0x000fe400010f0eff */
[----:B------:R-:W-:Y:S01]  /*15a40*/  LEA R32, P2, R31, R0, 0x1 ;  /* 0x000000001f207211 */ /* 0x000fe200078408ff */
[----:B------:R-:W-:Y:S01]  /*15a50*/  IMAD R28, R3, 0x2, R31 ;  /* 0x00000002031c7824 */ /* 0x000fe200078e021f */
[----:B------:R-:W-:Y:S01]  /*15a60*/  F2FP.PACK_AB R24, R9, R24 ;  /* 0x000000180918723e */ /* 0x000fe200000000ff */
[----:B------:R-:W4:Y:S01]  /*15a70*/  LDL.LU R217, [R1+0x38] ;  /* 0x0000380001d97983 */ /* 0x000f220000300800 */
[----:B------:R-:W-:Y:S01]  /*15a80*/  LEA.HI.X.SX32 R33, R31, R2, 0x1, P2 ;  /* 0x000000021f217211 */ /* 0x000fe200010f0eff */
[----:B------:R-:W-:Y:S01]  /*15a90*/  IMAD R29, R3, 0x2, R28 ;  /* 0x00000002031d7824 */ /* 0x000fe200078e021c */
[C---:B------:R-:W-:Y:S01]  /*15aa0*/  LEA R30, P2, R28.reuse, R0, 0x1 ;  /* 0x000000001c1e7211 */ /* 0x040fe200078408ff */
[----:B------:R-:W4:Y:S03]  /*15ab0*/  LDL.LU R216, [R1+0x34] ;  /* 0x0000340001d87983 */ /* 0x000f260000300800 */
[----:B------:R-:W-:Y:S01]  /*15ac0*/  LEA.HI.X.SX32 R31, R28, R2, 0x1, P2 ;  /* 0x000000021c1f7211 */ /* 0x000fe200010f0eff */
[----:B------:R-:W4:Y:S01]  /*15ad0*/  LDL.LU R221, [R1+0x58] ;  /* 0x0000580001dd7983 */ /* 0x000f220000300800 */
[----:B------:R-:W-:-:S02]  /*15ae0*/  LEA R28, P2, R29, R0, 0x1 ;  /* 0x000000001d1c7211 */ /* 0x000fc400078408ff */
[----:B------:R-:W-:Y:S01]  /*15af0*/  LEA R77, R3, R29, 0x1 ;  /* 0x0000001d034d7211 */ /* 0x000fe200078e08ff */
[----:B------:R0:W-:Y:S01]  /*15b00*/  STS.128 [R7+0x400], R120 ;  /* 0x0004007807007388 */ /* 0x0001e20000000c00 */
[----:B------:R-:W-:Y:S02]  /*15b10*/  LEA.HI.X.SX32 R29, R29, R2, 0x1, P2 ;  /* 0x000000021d1d7211 */ /* 0x000fe400010f0eff */
[C---:B------:R-:W-:Y:S01]  /*15b20*/  LEA R176, P2, R77.reuse, R0, 0x1 ;  /* 0x000000004db07211 */ /* 0x040fe200078408ff */
[----:B------:R1:W-:Y:S03]  /*15b30*/  STS.128 [R7], R124 ;  /* 0x0000007c07007388 */ /* 0x0003e60000000c00 */
[----:B------:R-:W-:Y:S01]  /*15b40*/  LEA.HI.X.SX32 R177, R77, R2, 0x1, P2 ;  /* 0x000000024db17211 */ /* 0x000fe200010f0eff */
[----:B------:R-:W4:Y:S01]  /*15b50*/  LDL.LU R220, [R1+0x3c] ;  /* 0x00003c0001dc7983 */ /* 0x000f220000300800 */
[----:B------:R-:W-:-:S02]  /*15b60*/  F2FP.PACK_AB R20, R20, R17 ;  /* 0x000000111414723e */ /* 0x000fc400000000ff */
[----:B------:R-:W-:Y:S01]  /*15b70*/  F2FP.PACK_AB R25, R12, R25 ;  /* 0x000000190c19723e */ /* 0x000fe200000000ff */
[----:B------:R-:W4:Y:S01]  /*15b80*/  LDL.LU R215, [R1+0x68] ;  /* 0x0000680001d77983 */ /* 0x000f220000300800 */
[----:B0-----:R-:W-:Y:S01]  /*15b90*/  IMAD R122, R3, 0x2, R77 ;  /* 0x00000002037a7824 */ /* 0x001fe200078e024d */
[----:B------:R-:W-:Y:S02]  /*15ba0*/  F2FP.PACK_AB R121, R23, R26 ;  /* 0x0000001a1779723e */ /* 0x000fe400000000ff */
[----:B------:R-:W4:Y:S01]  /*15bb0*/  LDL.LU R214, [R1+0x5c] ;  /* 0x00005c0001d67983 */ /* 0x000f220000300800 */
[----:B-1----:R-:W-:Y:S01]  /*15bc0*/  F2FP.PACK_AB R125, R18, R27 ;  /* 0x0000001b127d723e */ /* 0x002fe200000000ff */
[----:B------:R-:W-:Y:S01]  /*15bd0*/  IMAD R27, R3, 0x2, R122 ;  /* 0x00000002031b7824 */ /* 0x000fe200078e027a */
[----:B------:R-:W-:Y:S02]  /*15be0*/  LEA R18, P2, R122, R0, 0x1 ;  /* 0x000000007a127211 */ /* 0x000fe400078408ff */
[----:B------:R-:W-:-:S02]  /*15bf0*/  F2FP.PACK_AB R126, R19, R14 ;  /* 0x0000000e137e723e */ /* 0x000fc400000000ff */
[----:B------:R-:W-:Y:S02]  /*15c00*/  LEA.HI.X.SX32 R19, R122, R2, 0x1, P2 ;  /* 0x000000027a137211 */ /* 0x000fe400010f0eff */
[----:B------:R-:W-:Y:S02]  /*15c10*/  LEA R14, P2, R27, R0, 0x1 ;  /* 0x000000001b0e7211 */ /* 0x000fe400078408ff */
[----:B------:R-:W-:Y:S02]  /*15c20*/  LEA R23, R3, R27, 0x1 ;  /* 0x0000001b03177211 */ /* 0x000fe400078e08ff */
[----:B------:R-:W-:Y:S02]  /*15c30*/  F2FP.PACK_AB R127, R10, R15 ;  /* 0x0000000f0a7f723e */ /* 0x000fe400000000ff */
[----:B------:R-:W-:Y:S01]  /*15c40*/  LEA.HI.X.SX32 R15, R27, R2, 0x1, P2 ;  /* 0x000000021b0f7211 */ /* 0x000fe200010f0eff */
[----:B------:R-:W-:Y:S01]  /*15c50*/  IMAD R27, R3, 0x2, R23 ;  /* 0x00000002031b7824 */ /* 0x000fe200078e0217 */
[----:B------:R-:W-:-:S02]  /*15c60*/  LEA R10, P2, R23, R0, 0x1 ;  /* 0x00000000170a7211 */ /* 0x000fc400078408ff */
[----:B------:R-:W-:Y:S02]  /*15c70*/  F2FP.PACK_AB R123, R8, R11 ;  /* 0x0000000b087b723e */ /* 0x000fe400000000ff */
[----:B------:R-:W-:Y:S01]  /*15c80*/  LEA.HI.X.SX32 R11, R23, R2, 0x1, P2 ;  /* 0x00000002170b7211 */ /* 0x000fe200010f0eff */
[----:B------:R-:W-:Y:S01]  /*15c90*/  IMAD R23, R3, 0x2, R27 ;  /* 0x0000000203177824 */ /* 0x000fe200078e021b */
[C---:B------:R-:W-:Y:S02]  /*15ca0*/  LEA R8, P2, R27.reuse, R0, 0x1 ;  /* 0x000000001b087211 */ /* 0x040fe400078408ff */
[----:B------:R-:W-:Y:S02]  /*15cb0*/  F2FP.PACK_AB R122, R22, R16 ;  /* 0x00000010167a723e */ /* 0x000fe400000000ff */
[----:B------:R-:W-:Y:S02]  /*15cc0*/  LEA.HI.X.SX32 R9, R27, R2, 0x1, P2 ;  /* 0x000000021b097211 */ /* 0x000fe400010f0eff */
[----:B------:R-:W-:-:S02]  /*15cd0*/  LEA R16, P2, R23, R0, 0x1 ;  /* 0x0000000017107211 */ /* 0x000fc400078408ff */
[----:B------:R-:W-:Y:S02]  /*15ce0*/  LEA R27, R3, R23, 0x1 ;  /* 0x00000017031b7211 */ /* 0x000fe400078e08ff */
[----:B------:R-:W-:Y:S02]  /*15cf0*/  LEA.HI.X.SX32 R17, R23, R2, 0x1, P2 ;  /* 0x0000000217117211 */ /* 0x000fe400010f0eff */
[----:B------:R-:W-:Y:S01]  /*15d00*/  LEA R12, P2, R27, R0, 0x1 ;  /* 0x000000001b0c7211 */ /* 0x000fe200078408ff */
[----:B------:R-:W-:Y:S01]  /*15d10*/  IMAD R23, R3, 0x2, R27 ;  /* 0x0000000203177824 */ /* 0x000fe200078e021b */
[----:B------:R-:W-:Y:S02]  /*15d20*/  F2FP.PACK_AB R21, R21, R13 ;  /* 0x0000000d1515723e */ /* 0x000fe400000000ff */
[----:B------:R-:W-:Y:S02]  /*15d30*/  LEA.HI.X.SX32 R13, R27, R2, 0x1, P2 ;  /* 0x000000021b0d7211 */ /* 0x000fe400010f0eff */
[----:B------:R-:W-:-:S02]  /*15d40*/  F2FP.PACK_AB R26, R5, R6 ;  /* 0x00000006051a723e */ /* 0x000fc400000000ff */
[----:B------:R-:W-:-:S05]  /*15d50*/  F2FP.PACK_AB R27, R139, R138 ;  /* 0x0000008a8b1b723e */ /* 0x000fca00000000ff */
[----:B------:R0:W-:Y:S02]  /*15d60*/  STS.128 [R7+0x100], R24 ;  /* 0x0001001807007388 */ /* 0x0001e40000000c00 */
[----:B0-----:R-:W-:Y:S02]  /*15d70*/  F2FP.PACK_AB R24, R159, R158 ;  /* 0x0000009e9f18723e */ /* 0x001fe400000000ff */
[----:B------:R-:W-:Y:S02]  /*15d80*/  F2FP.PACK_AB R25, R188, R169 ;  /* 0x000000a9bc19723e */ /* 0x000fe400000000ff */
        /* <DEDUP_REMOVED lines=9> */
[----:B------:R-:W2:Y:S01]  /*15e20*/  LDL.LU R219, [R1+0x104] ;  /* 0x0001040001db7983 */ /* 0x000ea20000300800 */
[----:B------:R-:W-:-:S03]  /*15e30*/  F2FP.PACK_AB R25, R239, R238 ;  /* 0x000000eeef19723e */ /* 0x000fc600000000ff */
[----:B------:R-:W2:Y:S04]  /*15e40*/  LDL.LU R218, [R1+0x100] ;  /* 0x0001000001da7983 */ /* 0x000ea80000300800 */
[----:B------:R-:W2:Y:S04]  /*15e50*/  LDL.LU R239, [R1+0x6a8] ;  /* 0x0006a80001ef7983 */ /* 0x000ea80000300800 */
[----:B------:R-:W2:Y:S01]  /*15e60*/  LDL.LU R238, [R1+0x6a4] ;  /* 0x0006a40001ee7983 */ /* 0x000ea20000300800 */
[----:B------:R-:W-:Y:S01]  /*15e70*/  LEA R172, P2, R23, R0, 0x1 ;  /* 0x0000000017ac7211 */ /* 0x000fe200078408ff */
[----:B------:R-:W-:Y:S01]  /*15e80*/  IMAD R5, R3, 0x2, R23 ;  /* 0x0000000203057824 */ /* 0x000fe200078e0217 */
[----:B------:R-:W-:-:S02]  /*15e90*/  F2FP.PACK_AB R22, R137, R4 ;  /* 0x000000048916723e */ /* 0x000fc400000000ff */
[----:B------:R-:W-:Y:S02]  /*15ea0*/  LEA.HI.X.SX32 R173, R23, R2, 0x1, P2 ;  /* 0x0000000217ad7211 */ /* 0x000fe400010f0eff */
        /* <DEDUP_REMOVED lines=12> */
[----:B---3--:R-:W-:Y:S02]  /*15f70*/  F2FP.PACK_AB R20, R223, R222 ;  /* 0x000000dedf14723e */ /* 0x008fe400000000ff */
[----:B------:R-:W3:Y:S04]  /*15f80*/  LDL.LU R223, [R1+0x10c] ;  /* 0x00010c0001df7983 */ /* 0x000ee80000300800 */
[----:B------:R-:W3:Y:S01]  /*15f90*/  LDL.LU R222, [R1+0x108] ;  /* 0x0001080001de7983 */ /* 0x000ee20000300800 */
[----:B--2---:R-:W-:-:S03]  /*15fa0*/  F2FP.PACK_AB R23, R238, R239 ;  /* 0x000000efee17723e */ /* 0x004fc600000000ff */
[----:B------:R-:W2:Y:S04]  /*15fb0*/  LDL.LU R238, [R1+0x6a0] ;  /* 0x0006a00001ee7983 */ /* 0x000ea80000300800 */
[----:B------:R-:W2:Y:S01]  /*15fc0*/  LDL.LU R239, [R1+0x69c] ;  /* 0x00069c0001ef7983 */ /* 0x000ea20000300800 */
[----:B----4-:R-:W-:Y:S02]  /*15fd0*/  F2FP.PACK_AB R21, R236, R237 ;  /* 0x000000edec15723e */ /* 0x010fe400000000ff */
[----:B------:R-:W-:Y:S01]  /*15fe0*/  F2FP.PACK_AB R22, R221, R220 ;  /* 0x000000dcdd16723e */ /* 0x000fe200000000ff */
[----:B------:R-:W4:Y:S04]  /*15ff0*/  LDL.LU R209, [R1+0x118] ;  /* 0x0001180001d17983 */ /* 0x000f280000300800 */
[----:B------:R-:W4:Y:S04]  /*16000*/  LDL.LU R208, [R1+0x114] ;  /* 0x0001140001d07983 */ /* 0x000f280000300800 */
[----:B------:R-:W3:Y:S04]  /*16010*/  LDL.LU R211, [R1+0x120] ;  /* 0x0001200001d37983 */ /* 0x000ee80000300800 */
[----:B------:R-:W3:Y:S04]  /*16020*/  LDL.LU R210, [R1+0x11c] ;  /* 0x00011c0001d27983 */ /* 0x000ee80000300800 */
[----:B------:R-:W3:Y:S04]  /*16030*/  LDL.LU R213, [R1+0x128] ;  /* 0x0001280001d57983 */ /* 0x000ee80000300800 */
[----:B------:R2:W-:Y:S04]  /*16040*/  STS.128 [R7+0x680], R20 ;  /* 0x0006801407007388 */ /* 0x0005e80000000c00 */
[----:B------:R-:W3:Y:S01]  /*16050*/  LDL.LU R212, [R1+0x124] ;  /* 0x0001240001d47983 */ /* 0x000ee20000300800 */
[----:B--2---:R-:W-:-:S03]  /*16060*/  F2FP.PACK_AB R20, R239, R238 ;  /* 0x000000eeef14723e */ /* 0x004fc600000000ff */
[----:B------:R-:W2:Y:S04]  /*16070*/  LDL.LU R239, [R1+0x698] ;  /* 0x0006980001ef7983 */ /* 0x000ea80000300800 */
[----:B------:R-:W2:Y:S01]  /*16080*/  LDL.LU R238, [R1+0x694] ;  /* 0x0006940001ee7983 */ /* 0x000ea20000300800 */
[----:B------:R-:W-:-:S03]  /*16090*/  F2FP.PACK_AB R26, R217, R216 ;  /* 0x000000d8d91a723e */ /* 0x000fc600000000ff */
[----:B------:R-:W3:Y:S04]  /*160a0*/  LDL.LU R236, [R1+0x134] ;  /* 0x0001340001ec7983 */ /* 0x000ee80000300800 */
[----:B------:R-:W3:Y:S01]  /*160b0*/  LDL.LU R237, [R1+0x130] ;  /* 0x0001300001ed7983 */ /* 0x000ee20000300800 */
[----:B------:R-:W-:-:S03]  /*160c0*/  F2FP.PACK_AB R27, R215, R214 ;  /* 0x000000d6d71b723e */ /* 0x000fc600000000ff */
[----:B------:R-:W3:Y:S04]  /*160d0*/  LDL.LU R217, [R1+0x13c] ;  /* 0x00013c0001d97983 */ /* 0x000ee80000300800 */
[----:B------:R-:W3:Y:S04]  /*160e0*/  LDL.LU R216, [R1+0x138] ;  /* 0x0001380001d87983 */ /* 0x000ee80000300800 */
[----:B------:R-:W3:Y:S04]  /*160f0*/  LDL.LU R221, [R1+0x144] ;  /* 0x0001440001dd7983 */ /* 0x000ee80000300800 */
[----:B------:R-:W3:Y:S04]  /*16100*/  LDL.LU R220, [R1+0x140] ;  /* 0x0001400001dc7983 */ /* 0x000ee80000300800 */
[----:B------:R-:W3:Y:S04]  /*16110*/  LDL.LU R215, [R1+0x14c] ;  /* 0x00014c0001d77983 */ /* 0x000ee80000300800 */
[----:B------:R-:W4:Y:S01]  /*16120*/  LDL.LU R214, [R1+0x148] ;  /* 0x0001480001d67983 */ /* 0x000f220000300800 */
[----:B--2---:R-:W-:-:S03]  /*16130*/  F2FP.PACK_AB R21, R238, R239 ;  /* 0x000000efee15723e */ /* 0x004fc600000000ff */
[----:B------:R-:W2:Y:S04]  /*16140*/  LDL.LU R238, [R1+0x690] ;  /* 0x0006900001ee7983 */ /* 0x000ea80000300800 */
[----:B------:R-:W2:Y:S04]  /*16150*/  LDL.LU R239, [R1+0x68c] ;  /* 0x00068c0001ef7983 */ /* 0x000ea80000300800 */
[----:B------:R0:W-:Y:S02]  /*16160*/  STS.128 [R7+0x280], R24 ;  /* 0x0002801807007388 */ /* 0x0001e40000000c00 */
[----:B0-----:R-:W-:-:S02]  /*16170*/  F2FP.PACK_AB R24, R219, R218 ;  /* 0x000000dadb18723e */ /* 0x001fc400000000ff */
[----:B------:R-:W4:Y:S01]  /*16180*/  LDL.LU R219, [R1+0x154] ;  /* 0x0001540001db7983 */ /* 0x000f220000300800 */
[----:B---3--:R-:W-:-:S03]  /*16190*/  F2FP.PACK_AB R25, R223, R222 ;  /* 0x000000dedf19723e */ /* 0x008fc600000000ff */
[----:B------:R-:W3:Y:S04]  /*161a0*/  LDL.LU R218, [R1+0x150] ;  /* 0x0001500001da7983 */ /* 0x000ee80000300800 */
[----:B------:R-:W3:Y:S04]  /*161b0*/  LDL.LU R223, [R1+0x15c] ;  /* 0x00015c0001df7983 */ /* 0x000ee80000300800 */
[----:B------:R-:W3:Y:S01]  /*161c0*/  LDL.LU R222, [R1+0x158] ;  /* 0x0001580001de7983 */ /* 0x000ee20000300800 */
[----:B--2---:R-:W-:-:S03]  /*161d0*/  F2FP.PACK_AB R23, R239, R238 ;  /* 0x000000eeef17723e */ /* 0x004fc600000000ff */
[----:B------:R-:W2:Y:S04]  /*161e0*/  LDL.LU R239, [R1+0x688] ;  /* 0x0006880001ef7983 */ /* 0x000ea80000300800 */
[----:B------:R-:W2:Y:S01]  /*161f0*/  LDL.LU R238, [R1+0x684] ;  /* 0x0006840001ee7983 */ /* 0x000ea20000300800 */
[----:B----4-:R-:W-:Y:S02]  /*16200*/  F2FP.PACK_AB R26, R209, R208 ;  /* 0x000000d0d11a723e */ /* 0x010fe400000000ff */
[----:B------:R-:W-:-:S05]  /*16210*/  F2FP.PACK_AB R27, R213, R212 ;  /* 0x000000d4d51b723e */ /* 0x000fca00000000ff */
[----:B------:R2:W-:Y:S01]  /*16220*/  STS.128 [R7+0x300], R24 ;  /* 0x0003001807007388 */ /* 0x0005e20000000c00 */
[----:B------:R-:W-:Y:S02]  /*16230*/  LEA R174, P2, R5, R0, 0x1 ;  /* 0x0000000005ae7211 */ /* 0x000fe400078408ff */
[----:B------:R-:W-:Y:S02]  /*16240*/  LEA R77, R3, R5, 0x1 ;  /* 0x00000005034d7211 */ /* 0x000fe400078e08ff */
[----:B------:R-:W-:Y:S02]  /*16250*/  LEA.HI.X.SX32 R175, R5, R2, 0x1, P2 ;  /* 0x0000000205af7211 */ /* 0x000fe400010f0eff */
[----:B------:R-:W-:Y:S01]  /*16260*/  LEA R170, P2, R77, R0, 0x1 ;  /* 0x000000004daa7211 */ /* 0x000fe200078408ff */
[----:B------:R-:W-:-:S03]  /*16270*/  IMAD R5, R3, 0x2, R77 ;  /* 0x0000000203057824 */ /* 0x000fc600078e024d */
[----:B------:R-:W-:Y:S01]  /*16280*/  LEA.HI.X.SX32 R171, R77, R2, 0x1, P2 ;  /* 0x000000024dab7211 */ /* 0x000fe200010f0eff */
[----:B------:R-:W-:Y:S01]  /*16290*/  IMAD R77, R3, 0x2, R5 ;  /* 0x00000002034d7824 */ /* 0x000fe200078e0205 */
[----:B------:R-:W-:-:S04]  /*162a0*/  LEA R168, P2, R5, R0, 0x1 ;  /* 0x0000000005a87211 */ /* 0x000fc800078408ff */
[----:B------:R-:W-:Y:S02]  /*162b0*/  LEA.HI.X.SX32 R169, R5, R2, 0x1, P2 ;  /* 0x0000000205a97211 */ /* 0x000fe400010f0eff */
        /* <DEDUP_REMOVED lines=22> */
[----:B------:R-:W-:Y:S01]  /*16420*/  IMAD R77, R3, 0x2, R5 ;  /* 0x00000002034d7824 */ /* 0x000fe200078e0205 */
[----:B--2---:R-:W-:-:S02]  /*16430*/  F2FP.PACK_AB R25, R238, R239 ;  /* 0x000000efee19723e */ /* 0x004fc400000000ff */
[----:B------:R-:W2:Y:S04]  /*16440*/  LDL.LU R238, [R1+0x680] ;  /* 0x0006800001ee7983 */ /* 0x000ea80000300800 */
[----:B------:R-:W2:Y:S01]  /*16450*/  LDL.LU R239, [R1+0x67c] ;  /* 0x00067c0001ef7983 */ /* 0x000ea20000300800 */
        /* <DEDUP_REMOVED lines=20> */
[----:B------:R-:W-:Y:S02]  /*165a0*/  LEA R138, P2, R77, R0, 0x1 ;  /* 0x000000004d8a7211 */ /* 0x000fe400078408ff */
[----:B------:R-:W-:Y:S02]  /*165b0*/  F2FP.PACK_AB R124, R135, R136 ;  /* 0x00000088877c723e */ /* 0x000fe400000000ff */
[----:B------:R-:W-:Y:S02]  /*165c0*/  LEA.HI.X.SX32 R139, R77, R2, 0x1, P2 ;  /* 0x000000024d8b7211 */ /* 0x000fe400010f0eff */
[----:B------:R-:W-:Y:S02]  /*165d0*/  LEA R136, P2, R5, R0, 0x1 ;  /* 0x0000000005887211 */ /* 0x000fe400078408ff */
[----:B------:R-:W-:-:S02]  /*165e0*/  LEA R77, R3, R5, 0x1 ;  /* 0x00000005034d7211 */ /* 0x000fc400078e08ff */
[----:B------:R-:W-:Y:S02]  /*165f0*/  F2FP.PACK_AB R120, R134, R133 ;  /* 0x000000858678723e */ /* 0x000fe400000000ff */
[----:B------:R-:W-:Y:S01]  /*16600*/  LEA.HI.X.SX32 R137, R5, R2, 0x1, P2 ;  /* 0x0000000205897211 */ /* 0x000fe200010f0eff */
[----:B------:R-:W-:Y:S01]  /*16610*/  IMAD R5, R3, 0x2, R77 ;  /* 0x0000000203057824 */ /* 0x000fe200078e024d */
[----:B------:R-:W-:-:S04]  /*16620*/  LEA R134, P2, R77, R0, 0x1 ;  /* 0x000000004d867211 */ /* 0x000fc800078408ff */
        /* <DEDUP_REMOVED lines=9> */
[----:B------:R0:W-:Y:S02]  /*166c0*/  STS.128 [R7+0x80], R124 ;  /* 0x0000807c07007388 */ /* 0x0001e40000000c00 */
[----:B------:R-:W-:Y:S01]  /*166d0*/  LEA.HI.X.SX32 R129, R5, R2, 0x1, P2 ;  /* 0x0000000205817211 */ /* 0x000fe200010f0eff */
[----:B------:R-:W-:Y:S01]  /*166e0*/  IMAD R5, R3, 0x2, R77 ;  /* 0x0000000203057824 */ /* 0x000fe200078e024d */
[----:B------:R1:W-:Y:S01]  /*166f0*/  STS.128 [R7+0x480], R120 ;  /* 0x0004807807007388 */ /* 0x0003e20000000c00 */
[----:B------:R-:W-:-:S02]  /*16700*/  F2FP.PACK_AB R22, R211, R210 ;  /* 0x000000d2d316723e */ /* 0x000fc400000000ff */
[----:B0-----:R-:W-:-:S04]  /*16710*/  LEA R124, P2, R77, R0, 0x1 ;  /* 0x000000004d7c7211 */ /* 0x001fc800078408ff */
[----:B------:R-:W-:Y:S02]  /*16720*/  LEA.HI.X.SX32 R125, R77, R2, 0x1, P2 ;  /* 0x000000024d7d7211 */ /* 0x000fe400010f0eff */
[----:B-1----:R-:W-:Y:S02]  /*16730*/  LEA R122, P2, R5, R0, 0x1 ;  /* 0x00000000057a7211 */ /* 0x002fe400078408ff */
[----:B------:R-:W-:Y:S02]  /*16740*/  LEA R77, R3, R5, 0x1 ;  /* 0x00000005034d7211 */ /* 0x000fe400078e08ff */
[----:B------:R-:W-:Y:S01]  /*16750*/  LEA.HI.X.SX32 R123, R5, R2, 0x1, P2 ;  /* 0x00000002057b7211 */ /* 0x000fe200010f0eff */
[----:B------:R0:W-:Y:S01]  /*16760*/  STS.128 [R7+0x700], R20 ;  /* 0x0007001407007388 */ /* 0x0001e20000000c00 */
[----:B------:R-:W-:Y:S01]  /*16770*/  LEA R126, P2, R77, R0, 0x1 ;  /* 0x000000004d7e7211 */ /* 0x000fe200078408ff */
[----:B------:R-:W-:Y:S01]  /*16780*/  IMAD R5, R3, 0x2, R77 ;  /* 0x0000000203057824 */ /* 0x000fe200078e024d */
[----:B------:R-:W-:-:S02]  /*16790*/  F2FP.PACK_AB R24, R236, R237 ;  /* 0x000000edec18723e */ /* 0x000fc400000000ff */
[----:B------:R-:W-:Y:S02]  /*167a0*/  F2FP.PACK_AB R26, R215, R214 ;  /* 0x000000d6d71a723e */ /* 0x000fe400000000ff */
[----:B---3--:R-:W-:Y:S02]  /*167b0*/  F2FP.PACK_AB R27, R223, R222 ;  /* 0x000000dedf1b723e */ /* 0x008fe400000000ff */
[----:B------:R-:W-:Y:S01]  /*167c0*/  LEA.HI.X.SX32 R127, R77, R2, 0x1, P2 ;  /* 0x000000024d7f7211 */ /* 0x000fe200010f0eff */
[----:B------:R-:W-:Y:S01]  /*167d0*/  IMAD R77, R3, 0x2, R5 ;  /* 0x00000002034d7824 */ /* 0x000fe200078e0205 */
[----:B------:R-:W-:Y:S02]  /*167e0*/  LEA R196, P2, R5, R0, 0x1 ;  /* 0x0000000005c47211 */ /* 0x000fe400078408ff */
[----:B0-----:R-:W-:Y:S02]  /*167f0*/  F2FP.PACK_AB R20, R217, R216 ;  /* 0x000000d8d914723e */ /* 0x001fe400000000ff */
[----:B------:R-:W-:-:S02]  /*16800*/  F2FP.PACK_AB R21, R221, R220 ;  /* 0x000000dcdd15723e */ /* 0x000fc400000000ff */
[----:B------:R-:W-:Y:S01]  /*16810*/  F2FP.PACK_AB R22, R219, R218 ;  /* 0x000000dadb16723e */ /* 0x000fe200000000ff */
[----:B------:R0:W-:Y:S01]  /*16820*/  STS.128 [R7+0x380], R24 ;  /* 0x0003801807007388 */ /* 0x0001e20000000c00 */
[----:B------:R-:W-:Y:S02]  /*16830*/  LEA.HI.X.SX32 R197, R5, R2, 0x1, P2 ;  /* 0x0000000205c57211 */ /* 0x000fe400010f0eff */
[----:B------:R-:W-:Y:S02]  /*16840*/  LEA R5, R3, R77, 0x1 ;  /* 0x0000004d03057211 */ /* 0x000fe400078e08ff */
[----:B------:R-:W-:-:S04]  /*16850*/  LEA R120, P2, R77, R0, 0x1 ;  /* 0x000000004d787211 */ /* 0x000fc800078408ff */
[----:B------:R-:W-:Y:S02]  /*16860*/  LEA.HI.X.SX32 R121, R77, R2, 0x1, P2 ;  /* 0x000000024d797211 */ /* 0x000fe400010f0eff */
[----:B------:R-:W-:Y:S01]  /*16870*/  LEA R194, P2, R5, R0, 0x1 ;  /* 0x0000000005c27211 */ /* 0x000fe200078408ff */
[----:B0-----:R-:W-:-:S03]  /*16880*/  IMAD R25, R3, 0x2, R5 ;  /* 0x0000000203197824 */ /* 0x001fc600078e0205 */
[----:B------:R-:W-:Y:S01]  /*16890*/  LEA.HI.X.SX32 R195, R5, R2, 0x1, P2 ;  /* 0x0000000205c37211 */ /* 0x000fe200010f0eff */
[----:B------:R-:W-:Y:S01]  /*168a0*/  IMAD R5, R3, 0x2, R25 ;  /* 0x0000000203057824 */ /* 0x000fe200078e0219 */
[----:B------:R-:W-:-:S04]  /*168b0*/  LEA R192, P2, R25, R0, 0x1 ;  /* 0x0000000019c07211 */ /* 0x000fc800078408ff */
[----:B------:R-:W-:Y:S02]  /*168c0*/  LEA.HI.X.SX32 R193, R25, R2, 0x1, P2 ;  /* 0x0000000219c17211 */ /* 0x000fe400010f0eff */
[----:B------:R-:W-:-:S04]  /*168d0*/  LEA R190, P2, R5, R0, 0x1 ;  /* 0x0000000005be7211 */ /* 0x000fc800078408ff */
[----:B------:R-:W-:Y:S02]  /*168e0*/  LEA.HI.X.SX32 R191, R5, R2, 0x1, P2 ;  /* 0x0000000205bf7211 */ /* 0x000fe400010f0eff */
[----:B------:R-:W-:Y:S02]  /*168f0*/  PRMT R4, R92, 0x7632, R4 ;  /* 0x000076325c047816 */ /* 0x000fe40000000004 */
[----:B--2---:R-:W-:-:S05]  /*16900*/  F2FP.PACK_AB R23, R239, R238 ;  /* 0x000000eeef17723e */ /* 0x004fca00000000ff */
[----:B------:R0:W-:Y:S04]  /*16910*/  STS.128 [R7+0x780], R20 ;  /* 0x0007801407007388 */ /* 0x0001e80000000c00 */
[----:B------:R-:W-:Y:S01]  /*16920*/  BAR.SYNC.DEFER_BLOCKING 0x0 ;  /* 0x0000000000007b1d */ /* 0x000fe20000010000 */
[----:B0-----:R-:W-:-:S04]  /*16930*/  LEA R7, R3, R5, 0x1 ;  /* 0x0000000503077211 */ /* 0x001fc800078e08ff */
[----:B------:R-:W-:Y:S01]  /*16940*/  LEA R188, P2, R7, R0, 0x1 ;  /* 0x0000000007bc7211 */ /* 0x000fe200078408ff */
[----:B------:R-:W-:-:S03]  /*16950*/  IMAD R5, R3, 0x2, R7 ;  /* 0x0000000203057824 */ /* 0x000fc600078e0207 */
[----:B------:R-:W-:Y:S01]  /*16960*/  LEA.HI.X.SX32 R189, R7, R2, 0x1, P2 ;  /* 0x0000000207bd7211 */ /* 0x000fe200010f0eff */
[----:B------:R-:W-:Y:S01]  /*16970*/  IMAD R7, R3, 0x2, R5 ;  /* 0x0000000203077824 */ /* 0x000fe200078e0205 */
[----:B------:R-:W-:Y:S04]  /*16980*/  STG.E.U16 [R78.64], R116 ;  /* 0x000000744e007986 */ /* 0x000fe8000c101506 */
[----:B------:R-:W-:Y:S04]  /*16990*/  STG.E.U16 [R180.64], R112 ;  /* 0x00000070b4007986 */ /* 0x000fe8000c101506 */
[----:B------:R0:W-:Y:S02]  /*169a0*/  STG.E.U16 [R186.64], R108 ;  /* 0x0000006cba007986 */ /* 0x0001e4000c101506 */
[----:B0-----:R-:W-:-:S04]  /*169b0*/  LEA R186, P2, R5, R0, 0x1 ;  /* 0x0000000005ba7211 */ /* 0x001fc800078408ff */
[----:B------:R-:W-:Y:S02]  /*169c0*/  LEA.HI.X.SX32 R187, R5, R2, 0x1, P2 ;  /* 0x0000000205bb7211 */ /* 0x000fe400010f0eff */
[----:B------:R-:W-:Y:S02]  /*169d0*/  LEA R78, P2, R7, R0, 0x1 ;  /* 0x00000000074e7211 */ /* 0x000fe400078408ff */
[----:B------:R-:W-:Y:S01]  /*169e0*/  LEA R5, R3, R7, 0x1 ;  /* 0x0000000703057211 */ /* 0x000fe200078e08ff */
[----:B------:R0:W-:Y:S01]  /*169f0*/  STG.E.U16 [R184.64], R104 ;  /* 0x00000068b8007986 */ /* 0x0001e2000c101506 */
[----:B------:R-:W-:-:S03]  /*16a00*/  LEA.HI.X.SX32 R79, R7, R2, 0x1, P2 ;  /* 0x00000002074f7211 */ /* 0x000fc600010f0eff */
[----:B------:R-:W-:Y:S01]  /*16a10*/  IMAD R7, R3, 0x2, R5 ;  /* 0x0000000203077824 */ /* 0x000fe200078e0205 */
[----:B------:R-:W-:Y:S04]  /*16a20*/  STG.E.U16 [R182.64], R100 ;  /* 0x00000064b6007986 */ /* 0x000fe8000c101506 */
[----:B------:R-:W-:Y:S01]  /*16a30*/  STG.E.U16 [R178.64], R96 ;  /* 0x00000060b2007986 */ /* 0x000fe2000c101506 */
[----:B0-----:R-:W-:-:S03]  /*16a40*/  LEA R184, P2, R5, R0, 0x1 ;  /* 0x0000000005b87211 */ /* 0x001fc600078408ff */
[----:B------:R0:W-:Y:S01]  /*16a50*/  STG.E.U16 [R50.64], R92 ;  /* 0x0000005c32007986 */ /* 0x0001e2000c101506 */
[----:B------:R-:W-:Y:S01]  /*16a60*/  LEA.HI.X.SX32 R185, R5, R2, 0x1, P2 ;  /* 0x0000000205b97211 */ /* 0x000fe200010f0eff */
[----:B------:R-:W-:Y:S02]  /*16a70*/  IMAD R5, R3, 0x2, R7 ;  /* 0x0000000203057824 */ /* 0x000fe400078e0207 */
[----:B------:R1:W-:Y:S01]  /*16a80*/  STG.E.U16 [R48.64], R88 ;  /* 0x0000005830007986 */ /* 0x0003e2000c101506 */
[----:B0-----:R-:W-:-:S04]  /*16a90*/  LEA R50, P2, R7, R0, 0x1 ;  /* 0x0000000007327211 */ /* 0x001fc800078408ff */
[----:B------:R-:W-:Y:S02]  /*16aa0*/  LEA.HI.X.SX32 R51, R7, R2, 0x1, P2 ;  /* 0x0000000207337211 */ /* 0x000fe400010f0eff */
[----:B-1----:R-:W-:Y:S02]  /*16ab0*/  LEA R48, P2, R5, R0, 0x1 ;  /* 0x0000000005307211 */ /* 0x002fe400078408ff */
[----:B------:R-:W-:Y:S01]  /*16ac0*/  LEA R7, R3, R5, 0x1 ;  /* 0x0000000503077211 */ /* 0x000fe200078e08ff */
[----:B------:R0:W-:Y:S01]  /*16ad0*/  STG.E.U16 [R46.64], R84 ;  /* 0x000000542e007986 */ /* 0x0001e2000c101506 */
[----:B------:R-:W-:-:S03]  /*16ae0*/  LEA.HI.X.SX32 R49, R5, R2, 0x1, P2 ;  /* 0x0000000205317211 */ /* 0x000fc600010f0eff */
[----:B------:R-:W-:Y:S01]  /*16af0*/  IMAD R5, R3, 0x2, R7 ;  /* 0x0000000203057824 */ /* 0x000fe200078e0207 */
[----:B------:R1:W-:Y:S01]  /*16b00*/  STG.E.U16 [R44.64], R80 ;  /* 0x000000502c007986 */ /* 0x0003e2000c101506 */
[----:B0-----:R-:W-:-:S04]  /*16b10*/  LEA R46, P2, R7, R0, 0x1 ;  /* 0x00000000072e7211 */ /* 0x001fc800078408ff */
[----:B------:R-:W-:Y:S01]  /*16b20*/  LEA.HI.X.SX32 R47, R7, R2, 0x1, P2 ;  /* 0x00000002072f7211 */ /* 0x000fe200010f0eff */
[----:B------:R-:W-:Y:S01]  /*16b30*/  IMAD R7, R3, 0x2, R5 ;  /* 0x0000000203077824 */ /* 0x000fe200078e0205 */
[C---:B-1----:R-:W-:Y:S01]  /*16b40*/  LEA R44, P2, R5.reuse, R0, 0x1 ;  /* 0x00000000052c7211 */ /* 0x042fe200078408ff */
[----:B------:R0:W-:Y:S03]  /*16b50*/  STG.E.U16 [R42.64], R72 ;  /* 0x000000482a007986 */ /* 0x0001e6000c101506 */
[----:B------:R-:W-:Y:S02]  /*16b60*/  LEA.HI.X.SX32 R45, R5, R2, 0x1, P2 ;  /* 0x00000002052d7211 */ /* 0x000fe400010f0eff */
[----:B------:R-:W-:Y:S01]  /*16b70*/  LEA R5, R3, R7, 0x1 ;  /* 0x0000000703057211 */ /* 0x000fe200078e08ff */
[----:B------:R1:W-:Y:S01]  /*16b80*/  STG.E.U16 [R40.64], R68 ;  /* 0x0000004428007986 */ /* 0x0003e2000c101506 */
[----:B0-----:R-:W-:-:S04]  /*16b90*/  LEA R42, P2, R7, R0, 0x1 ;  /* 0x00000000072a7211 */ /* 0x001fc800078408ff */
[----:B------:R-:W-:Y:S01]  /*16ba0*/  LEA.HI.X.SX32 R43, R7, R2, 0x1, P2 ;  /* 0x00000002072b7211 */ /* 0x000fe200010f0eff */
[----:B------:R-:W-:Y:S01]  /*16bb0*/  IMAD R7, R3, 0x2, R5 ;  /* 0x0000000203077824 */ /* 0x000fe200078e0205 */
[C---:B-1----:R-:W-:Y:S01]  /*16bc0*/  LEA R40, P2, R5.reuse, R0, 0x1 ;  /* 0x0000000005287211 */ /* 0x042fe200078408ff */
[----:B------:R0:W-:Y:S03]  /*16bd0*/  STG.E.U16 [R38.64], R64 ;  /* 0x0000004026007986 */ /* 0x0001e6000c101506 */
[----:B------:R-:W-:Y:S01]  /*16be0*/  LEA.HI.X.SX32 R41, R5, R2, 0x1, P2 ;  /* 0x0000000205297211 */ /* 0x000fe200010f0eff */
[----:B------:R-:W-:Y:S01]  /*16bf0*/  IMAD R5, R3, 0x2, R7 ;  /* 0x0000000203057824 */ /* 0x000fe200078e0207 */
        /* <DEDUP_REMOVED lines=9> */
[----:B------:R-:W-:Y:S02]  /*16c90*/  PRMT R116, R116, 0x7632, R116 ;  /* 0x0000763274747816 */ /* 0x000fe40000000074 */
[----:B0-----:R-:W-:-:S04]  /*16ca0*/  LEA R34, P2, R7, R0, 0x1 ;  /* 0x0000000007227211 */ /* 0x001fc800078408ff */
[----:B------:R-:W-:Y:S01]  /*16cb0*/  LEA.HI.X.SX32 R35, R7, R2, 0x1, P2 ;  /* 0x0000000207237211 */ /* 0x000fe200010f0eff */
[----:B------:R-:W-:Y:S01]  /*16cc0*/  IMAD R7, R3, 0x2, R5 ;  /* 0x0000000203077824 */ /* 0x000fe200078e0205 */
[C---:B-1----:R-:W-:Y:S01]  /*16cd0*/  LEA R32, P2, R5.reuse, R0, 0x1 ;  /* 0x0000000005207211 */ /* 0x042fe200078408ff */
[----:B------:R0:W-:Y:S01]  /*16ce0*/  STG.E.U16 [R30.64], R116 ;  /* 0x000000741e007986 */ /* 0x0001e2000c101506 */
[----:B------:R-:W-:Y:S02]  /*16cf0*/  PRMT R112, R112, 0x7632, R112 ;  /* 0x0000763270707816 */ /* 0x000fe40000000070 */
[----:B------:R-:W-:Y:S02]  /*16d00*/  LEA.HI.X.SX32 R33, R5, R2, 0x1, P2 ;  /* 0x0000000205217211 */ /* 0x000fe400010f0eff */
[----:B------:R-:W-:Y:S01]  /*16d10*/  LEA R5, R3, R7, 0x1 ;  /* 0x0000000703057211 */ /* 0x000fe200078e08ff */
[----:B------:R1:W-:Y:S01]  /*16d20*/  STG.E.U16 [R28.64], R112 ;  /* 0x000000701c007986 */ /* 0x0003e2000c101506 */
[----:B0-----:R-:W-:-:S04]  /*16d30*/  LEA R30, P2, R7, R0, 0x1 ;  /* 0x00000000071e7211 */ /* 0x001fc800078408ff */
[----:B------:R-:W-:Y:S01]  /*16d40*/  LEA.HI.X.SX32 R31, R7, R2, 0x1, P2 ;  /* 0x00000002071f7211 */ /* 0x000fe200010f0eff */
[----:B------:R-:W-:Y:S01]  /*16d50*/  IMAD R7, R3, 0x2, R5 ;  /* 0x0000000203077824 */ /* 0x000fe200078e0205 */
[----:B-1----:R-:W-:-:S04]  /*16d60*/  LEA R28, P2, R5, R0, 0x1 ;  /* 0x00000000051c7211 */ /* 0x002fc800078408ff */
[----:B------:R-:W-:Y:S01]  /*16d70*/  LEA.HI.X.SX32 R29, R5, R2, 0x1, P2 ;  /* 0x00000002051d7211 */ /* 0x000fe200010f0eff */
[----:B------:R-:W-:Y:S01]  /*16d80*/  IMAD R5, R3, 0x2, R7 ;  /* 0x0000000203057824 */ /* 0x000fe200078e0207 */
[----:B------:R-:W-:-:S04]  /*16d90*/  LEA R26, P2, R7, R0, 0x1 ;  /* 0x00000000071a7211 */ /* 0x000fc800078408ff */
[----:B------:R-:W-:Y:S02]  /*16da0*/  LEA.HI.X.SX32 R27, R7, R2, 0x1, P2 ;  /* 0x00000002071b7211 */ /* 0x000fe400010f0eff */
[----:B------:R-:W-:Y:S02]  /*16db0*/  LEA R24, P2, R5, R0, 0x1 ;  /* 0x0000000005187211 */ /* 0x000fe400078408ff */
[----:B------:R-:W-:Y:S02]  /*16dc0*/  LEA R7, R3, R5, 0x1 ;  /* 0x0000000503077211 */ /* 0x000fe400078e08ff */
[----:B------:R-:W-:Y:S02]  /*16dd0*/  PRMT R88, R108, 0x7632, R88 ;  /* 0x000076326c587816 */ /* 0x000fe40000000058 */
[----:B------:R-:W-:Y:S02]  /*16de0*/  PRMT R104, R104, 0x7632, R104 ;  /* 0x0000763268687816 */ /* 0x000fe40000000068 */
[----:B------:R-:W-:Y:S01]  /*16df0*/  LEA.HI.X.SX32 R25, R5, R2, 0x1, P2 ;  /* 0x0000000205197211 */ /* 0x000fe200010f0eff */
[----:B------:R-:W-:Y:S01]  /*16e00*/  IMAD R5, R3, 0x2, R7 ;  /* 0x0000000203057824 */ /* 0x000fe200078e0207 */
[----:B------:R-:W-:Y:S01]  /*16e10*/  LEA R22, P2, R7, R0, 0x1 ;  /* 0x0000000007167211 */ /* 0x000fe200078408ff */
[----:B------:R-:W-:Y:S01]  /*16e20*/  STG.E.U16 [R176.64], R88 ;  /* 0x00000058b0007986 */ /* 0x000fe2000c101506 */
[----:B------:R-:W-:-:S02]  /*16e30*/  PRMT R100, R100, 0x7632, R100 ;  /* 0x0000763264647816 */ /* 0x000fc40000000064 */
[----:B------:R-:W-:Y:S01]  /*16e40*/  LEA.HI.X.SX32 R23, R7, R2, 0x1, P2 ;  /* 0x0000000207177211 */ /* 0x000fe200010f0eff */
[----:B------:R0:W-:Y:S01]  /*16e50*/  STG.E.U16 [R18.64], R104 ;  /* 0x0000006812007986 */ /* 0x0001e2000c101506 */
[----:B------:R-:W-:Y:S01]  /*16e60*/  IMAD R7, R3, 0x2, R5 ;  /* 0x0000000203077824 */ /* 0x000fe200078e0205 */
[----:B------:R-:W-:Y:S02]  /*16e70*/  PRMT R96, R96, 0x7632, R96 ;  /* 0x0000763260607816 */ /* 0x000fe40000000060 */
        /* <DEDUP_REMOVED lines=12> */
[----:B-1----:R-:W-:-:S04]  /*16f40*/  LEA R8, P2, R7, R0, 0x1 ;  /* 0x0000000007087211 */ /* 0x002fc800078408ff */
[----:B------:R-:W-:Y:S02]  /*16f50*/  LEA.HI.X.SX32 R9, R7, R2, 0x1, P2 ;  /* 0x0000000207097211 */ /* 0x000fe400010f0eff */
[----:B------:R-:W-:Y:S02]  /*16f60*/  LEA R6, P2, R5, R0, 0x1 ;  /* 0x0000000005067211 */ /* 0x000fe400078408ff */
[----:B------:R-:W-:Y:S02]  /*16f70*/  LEA R21, R3, R5, 0x1 ;  /* 0x0000000503157211 */ /* 0x000fe400078e08ff */
[----:B------:R-:W-:Y:S02]  /*16f80*/  PRMT R88, R88, 0x7632, R88 ;  /* 0x0000763258587816 */ /* 0x000fe40000000058 */
[----:B------:R-:W-:Y:S01]  /*16f90*/  LEA.HI.X.SX32 R7, R5, R2, 0x1, P2 ;  /* 0x0000000205077211 */ /* 0x000fe200010f0eff */
[----:B------:R-:W-:Y:S01]  /*16fa0*/  IMAD R5, R3, 0x2, R21 ;  /* 0x0000000203057824 */ /* 0x000fe200078e0215 */
[----:B------:R-:W-:Y:S01]  /*16fb0*/  LEA R20, P2, R21, R0, 0x1 ;  /* 0x0000000015147211 */ /* 0x000fe200078408ff */
[----:B------:R0:W-:Y:S01]  /*16fc0*/  STG.E.U16 [R16.64], R88 ;  /* 0x0000005810007986 */ /* 0x0001e2000c101506 */
[----:B------:R-:W-:Y:S01]  /*16fd0*/  PRMT R84, R84, 0x7632, R84 ;  /* 0x0000763254547816 */ /* 0x000fe20000000054 */
[----:B------:R-:W-:Y:S01]  /*16fe0*/  IMAD R77, R3, 0x2, R5 ;  /* 0x00000002034d7824 */ /* 0x000fe200078e0205 */
[----:B------:R-:W-:-:S03]  /*16ff0*/  LEA.HI.X.SX32 R21, R21, R2, 0x1, P2 ;  /* 0x0000000215157211 */ /* 0x000fc600010f0eff */
[----:B------:R1:W-:Y:S01]  /*17000*/  STG.E.U16 [R12.64], R84 ;  /* 0x000000540c007986 */ /* 0x0003e2000c101506 */
[----:B0-----:R-:W-:-:S04]  /*17010*/  LEA R16, P2, R5, R0, 0x1 ;  /* 0x0000000005107211 */ /* 0x001fc800078408ff */
[----:B------:R-:W-:Y:S02]  /*17020*/  LEA.HI.X.SX32 R17, R5, R2, 0x1, P2 ;  /* 0x0000000205117211 */ /* 0x000fe400010f0eff */
[----:B-1----:R-:W-:Y:S02]  /*17030*/  LEA R12, P2, R77, R0, 0x1 ;  /* 0x000000004d0c7211 */ /* 0x002fe400078408ff */
[----:B------:R-:W-:Y:S02]  /*17040*/  LEA R5, R3, R77, 0x1 ;  /* 0x0000004d03057211 */ /* 0x000fe400078e08ff */
[----:B------:R-:W-:Y:S02]  /*17050*/  LEA.HI.X.SX32 R13, R77, R2, 0x1, P2 ;  /* 0x000000024d0d7211 */ /* 0x000fe400010f0eff */
[----:B------:R-:W-:Y:S01]  /*17060*/  LEA R4, P2, R5, R0, 0x1 ;  /* 0x0000000005047211 */ /* 0x000fe200078408ff */
[----:B------:R-:W-:-:S03]  /*17070*/  IMAD R77, R3, 0x2, R5 ;  /* 0x00000002034d7824 */ /* 0x000fc600078e0205 */
[----:B------:R-:W-:Y:S01]  /*17080*/  LEA.HI.X.SX32 R5, R5, R2, 0x1, P2 ;  /* 0x0000000205057211 */ /* 0x000fe200010f0eff */
[----:B------:R-:W-:Y:S01]  /*17090*/  IMAD R177, R3, 0x2, R77 ;  /* 0x0000000203b17824 */ /* 0x000fe200078e024d */
[C---:B------:R-:W-:Y:S02]  /*170a0*/  LEA R182, P2, R77.reuse, R0, 0x1 ;  /* 0x000000004db67211 */ /* 0x040fe400078408ff */
[----:B------:R-:W-:Y:S02]  /*170b0*/  PRMT R80, R80, 0x7632, R80 ;  /* 0x0000763250507816 */ /* 0x000fe40000000050 */
[----:B------:R-:W-:Y:S02]  /*170c0*/  LEA.HI.X.SX32 R183, R77, R2, 0x1, P2 ;  /* 0x000000024db77211 */ /* 0x000fe400010f0eff */
[----:B------:R-:W-:Y:S02]  /*170d0*/  LEA R180, P2, R177, R0, 0x1 ;  /* 0x00000000b1b47211 */ /* 0x000fe400078408ff */
[----:B------:R-:W-:Y:S01]  /*170e0*/  LEA R77, R3, R177, 0x1 ;  /* 0x000000b1034d7211 */ /* 0x000fe200078e08ff */
[----:B------:R0:W-:Y:S01]  /*170f0*/  STG.E.U16 [R172.64], R80 ;  /* 0x00000050ac007986 */ /* 0x0001e2000c101506 */
[----:B------:R-:W-:-:S02]  /*17100*/  LEA.HI.X.SX32 R181, R177, R2, 0x1, P2 ;  /* 0x00000002b1b57211 */ /* 0x000fc400010f0eff */
[----:B------:R-:W-:Y:S02]  /*17110*/  LEA R178, P2, R77, R0, 0x1 ;  /* 0x000000004db27211 */ /* 0x000fe400078408ff */
[----:B------:R-:W-:Y:S02]  /*17120*/  PRMT R72, R72, 0x7632, R72 ;  /* 0x0000763248487816 */ /* 0x000fe40000000048 */
[----:B------:R-:W-:Y:S01]  /*17130*/  PRMT R68, R68, 0x7632, R68 ;  /* 0x0000763244447816 */ /* 0x000fe20000000044 */
[----:B0-----:R-:W-:Y:S01]  /*17140*/  IMAD R173, R3, 0x2, R77 ;  /* 0x0000000203ad7824 */ /* 0x001fe200078e024d */
[----:B------:R-:W-:-:S03]  /*17150*/  LEA.HI.X.SX32 R179, R77, R2, 0x1, P2 ;  /* 0x000000024db37211 */ /* 0x000fc600010f0eff */
[----:B------:R-:W-:Y:S01]  /*17160*/  IMAD R77, R3, 0x2, R173 ;  /* 0x00000002034d7824 */ /* 0x000fe200078e02ad */
[C---:B------:R-:W-:Y:S01]  /*17170*/  LEA R176, P2, R173.reuse, R0, 0x1 ;  /* 0x00000000adb07211 */ /* 0x040fe200078408ff */
[----:B------:R0:W-:Y:S03]  /*17180*/  STG.E.U16 [R174.64], R72 ;  /* 0x00000048ae007986 */ /* 0x0001e6000c101506 */
[----:B------:R-:W-:Y:S01]  /*17190*/  LEA.HI.X.SX32 R177, R173, R2, 0x1, P2 ;  /* 0x00000002adb17211 */ /* 0x000fe200010f0eff */
[----:B------:R1:W-:Y:S01]  /*171a0*/  STG.E.U16 [R170.64], R68 ;  /* 0x00000044aa007986 */ /* 0x0003e2000c101506 */
[----:B------:R-:W-:Y:S02]  /*171b0*/  PRMT R84, R64, 0x7632, R84 ;  /* 0x0000763240547816 */ /* 0x000fe40000000054 */
[----:B0-----:R-:W-:Y:S02]  /*171c0*/  LEA R174, P2, R77, R0, 0x1 ;  /* 0x000000004dae7211 */ /* 0x001fe400078408ff */
[----:B-1----:R-:W-:-:S02]  /*171d0*/  LEA R171, R3, R77, 0x1 ;  /* 0x0000004d03ab7211 */ /* 0x002fc400078e08ff */
[----:B------:R-:W-:Y:S02]  /*171e0*/  LEA.HI.X.SX32 R175, R77, R2, 0x1, P2 ;  /* 0x000000024daf7211 */ /* 0x000fe400010f0eff */
[----:B------:R-:W-:Y:S01]  /*171f0*/  LEA R172, P2, R171, R0, 0x1 ;  /* 0x00000000abac7211 */ /* 0x000fe200078408ff */
[----:B------:R-:W-:Y:S01]  /*17200*/  IMAD R77, R3, 0x2, R171 ;  /* 0x00000002034d7824 */ /* 0x000fe200078e02ab */
[----:B------:R0:W-:Y:S02]  /*17210*/  STG.E.U16 [R168.64], R84 ;  /* 0x00000054a8007986 */ /* 0x0001e4000c101506 */
[----:B------:R-:W-:Y:S02]  /*17220*/  LEA.HI.X.SX32 R173, R171, R2, 0x1, P2 ;  /* 0x00000002abad7211 */ /* 0x000fe400010f0eff */
[----:B------:R-:W-:Y:S02]  /*17230*/  LEA R170, P2, R77, R0, 0x1 ;  /* 0x000000004daa7211 */ /* 0x000fe400078408ff */
[----:B------:R-:W-:-:S02]  /*17240*/  PRMT R60, R60, 0x7632, R60 ;  /* 0x000076323c3c7816 */ /* 0x000fc4000000003c */
[----:B------:R-:W-:Y:S01]  /*17250*/  PRMT R56, R56, 0x7632, R56 ;  /* 0x0000763238387816 */ /* 0x000fe20000000038 */
[----:B0-----:R-:W-:Y:S01]  /*17260*/  IMAD R169, R3, 0x2, R77 ;  /* 0x0000000203a97824 */ /* 0x001fe200078e024d */
[----:B------:R-:W-:Y:S01]  /*17270*/  LEA.HI.X.SX32 R171, R77, R2, 0x1, P2 ;  /* 0x000000024dab7211 */ /* 0x000fe200010f0eff */
[----:B------:R0:W-:Y:S03]  /*17280*/  STG.E.U16 [R166.64], R60 ;  /* 0x0000003ca6007986 */ /* 0x0001e6000c101506 */
[----:B------:R-:W-:Y:S02]  /*17290*/  LEA R168, P2, R169, R0, 0x1 ;  /* 0x00000000a9a87211 */ /* 0x000fe400078408ff */
[----:B------:R-:W-:Y:S01]  /*172a0*/  LEA R77, R3, R169, 0x1 ;  /* 0x000000a9034d7211 */ /* 0x000fe200078e08ff */
[----:B------:R1:W-:Y:S01]  /*172b0*/  STG.E.U16 [R164.64], R56 ;  /* 0x00000038a4007986 */ /* 0x0003e2000c101506 */
[----:B------:R-:W-:-:S02]  /*172c0*/  LEA.HI.X.SX32 R169, R169, R2, 0x1, P2 ;  /* 0x00000002a9a97211 */ /* 0x000fc400010f0eff */
[----:B0-----:R-:W-:Y:S02]  /*172d0*/  LEA R166, P2, R77, R0, 0x1 ;  /* 0x000000004da67211 */ /* 0x001fe400078408ff */
[----:B------:R-:W-:Y:S01]  /*172e0*/  PRMT R52, R52, 0x7632, R52 ;  /* 0x0000763234347816 */ /* 0x000fe20000000034 */
[----:B-1----:R-:W-:Y:S01]  /*172f0*/  IMAD R165, R3, 0x2, R77 ;  /* 0x0000000203a57824 */ /* 0x002fe200078e024d */
[----:B------:R-:W-:-:S03]  /*17300*/  LEA.HI.X.SX32 R167, R77, R2, 0x1, P2 ;  /* 0x000000024da77211 */ /* 0x000fc600010f0eff */
[----:B------:R-:W-:Y:S01]  /*17310*/  IMAD R77, R3, 0x2, R165 ;  /* 0x00000002034d7824 */ /* 0x000fe200078e02a5 */
[C---:B------:R-:W-:Y:S01]  /*17320*/  LEA R164, P2, R165.reuse, R0, 0x1 ;  /* 0x00000000a5a47211 */ /* 0x040fe200078408ff */
        /* <DEDUP_REMOVED lines=51> */
[----:B------:R-:W-:Y:S01]  /*17660*/  STG.E.U16 [R136.64], R65 ;  /* 0x0000004188007986 */ /* 0x000fe2000c101506 */
[----:B0-----:R-:W-:-:S03]  /*17670*/  LEA R138, P2, R77, R0, 0x1 ;  /* 0x000000004d8a7211 */ /* 0x001fc600078408ff */
[----:B------:R0:W-:Y:S01]  /*17680*/  STG.E.U16 [R134.64], R61 ;  /* 0x0000003d86007986 */ /* 0x0001e2000c101506 */
[----:B------:R-:W-:Y:S01]  /*17690*/  LEA.HI.X.SX32 R139, R77, R2, 0x1, P2 ;  /* 0x000000024d8b7211 */ /* 0x000fe200010f0eff */
[----:B------:R-:W-:Y:S01]  /*176a0*/  IMAD R77, R3, 0x2, R199 ;  /* 0x00000002034d7824 */ /* 0x000fe200078e02c7 */
[----:B------:R-:W-:Y:S02]  /*176b0*/  PRMT R64, R117, 0x7632, R64 ;  /* 0x0000763275407816 */ /* 0x000fe40000000040 */
[----:B0-----:R-:W-:Y:S01]  /*176c0*/  LEA R134, P2, R199, R0, 0x1 ;  /* 0x00000000c7867211 */ /* 0x001fe200078408ff */
[----:B------:R-:W-:-:S03]  /*176d0*/  IMAD R117, R3, 0x2, R77 ;  /* 0x0000000203757824 */ /* 0x000fc600078e024d */
[----:B------:R-:W-:Y:S02]  /*176e0*/  LEA.HI.X.SX32 R135, R199, R2, 0x1, P2 ;  /* 0x00000002c7877211 */ /* 0x000fe400010f0eff */
[C---:B------:R-:W-:Y:S01]  /*176f0*/  LEA R136, P2, R77.reuse, R0, 0x1 ;  /* 0x000000004d887211 */ /* 0x040fe200078408ff */
[----:B------:R-:W-:Y:S03]  /*17700*/  STG.E.U16 [R132.64], R57 ;  /* 0x0000003984007986 */ /* 0x000fe6000c101506 */
[----:B------:R-:W-:Y:S01]  /*17710*/  LEA.HI.X.SX32 R137, R77, R2, 0x1, P2 ;  /* 0x000000024d897211 */ /* 0x000fe200010f0eff */
[----:B------:R-:W-:Y:S01]  /*17720*/  STG.E.U16 [R130.64], R53 ;  /* 0x0000003582007986 */ /* 0x000fe2000c101506 */
[----:B------:R-:W-:-:S03]  /*17730*/  LEA R77, R3, R117, 0x1 ;  /* 0x00000075034d7211 */ /* 0x000fc600078e08ff */
[----:B------:R0:W-:Y:S01]  /*17740*/  STG.E.U16 [R128.64], R64 ;  /* 0x0000004080007986 */ /* 0x0001e2000c101506 */
[----:B------:R-:W-:Y:S01]  /*17750*/  PRMT R52, R113, 0x7632, R52 ;  /* 0x0000763271347816 */ /* 0x000fe20000000034 */
[----:B------:R-:W-:Y:S01]  /*17760*/  IMAD R113, R3, 0x2, R77 ;  /* 0x0000000203717824 */ /* 0x000fe200078e024d */
[----:B------:R-:W-:Y:S02]  /*17770*/  PRMT R61, R109, 0x7632, R61 ;  /* 0x000076326d3d7816 */ /* 0x000fe4000000003d */
[----:B0-----:R-:W-:-:S04]  /*17780*/  LEA R128, P2, R117, R0, 0x1 ;  /* 0x0000000075807211 */ /* 0x001fc800078408ff */
[----:B------:R-:W-:Y:S02]  /*17790*/  LEA.HI.X.SX32 R129, R117, R2, 0x1, P2 ;  /* 0x0000000275817211 */ /* 0x000fe400010f0eff */
[----:B------:R-:W-:-:S04]  /*177a0*/  LEA R130, P2, R77, R0, 0x1 ;  /* 0x000000004d827211 */ /* 0x000fc800078408ff */
[----:B------:R-:W-:Y:S01]  /*177b0*/  LEA.HI.X.SX32 R131, R77, R2, 0x1, P2 ;  /* 0x000000024d837211 */ /* 0x000fe200010f0eff */
[----:B------:R-:W-:Y:S01]  /*177c0*/  IMAD R77, R3, 0x2, R113 ;  /* 0x00000002034d7824 */ /* 0x000fe200078e0271 */
[C---:B------:R-:W-:Y:S01]  /*177d0*/  LEA R132, P2, R113.reuse, R0, 0x1 ;  /* 0x0000000071847211 */ /* 0x040fe200078408ff */
[----:B------:R-:W-:Y:S03]  /*177e0*/  STG.E.U16 [R124.64], R52 ;  /* 0x000000347c007986 */ /* 0x000fe6000c101506 */
[----:B------:R-:W-:Y:S01]  /*177f0*/  LEA.HI.X.SX32 R133, R113, R2, 0x1, P2 ;  /* 0x0000000271857211 */ /* 0x000fe200010f0eff */
[----:B------:R0:W-:Y:S01]  /*17800*/  STG.E.U16 [R122.64], R61 ;  /* 0x0000003d7a007986 */ /* 0x0001e2000c101506 */
[----:B------:R-:W-:Y:S02]  /*17810*/  LEA R109, R3, R77, 0x1 ;  /* 0x0000004d036d7211 */ /* 0x000fe400078e08ff */
[----:B------:R-:W-:-:S02]  /*17820*/  PRMT R105, R105, 0x7632, R105 ;  /* 0x0000763269697816 */ /* 0x000fc40000000069 */
[----:B0-----:R-:W-:-:S04]  /*17830*/  LEA R122, P2, R77, R0, 0x1 ;  /* 0x000000004d7a7211 */ /* 0x001fc800078408ff */
[----:B------:R-:W-:Y:S01]  /*17840*/  LEA.HI.X.SX32 R123, R77, R2, 0x1, P2 ;  /* 0x000000024d7b7211 */ /* 0x000fe200010f0eff */
[----:B------:R-:W-:Y:S01]  /*17850*/  IMAD R77, R3, 0x2, R109 ;  /* 0x00000002034d7824 */ /* 0x000fe200078e026d */
[----:B------:R-:W-:Y:S01]  /*17860*/  LEA R124, P2, R109, R0, 0x1 ;  /* 0x000000006d7c7211 */ /* 0x000fe200078408ff */
[----:B------:R0:W-:Y:S01]  /*17870*/  STG.E.U16 [R126.64], R105 ;  /* 0x000000697e007986 */ /* 0x0001e2000c101506 */
[----:B------:R-:W-:Y:S01]  /*17880*/  PRMT R52, R101, 0x7632, R52 ;  /* 0x0000763265347816 */ /* 0x000fe20000000034 */
[----:B------:R-:W-:Y:S01]  /*17890*/  IMAD R101, R3, 0x2, R77 ;  /* 0x0000000203657824 */ /* 0x000fe200078e024d */
[----:B------:R-:W-:Y:S02]  /*178a0*/  LEA.HI.X.SX32 R125, R109, R2, 0x1, P2 ;  /* 0x000000026d7d7211 */ /* 0x000fe400010f0eff */
[----:B0-----:R-:W-:-:S04]  /*178b0*/  LEA R126, P2, R77, R0, 0x1 ;  /* 0x000000004d7e7211 */ /* 0x001fc800078408ff */
[----:B------:R-:W-:Y:S02]  /*178c0*/  LEA.HI.X.SX32 R127, R77, R2, 0x1, P2 ;  /* 0x000000024d7f7211 */ /* 0x000fe400010f0eff */
[----:B------:R-:W-:Y:S02]  /*178d0*/  LEA R112, P2, R101, R0, 0x1 ;  /* 0x0000000065707211 */ /* 0x000fe400078408ff */
[----:B------:R-:W-:Y:S02]  /*178e0*/  LEA R77, R3, R101, 0x1 ;  /* 0x00000065034d7211 */ /* 0x000fe400078e08ff */
[----:B------:R-:W-:Y:S02]  /*178f0*/  PRMT R60, R97, 0x7632, R60 ;  /* 0x00007632613c7816 */ /* 0x000fe4000000003c */
[----:B------:R-:W-:Y:S01]  /*17900*/  LEA.HI.X.SX32 R113, R101, R2, 0x1, P2 ;  /* 0x0000000265717211 */ /* 0x000fe200010f0eff */
[----:B------:R-:W-:Y:S01]  /*17910*/  IMAD R97, R3, 0x2, R77 ;  /* 0x0000000203617824 */ /* 0x000fe200078e024d */
[C---:B------:R-:W-:Y:S01]  /*17920*/  LEA R116, P2, R77.reuse, R0, 0x1 ;  /* 0x000000004d747211 */ /* 0x040fe200078408ff */
[----:B------:R-:W-:Y:S03]  /*17930*/  STG.E.U16 [R196.64], R52 ;  /* 0x00000034c4007986 */ /* 0x000fe6000c101506 */
[----:B------:R-:W-:Y:S01]  /*17940*/  LEA.HI.X.SX32 R117, R77, R2, 0x1, P2 ;  /* 0x000000024d757211 */ /* 0x000fe200010f0eff */
[----:B------:R0:W-:Y:S01]  /*17950*/  STG.E.U16 [R120.64], R60 ;  /* 0x0000003c78007986 */ /* 0x0001e2000c101506 */
[----:B------:R-:W-:Y:S01]  /*17960*/  IMAD R77, R3, 0x2, R97 ;  /* 0x00000002034d7824 */ /* 0x000fe200078e0261 */
[----:B------:R-:W-:-:S04]  /*17970*/  PRMT R53, R93, 0x7632, R53 ;  /* 0x000076325d357816 */ /* 0x000fc80000000035 */
[----:B------:R-:W-:Y:S02]  /*17980*/  LEA R93, R3, R77, 0x1 ;  /* 0x0000004d035d7211 */ /* 0x000fe400078e08ff */
[----:B0-----:R-:W-:-:S04]  /*17990*/  LEA R120, P2, R97, R0, 0x1 ;  /* 0x0000000061787211 */ /* 0x001fc800078408ff */
[----:B------:R-:W-:Y:S02]  /*179a0*/  LEA.HI.X.SX32 R121, R97, R2, 0x1, P2 ;  /* 0x0000000261797211 */ /* 0x000fe400010f0eff */
[----:B------:R-:W-:-:S04]  /*179b0*/  LEA R100, P2, R77, R0, 0x1 ;  /* 0x000000004d647211 */ /* 0x000fc800078408ff */
[----:B------:R-:W-:Y:S01]  /*179c0*/  LEA.HI.X.SX32 R101, R77, R2, 0x1, P2 ;  /* 0x000000024d657211 */ /* 0x000fe200010f0eff */
[----:B------:R-:W-:Y:S01]  /*179d0*/  IMAD R77, R3, 0x2, R93 ;  /* 0x00000002034d7824 */ /* 0x000fe200078e025d */
[----:B------:R-:W-:Y:S02]  /*179e0*/  LEA R104, P2, R93, R0, 0x1 ;  /* 0x000000005d687211 */ /* 0x000fe400078408ff */
[----:B------:R-:W-:Y:S01]  /*179f0*/  PRMT R52, R85, 0x7632, R52 ;  /* 0x0000763255347816 */ /* 0x000fe20000000034 */
[----:B------:R-:W-:Y:S01]  /*17a00*/  IMAD R85, R3, 0x2, R77 ;  /* 0x0000000203557824 */ /* 0x000fe200078e024d */
[----:B------:R-:W-:Y:S02]  /*17a10*/  LEA.HI.X.SX32 R105, R93, R2, 0x1, P2 ;  /* 0x000000025d697211 */ /* 0x000fe400010f0eff */
[----:B------:R-:W-:-:S04]  /*17a20*/  LEA R108, P2, R77, R0, 0x1 ;  /* 0x000000004d6c7211 */ /* 0x000fc800078408ff */
[----:B------:R-:W-:Y:S02]  /*17a30*/  LEA.HI.X.SX32 R109, R77, R2, 0x1, P2 ;  /* 0x000000024d6d7211 */ /* 0x000fe400010f0eff */
[----:B------:R-:W-:Y:S02]  /*17a40*/  LEA R96, P2, R85, R0, 0x1 ;  /* 0x0000000055607211 */ /* 0x000fe400078408ff */
[----:B------:R-:W-:Y:S01]  /*17a50*/  LEA R77, R3, R85, 0x1 ;  /* 0x00000055034d7211 */ /* 0x000fe200078e08ff */
[----:B------:R0:W-:Y:S01]  /*17a60*/  STG.E.U16 [R194.64], R53 ;  /* 0x00000035c2007986 */ /* 0x0001e2000c101506 */
[----:B------:R-:W-:Y:S02]  /*17a70*/  LEA.HI.X.SX32 R97, R85, R2, 0x1, P2 ;  /* 0x0000000255617211 */ /* 0x000fe400010f0eff */
[----:B------:R-:W-:Y:S02]  /*17a80*/  LEA R92, P2, R77, R0, 0x1 ;  /* 0x000000004d5c7211 */ /* 0x000fe400078408ff */
[----:B------:R-:W-:-:S02]  /*17a90*/  PRMT R89, R89, 0x7632, R89 ;  /* 0x0000763259597816 */ /* 0x000fc40000000059 */
[----:B------:R-:W-:Y:S02]  /*17aa0*/  PRMT R56, R73, 0x7632, R56 ;  /* 0x0000763249387816 */ /* 0x000fe40000000038 */
[----:B0-----:R-:W-:Y:S01]  /*17ab0*/  PRMT R53, R81, 0x7632, R53 ;  /* 0x0000763251357816 */ /* 0x001fe20000000035 */
[----:B------:R-:W-:Y:S01]  /*17ac0*/  IMAD R81, R3, 0x2, R77 ;  /* 0x0000000203517824 */ /* 0x000fe200078e024d */
[----:B------:R-:W-:-:S03]  /*17ad0*/  LEA.HI.X.SX32 R93, R77, R2, 0x1, P2 ;  /* 0x000000024d5d7211 */ /* 0x000fc600010f0eff */
[----:B------:R-:W-:Y:S01]  /*17ae0*/  IMAD R73, R3, 0x2, R81 ;  /* 0x0000000203497824 */ /* 0x000fe200078e0251 */
[----:B------:R-:W-:Y:S01]  /*17af0*/  LEA R88, P2, R81, R0, 0x1 ;  /* 0x0000000051587211 */ /* 0x000fe200078408ff */
[----:B------:R0:W-:Y:S03]  /*17b00*/  STG.E.U16 [R192.64], R89 ;  /* 0x00000059c0007986 */ /* 0x0001e6000c101506 */
[----:B------:R-:W-:Y:S01]  /*17b10*/  LEA R77, R3, R73, 0x1 ;  /* 0x00000049034d7211 */ /* 0x000fe200078e08ff */
[----:B------:R1:W-:Y:S01]  /*17b20*/  STG.E.U16 [R190.64], R52 ;  /* 0x00000034be007986 */ /* 0x0003e2000c101506 */
[----:B0-----:R-:W-:Y:S02]  /*17b30*/  LEA.HI.X.SX32 R89, R81, R2, 0x1, P2 ;  /* 0x0000000251597211 */ /* 0x001fe400010f0eff */
[----:B------:R-:W-:Y:S02]  /*17b40*/  LEA R84, P2, R73, R0, 0x1 ;  /* 0x0000000049547211 */ /* 0x000fe400078408ff */
[----:B-1----:R-:W-:Y:S01]  /*17b50*/  PRMT R52, R69, 0x7632, R52 ;  /* 0x0000763245347816 */ /* 0x002fe20000000034 */
[----:B------:R-:W-:Y:S01]  /*17b60*/  IMAD R69, R3, 0x2, R77 ;  /* 0x0000000203457824 */ /* 0x000fe200078e024d */
[----:B------:R-:W-:-:S02]  /*17b70*/  LEA.HI.X.SX32 R85, R73, R2, 0x1, P2 ;  /* 0x0000000249557211 */ /* 0x000fc400010f0eff */
[C---:B------:R-:W-:Y:S01]  /*17b80*/  LEA R80, P2, R77.reuse, R0, 0x1 ;  /* 0x000000004d507211 */ /* 0x040fe200078408ff */
[----:B------:R0:W-:Y:S03]  /*17b90*/  STG.E.U16 [R188.64], R53 ;  /* 0x00000035bc007986 */ /* 0x0001e6000c101506 */
[----:B------:R-:W-:Y:S01]  /*17ba0*/  LEA.HI.X.SX32 R81, R77, R2, 0x1, P2 ;  /* 0x000000024d517211 */ /* 0x000fe200010f0eff */
[----:B------:R-:W-:Y:S04]  /*17bb0*/  STG.E.U16 [R186.64], R56 ;  /* 0x00000038ba007986 */ /* 0x000fe8000c101506 */
[----:B------:R1:W-:Y:S01]  /*17bc0*/  STG.E.U16 [R78.64], R52 ;  /* 0x000000344e007986 */ /* 0x0003e2000c101506 */
[----:B0-----:R-:W-:Y:S01]  /*17bd0*/  PRMT R53, R65, 0x7632, R53 ;  /* 0x0000763241357816 */ /* 0x001fe20000000035 */
[----:B------:R-:W-:Y:S01]  /*17be0*/  IMAD R65, R3, 0x2, R69 ;  /* 0x0000000203417824 */ /* 0x000fe200078e0245 */
[----:B-1----:R-:W-:-:S04]  /*17bf0*/  LEA R78, P2, R69, R0, 0x1 ;  /* 0x00000000454e7211 */ /* 0x002fc800078408ff */
[----:B------:R-:W-:Y:S02]  /*17c00*/  LEA R73, R3, R65, 0x1 ;  /* 0x0000004103497211 */ /* 0x000fe400078e08ff */
[----:B------:R-:W-:Y:S02]  /*17c10*/  LEA.HI.X.SX32 R79, R69, R2, 0x1, P2 ;  /* 0x00000002454f7211 */ /* 0x000fe400010f0eff */
[----:B------:R-:W-:Y:S02]  /*17c20*/  LEA R68, P2, R65, R0, 0x1 ;  /* 0x0000000041447211 */ /* 0x000fe400078408ff */
[----:B------:R-:W-:Y:S01]  /*17c30*/  PRMT R56, R61, 0x7632, R56 ;  /* 0x000076323d387816 */ /* 0x000fe20000000038 */
[----:B------:R-:W-:Y:S01]  /*17c40*/  IMAD R61, R3, 0x2, R73 ;  /* 0x00000002033d7824 */ /* 0x000fe200078e0249 */
[----:B------:R-:W-:Y:S02]  /*17c50*/  LEA.HI.X.SX32 R69, R65, R2, 0x1, P2 ;  /* 0x0000000241457211 */ /* 0x000fe400010f0eff */
[----:B------:R-:W-:-:S02]  /*17c60*/  LEA R72, P2, R73, R0, 0x1 ;  /* 0x0000000049487211 */ /* 0x000fc400078408ff */
[----:B------:R-:W-:Y:S01]  /*17c70*/  PRMT R65, R57, 0x7632, R65 ;  /* 0x0000763239417816 */ /* 0x000fe20000000041 */
[----:B------:R-:W-:Y:S01]  /*17c80*/  IMAD R57, R3, 0x2, R61 ;  /* 0x0000000203397824 */ /* 0x000fe200078e023d */
[----:B------:R-:W-:Y:S01]  /*17c90*/  LEA.HI.X.SX32 R73, R73, R2, 0x1, P2 ;  /* 0x0000000249497211 */ /* 0x000fe200010f0eff */
[----:B------:R-:W-:Y:S01]  /*17ca0*/  STG.E.U16 [R184.64], R53 ;  /* 0x00000035b8007986 */ /* 0x000fe2000c101506 */
[----:B------:R-:W-:-:S03]  /*17cb0*/  LEA R64, P2, R61, R0, 0x1 ;  /* 0x000000003d407211 */ /* 0x000fc600078408ff */
[----:B------:R-:W-:Y:S01]  /*17cc0*/  STG.E.U16 [R50.64], R56 ;  /* 0x0000003832007986 */ /* 0x000fe2000c101506 */
[----:B------:R-:W-:-:S03]  /*17cd0*/  LEA R77, R3, R57, 0x1 ;  /* 0x00000039034d7211 */ /* 0x000fc600078e08ff */
[----:B------:R0:W-:Y:S02]  /*17ce0*/  STG.E.U16 [R48.64], R65 ;  /* 0x0000004130007986 */ /* 0x0001e4000c101506 */
[----:B0-----:R-:W-:Y:S02]  /*17cf0*/  LEA.HI.X.SX32 R65, R61, R2, 0x1, P2 ;  /* 0x000000023d417211 */ /* 0x001fe400010f0eff */
[----:B------:R-:W-:Y:S01]  /*17d00*/  LEA R60, P2, R57, R0, 0x1 ;  /* 0x00000000393c7211 */ /* 0x000fe200078408ff */
[----:B------:R-:W-:-:S03]  /*17d10*/  IMAD R51, R3, 0x2, R77 ;  /* 0x0000000203337824 */ /* 0x000fc600078e024d */
[----:B------:R-:W-:Y:S02]  /*17d20*/  LEA.HI.X.SX32 R61, R57, R2, 0x1, P2 ;  /* 0x00000002393d7211 */ /* 0x000fe400010f0eff */
[----:B------:R-:W-:Y:S02]  /*17d30*/  LEA R56, P2, R77, R0, 0x1 ;  /* 0x000000004d387211 */ /* 0x000fe400078408ff */
[----:B------:R-:W-:Y:S01]  /*17d40*/  PRMT R53, R53, 0x7632, R53 ;  /* 0x0000763235357816 */ /* 0x000fe20000000035 */
[----:B------:R-:W-:Y:S01]  /*17d50*/  IMAD R49, R3, 0x2, R51 ;  /* 0x0000000203317824 */ /* 0x000fe200078e0233 */
[----:B------:R-:W-:Y:S02]  /*17d60*/  LEA.HI.X.SX32 R57, R77, R2, 0x1, P2 ;  /* 0x000000024d397211 */ /* 0x000fe400010f0eff */
[----:B------:R-:W-:Y:S01]  /*17d70*/  LEA R52, P2, R51, R0, 0x1 ;  /* 0x0000000033347211 */ /* 0x000fe200078408ff */
[----:B------:R0:W-:Y:S01]  /*17d80*/  STG.E.U16 [R46.64], R53 ;  /* 0x000000352e007986 */ /* 0x0001e2000c101506 */
[----:B------:R-:W-:-:S02]  /*17d90*/  LEA R77, R3, R49, 0x1 ;  /* 0x00000031034d7211 */ /* 0x000fc400078e08ff */
[----:B0-----:R-:W-:Y:S02]  /*17da0*/  LEA.HI.X.SX32 R53, R51, R2, 0x1, P2 ;  /* 0x0000000233357211 */ /* 0x001fe400010f0eff */
[----:B------:R-:W-:Y:S01]  /*17db0*/  LEA R50, P2, R49, R0, 0x1 ;  /* 0x0000000031327211 */ /* 0x000fe200078408ff */
[----:B------:R-:W-:-:S03]  /*17dc0*/  IMAD R47, R3, 0x2, R77 ;  /* 0x00000002032f7824 */ /* 0x000fc600078e024d */
[----:B------:R-:W-:Y:S02]  /*17dd0*/  LEA.HI.X.SX32 R51, R49, R2, 0x1, P2 ;  /* 0x0000000231337211 */ /* 0x000fe400010f0eff */
[C---:B------:R-:W-:Y:S01]  /*17de0*/  LEA R48, P2, R77.reuse, R0, 0x1 ;  /* 0x000000004d307211 */ /* 0x040fe200078408ff */
[----:B------:R0:W-:Y:S03]  /*17df0*/  STG.E.U16 [R44.64], R118 ;  /* 0x000000762c007986 */ /* 0x0001e6000c101506 */
[----:B------:R-:W-:Y:S02]  /*17e00*/  LEA.HI.X.SX32 R49, R77, R2, 0x1, P2 ;  /* 0x000000024d317211 */ /* 0x000fe400010f0eff */
[----:B------:R-:W-:Y:S01]  /*17e10*/  LEA R46, P2, R47, R0, 0x1 ;  /* 0x000000002f2e7211 */ /* 0x000fe200078408ff */
[----:B------:R1:W-:Y:S01]  /*17e20*/  STG.E.U16 [R42.64], R114 ;  /* 0x000000722a007986 */ /* 0x0003e2000c101506 */
[----:B0-----:R-:W-:-:S02]  /*17e30*/  IMAD R45, R3, 0x2, R47 ;  /* 0x00000002032d7824 */ /* 0x001fc400078e022f */
[----:B------:R-:W-:-:S03]  /*17e40*/  LEA.HI.X.SX32 R47, R47, R2, 0x1, P2 ;  /* 0x000000022f2f7211 */ /* 0x000fc600010f0eff */
[----:B------:R-:W-:Y:S02]  /*17e50*/  LEA R44, P2, R45, R0, 0x1 ;  /* 0x000000002d2c7211 */ /* 0x000fe400078408ff */
[----:B-1----:R-:W-:Y:S01]  /*17e60*/  LEA R43, R3, R45, 0x1 ;  /* 0x0000002d032b7211 */ /* 0x002fe200078e08ff */
[----:B------:R0:W-:Y:S01]  /*17e70*/  STG.E.U16 [R40.64], R110 ;  /* 0x0000006e28007986 */ /* 0x0001e2000c101506 */
[----:B------:R-:W-:Y:S02]  /*17e80*/  LEA.HI.X.SX32 R45, R45, R2, 0x1, P2 ;  /* 0x000000022d2d7211 */ /* 0x000fe400010f0eff */
[----:B------:R-:W-:Y:S01]  /*17e90*/  LEA R42, P2, R43, R0, 0x1 ;  /* 0x000000002b2a7211 */ /* 0x000fe200078408ff */
[----:B------:R1:W-:Y:S01]  /*17ea0*/  STG.E.U16 [R38.64], R106 ;  /* 0x0000006a26007986 */ /* 0x0003e2000c101506 */
[----:B0-----:R-:W-:Y:S02]  /*17eb0*/  IMAD R41, R3, 0x2, R43 ;  /* 0x0000000203297824 */ /* 0x001fe400078e022b */
[----:B------:R-:W-:-:S02]  /*17ec0*/  LEA.HI.X.SX32 R43, R43, R2, 0x1, P2 ;  /* 0x000000022b2b7211 */ /* 0x000fc400010f0eff */
[----:B-1----:R-:W-:Y:S01]  /*17ed0*/  IMAD R39, R3, 0x2, R41 ;  /* 0x0000000203277824 */ /* 0x002fe200078e0229 */
[C---:B------:R-:W-:Y:S01]  /*17ee0*/  LEA R40, P2, R41.reuse, R0, 0x1 ;  /* 0x0000000029287211 */ /* 0x040fe200078408ff */
[----:B------:R0:W-:Y:S03]  /*17ef0*/  STG.E.U16 [R36.64], R102 ;  /* 0x0000006624007986 */ /* 0x0001e6000c101506 */
[----:B------:R-:W-:Y:S02]  /*17f00*/  LEA.HI.X.SX32 R41, R41, R2, 0x1, P2 ;  /* 0x0000000229297211 */ /* 0x000fe400010f0eff */
[----:B------:R-:W-:Y:S01]  /*17f10*/  LEA R38, P2, R39, R0, 0x1 ;  /* 0x0000000027267211 */ /* 0x000fe200078408ff */
[----:B------:R1:W-:Y:S01]  /*17f20*/  STG.E.U16 [R34.64], R98 ;  /* 0x0000006222007986 */ /* 0x0003e2000c101506 */
[----:B0-----:R-:W-:Y:S02]  /*17f30*/  LEA R37, R3, R39, 0x1 ;  /* 0x0000002703257211 */ /* 0x001fe400078e08ff */
[----:B------:R-:W-:-:S02]  /*17f40*/  LEA.HI.X.SX32 R39, R39, R2, 0x1, P2 ;  /* 0x0000000227277211 */ /* 0x000fc400010f0eff */
[----:B------:R-:W-:Y:S01]  /*17f50*/  LEA R36, P2, R37, R0, 0x1 ;  /* 0x0000000025247211 */ /* 0x000fe200078408ff */
[----:B-1----:R-:W-:Y:S01]  /*17f60*/  IMAD R35, R3, 0x2, R37 ;  /* 0x0000000203237824 */ /* 0x002fe200078e0225 */
[----:B------:R0:W-:Y:S02]  /*17f70*/  STG.E.U16 [R32.64], R94 ;  /* 0x0000005e20007986 */ /* 0x0001e4000c101506 */
[----:B------:R-:W-:Y:S02]  /*17f80*/  LEA.HI.X.SX32 R37, R37, R2, 0x1, P2 ;  /* 0x0000000225257211 */ /* 0x000fe400010f0eff */
[----:B------:R-:W-:Y:S01]  /*17f90*/  LEA R34, P2, R35, R0, 0x1 ;  /* 0x0000000023227211 */ /* 0x000fe200078408ff */
[----:B------:R1:W-:Y:S01]  /*17fa0*/  STG.E.U16 [R30.64], R90 ;  /* 0x0000005a1e007986 */ /* 0x0003e2000c101506 */
[----:B0-----:R-:W-:Y:S02]  /*17fb0*/  IMAD R33, R3, 0x2, R35 ;  /* 0x0000000203217824 */ /* 0x001fe400078e0223 */
[----:B------:R-:W-:Y:S01]  /*17fc0*/  LEA.HI.X.SX32 R35, R35, R2, 0x1, P2 ;  /* 0x0000000223237211 */ /* 0x000fe200010f0eff */
[----:B------:R0:W-:Y:S02]  /*17fd0*/  STG.E.U16 [R28.64], R86 ;  /* 0x000000561c007986 */ /* 0x0001e4000c101506 */
[----:B-1----:R-:W-:-:S02]  /*17fe0*/  LEA R30, P2, R33, R0, 0x1 ;  /* 0x00000000211e7211 */ /* 0x002fc400078408ff */
[----:B------:R-:W-:Y:S01]  /*17ff0*/  LEA R77, R3, R33, 0x1 ;  /* 0x00000021034d7211 */ /* 0x000fe200078e08ff */
[----:B------:R1:W-:Y:S01]  /*18000*/  STG.E.U16 [R26.64], R82 ;  /* 0x000000521a007986 */ /* 0x0003e2000c101506 */
[----:B------:R-:W-:-:S03]  /*18010*/  LEA.HI.X.SX32 R31, R33, R2, 0x1, P2 ;  /* 0x00000002211f7211 */ /* 0x000fc600010f0eff */
[----:B0-----:R-:W-:Y:S01]  /*18020*/  IMAD R29, R3, 0x2, R77 ;  /* 0x00000002031d7824 */ /* 0x001fe200078e024d */
[----:B------:R0:W-:Y:S01]  /*18030*/  STG.E.U16 [R24.64], R74 ;  /* 0x0000004a18007986 */ /* 0x0001e2000c101506 */
[----:B-1----:R-:W-:-:S03]  /*18040*/  LEA R26, P2, R77, R0, 0x1 ;  /* 0x000000004d1a7211 */ /* 0x002fc600078408ff */
[----:B------:R1:W-:Y:S01]  /*18050*/  STG.E.U16 [R22.64], R70 ;  /* 0x0000004616007986 */ /* 0x0003e2000c101506 */
[----:B------:R-:W-:Y:S01]  /*18060*/  IMAD R33, R3, 0x2, R29 ;  /* 0x0000000203217824 */ /* 0x000fe200078e021d */
[----:B------:R-:W-:Y:S02]  /*18070*/  LEA.HI.X.SX32 R27, R77, R2, 0x1, P2 ;  /* 0x000000024d1b7211 */ /* 0x000fe400010f0eff */
[----:B------:R2:W-:Y:S02]  /*18080*/  STG.E.U16 [R18.64], R66 ;  /* 0x0000004212007986 */ /* 0x0005e4000c101506 */
[----:B0-----:R-:W-:Y:S02]  /*18090*/  LEA R25, R3, R33, 0x1 ;  /* 0x0000002103197211 */ /* 0x001fe400078e08ff */
[----:B-1----:R-:W-:-:S04]  /*180a0*/  LEA R22, P2, R29, R0, 0x1 ;  /* 0x000000001d167211 */ /* 0x002fc800078408ff */
[----:B------:R-:W-:Y:S02]  /*180b0*/  LEA.HI.X.SX32 R23, R29, R2, 0x1, P2 ;  /* 0x000000021d177211 */ /* 0x000fe400010f0eff */
[----:B--2---:R-:W-:Y:S01]  /*180c0*/  LEA R18, P2, R33, R0, 0x1 ;  /* 0x0000000021127211 */ /* 0x004fe200078408ff */
[----:B------:R0:W-:Y:S01]  /*180d0*/  STG.E.U16 [R14.64], R62 ;  /* 0x0000003e0e007986 */ /* 0x0001e2000c101506 */
[----:B------:R-:W-:Y:S02]  /*180e0*/  IMAD R29, R3, 0x2, R25 ;  /* 0x00000002031d7824 */ /* 0x000fe400078e0219 */
[----:B------:R-:W-:Y:S01]  /*180f0*/  LEA.HI.X.SX32 R19, R33, R2, 0x1, P2 ;  /* 0x0000000221137211 */ /* 0x000fe200010f0eff */
[----:B------:R1:W-:Y:S01]  /*18100*/  STG.E.U16 [R10.64], R58 ;  /* 0x0000003a0a007986 */ /* 0x0003e2000c101506 */
        /* <DEDUP_REMOVED lines=26> */
[----:B------:R-:W-:-:S02]  /*182b0*/  LEA.HI.X.SX32 R25, R25, R2, 0x1, P2 ;  /* 0x0000000219197211 */ /* 0x000fc400010f0eff */
[----:B------:R-:W-:Y:S01]  /*182c0*/  PRMT R106, R106, 0x7632, R106 ;  /* 0x000076326a6a7816 */ /* 0x000fe2000000006a */
[----:B------:R1:W-:Y:S01]  /*182d0*/  STG.E.U16 [R16.64], R110 ;  /* 0x0000006e10007986 */ /* 0x0003e2000c101506 */
[----:B0-----:R-:W-:-:S04]  /*182e0*/  LEA R20, P2, R77, R0, 0x1 ;  /* 0x000000004d147211 */ /* 0x001fc800078408ff */
[----:B------:R-:W-:Y:S02]  /*182f0*/  LEA.HI.X.SX32 R21, R77, R2, 0x1, P2 ;  /* 0x000000024d157211 */ /* 0x000fe400010f0eff */
[----:B-1----:R-:W-:Y:S02]  /*18300*/  LEA R16, P2, R185, R0, 0x1 ;  /* 0x00000000b9107211 */ /* 0x002fe400078408ff */
[----:B------:R-:W-:Y:S01]  /*18310*/  LEA R77, R3, R185, 0x1 ;  /* 0x000000b9034d7211 */ /* 0x000fe200078e08ff */
[----:B------:R0:W-:Y:S01]  /*18320*/  STG.E.U16 [R12.64], R106 ;  /* 0x0000006a0c007986 */ /* 0x0001e2000c101506 */
[----:B------:R-:W-:Y:S02]  /*18330*/  PRMT R102, R102, 0x7632, R102 ;  /* 0x0000763266667816 */ /* 0x000fe40000000066 */
[----:B------:R-:W-:Y:S01]  /*18340*/  LEA.HI.X.SX32 R17, R185, R2, 0x1, P2 ;  /* 0x00000002b9117211 */ /* 0x000fe200010f0eff */
[----:B------:R-:W-:Y:S02]  /*18350*/  IMAD R185, R3, 0x2, R77 ;  /* 0x0000000203b97824 */ /* 0x000fe400078e024d */
[----:B------:R1:W-:Y:S01]  /*18360*/  STG.E.U16 [R4.64], R102 ;  /* 0x0000006604007986 */ /* 0x0003e2000c101506 */
[----:B0-----:R-:W-:-:S04]  /*18370*/  LEA R12, P2, R77, R0, 0x1 ;  /* 0x000000004d0c7211 */ /* 0x001fc800078408ff */
[----:B------:R-:W-:Y:S01]  /*18380*/  LEA.HI.X.SX32 R13, R77, R2, 0x1, P2 ;  /* 0x000000024d0d7211 */ /* 0x000fe200010f0eff */
[----:B------:R-:W-:Y:S01]  /*18390*/  IMAD R77, R3, 0x2, R185 ;  /* 0x00000002034d7824 */ /* 0x000fe200078e02b9 */
[C---:B-1----:R-:W-:Y:S02]  /*183a0*/  LEA R4, P2, R185.reuse, R0, 0x1 ;  /* 0x00000000b9047211 */ /* 0x042fe400078408ff */
[----:B------:R-:W-:Y:S02]  /*183b0*/  PRMT R98, R98, 0x7632, R98 ;  /* 0x0000763262627816 */ /* 0x000fe40000000062 */
[----:B------:R-:W-:Y:S02]  /*183c0*/  PRMT R90, R94, 0x7632, R90 ;  /* 0x000076325e5a7816 */ /* 0x000fe4000000005a */
[----:B------:R-:W-:Y:S02]  /*183d0*/  LEA.HI.X.SX32 R5, R185, R2, 0x1, P2 ;  /* 0x00000002b9057211 */ /* 0x000fe400010f0eff */
[----:B------:R-:W-:-:S02]  /*183e0*/  LEA R200, P2, R77, R0, 0x1 ;  /* 0x000000004dc87211 */ /* 0x000fc400078408ff */
[----:B------:R-:W-:Y:S01]  /*183f0*/  LEA R185, R3, R77, 0x1 ;  /* 0x0000004d03b97211 */ /* 0x000fe200078e08ff */
[----:B------:R-:W-:Y:S01]  /*18400*/  STG.E.U16 [R182.64], R98 ;  /* 0x00000062b6007986 */ /* 0x000fe2000c101506 */
[----:B------:R-:W-:-:S03]  /*18410*/  LEA.HI.X.SX32 R201, R77, R2, 0x1, P2 ;  /* 0x000000024dc97211 */ /* 0x000fc600010f0eff */
[----:B------:R0:W-:Y:S01]  /*18420*/  STG.E.U16 [R180.64], R90 ;  /* 0x0000005ab4007986 */ /* 0x0001e2000c101506 */
[----:B------:R-:W-:Y:S01]  /*18430*/  IMAD R77, R3, 0x2, R185 ;  /* 0x00000002034d7824 */ /* 0x000fe200078e02b9 */
[----:B------:R-:W-:Y:S02]  /*18440*/  PRMT R54, R90, 0x7632, R54 ;  /* 0x000076325a367816 */ /* 0x000fe40000000036 */
[----:B------:R-:W-:Y:S01]  /*18450*/  STL.64 [R1+0x38], R200 ;  /* 0x000038c801007387 */ /* 0x000fe20000100a00 */
[----:B0-----:R-:W-:-:S04]  /*18460*/  LEA R180, P2, R185, R0, 0x1 ;  /* 0x00000000b9b47211 */ /* 0x001fc800078408ff */
[----:B------:R-:W-:Y:S01]  /*18470*/  LEA.HI.X.SX32 R181, R185, R2, 0x1, P2 ;  /* 0x00000002b9b57211 */ /* 0x000fe200010f0eff */
[----:B------:R-:W-:-:S04]  /*18480*/  IMAD R183, R3, 0x2, R77 ;  /* 0x0000000203b77824 */ /* 0x000fc800078e024d */
[----:B------:R0:W-:Y:S01]  /*18490*/  STL.64 [R1+0x30], R180 ;  /* 0x000030b401007387 */ /* 0x0001e20000100a00 */
[----:B------:R-:W-:-:S03]  /*184a0*/  PRMT R86, R86, 0x7632, R86 ;  /* 0x0000763256567816 */ /* 0x000fc60000000056 */
[----:B------:R1:W-:Y:S01]  /*184b0*/  STG.E.U16 [R178.64], R54 ;  /* 0x00000036b2007986 */ /* 0x0003e2000c101506 */
[----:B0-----:R-:W-:-:S04]  /*184c0*/  LEA R180, P2, R77, R0, 0x1 ;  /* 0x000000004db47211 */ /* 0x001fc800078408ff */
[----:B------:R-:W-:Y:S02]  /*184d0*/  LEA.HI.X.SX32 R181, R77, R2, 0x1, P2 ;  /* 0x000000024db57211 */ /* 0x000fe400010f0eff */
[----:B-1----:R-:W-:Y:S02]  /*184e0*/  LEA R178, P2, R183, R0, 0x1 ;  /* 0x00000000b7b27211 */ /* 0x002fe400078408ff */
[----:B------:R-:W-:Y:S01]  /*184f0*/  LEA R77, R3, R183, 0x1 ;  /* 0x000000b7034d7211 */ /* 0x000fe200078e08ff */
[----:B------:R0:W-:Y:S01]  /*18500*/  STG.E.U16 [R176.64], R86 ;  /* 0x00000056b0007986 */ /* 0x0001e2000c101506 */
[----:B------:R-:W-:-:S03]  /*18510*/  LEA.HI.X.SX32 R179, R183, R2, 0x1, P2 ;  /* 0x00000002b7b37211 */ /* 0x000fc600010f0eff */
[----:B------:R1:W-:Y:S01]  /*18520*/  STL.64 [R1+0x28], R180 ;  /* 0x000028b401007387 */ /* 0x0003e20000100a00 */
[----:B0-----:R-:W-:-:S04]  /*18530*/  LEA R176, P2, R77, R0, 0x1 ;  /* 0x000000004db07211 */ /* 0x001fc800078408ff */
[----:B------:R-:W-:Y:S01]  /*18540*/  LEA.HI.X.SX32 R177, R77, R2, 0x1, P2 ;  /* 0x000000024db17211 */ /* 0x000fe200010f0eff */
[C---:B-1----:R-:W-:Y:S01]  /*18550*/  IMAD R181, R3.reuse, 0x2, R77 ;  /* 0x0000000203b57824 */ /* 0x042fe200078e024d */
[----:B------:R-:W-:Y:S04]  /*18560*/  STL.64 [R1+0x20], R178 ;  /* 0x000020b201007387 */ /* 0x000fe80000100a00 */
[----:B------:R0:W-:Y:S01]  /*18570*/  STL.64 [R1+0x18], R176 ;  /* 0x000018b001007387 */ /* 0x0001e20000100a00 */
[----:B------:R-:W-:Y:S01]  /*18580*/  IMAD R77, R3, 0x2, R181 ;  /* 0x00000002034d7824 */ /* 0x000fe200078e02b5 */
[----:B0-----:R-:W-:-:S04]  /*18590*/  LEA R176, P2, R181, R0, 0x1 ;  /* 0x00000000b5b07211 */ /* 0x001fc800078408ff */
[----:B------:R-:W-:Y:S02]  /*185a0*/  LEA.HI.X.SX32 R177, R181, R2, 0x1, P2 ;  /* 0x00000002b5b17211 */ /* 0x000fe400010f0eff */
[----:B------:R-:W-:-:S03]  /*185b0*/  LEA R236, P2, R77, R0, 0x1 ;  /* 0x000000004dec7211 */ /* 0x000fc600078408ff */
[----:B------:R0:W-:Y:S01]  /*185c0*/  STL.64 [R1+0x10], R176 ;  /* 0x000010b001007387 */ /* 0x0001e20000100a00 */
[----:B------:R-:W-:Y:S02]  /*185d0*/  PRMT R82, R82, 0x7632, R82 ;  /* 0x0000763252527816 */ /* 0x000fe40000000052 */
[----:B------:R-:W-:Y:S02]  /*185e0*/  LEA.HI.X.SX32 R237, R77, R2, 0x1, P2 ;  /* 0x000000024ded7211 */ /* 0x000fe400010f0eff */
[----:B0-----:R-:W-:-:S04]  /*185f0*/  LEA R177, R3, R77, 0x1 ;  /* 0x0000004d03b17211 */ /* 0x001fc800078e08ff */
[----:B------:R-:W-:Y:S01]  /*18600*/  LEA R238, P2, R177, R0, 0x1 ;  /* 0x00000000b1ee7211 */ /* 0x000fe200078408ff */
[----:B------:R-:W-:Y:S01]  /*18610*/  IMAD R77, R3, 0x2, R177 ;  /* 0x00000002034d7824 */ /* 0x000fe200078e02b1 */
[----:B------:R0:W-:Y:S02]  /*18620*/  STG.E.U16 [R174.64], R82 ;  /* 0x00000052ae007986 */ /* 0x0001e4000c101506 */
[----:B------:R-:W-:Y:S02]  /*18630*/  LEA.HI.X.SX32 R239, R177, R2, 0x1, P2 ;  /* 0x00000002b1ef7211 */ /* 0x000fe400010f0eff */
[C---:B------:R-:W-:Y:S02]  /*18640*/  LEA R250, P2, R77.reuse, R0, 0x1 ;  /* 0x000000004dfa7211 */ /* 0x040fe400078408ff */
[----:B------:R-:W-:Y:S02]  /*18650*/  PRMT R74, R74, 0x7632, R74 ;  /* 0x000076324a4a7816 */ /* 0x000fe4000000004a */
[----:B------:R-:W-:Y:S01]  /*18660*/  LEA.HI.X.SX32 R251, R77, R2, 0x1, P2 ;  /* 0x000000024dfb7211 */ /* 0x000fe200010f0eff */
[----:B0-----:R-:W-:-:S02]  /*18670*/  IMAD R175, R3, 0x2, R77 ;  /* 0x0000000203af7824 */ /* 0x001fc400078e024d */
[----:B------:R0:W-:Y:S03]  /*18680*/  STG.E.U16 [R172.64], R74 ;  /* 0x0000004aac007986 */ /* 0x0001e6000c101506 */
[----:B------:R-:W-:Y:S02]  /*18690*/  LEA R248, P2, R175, R0, 0x1 ;  /* 0x00000000aff87211 */ /* 0x000fe400078408ff */
[----:B------:R-:W-:Y:S02]  /*186a0*/  LEA R77, R3, R175, 0x1 ;  /* 0x000000af034d7211 */ /* 0x000fe400078e08ff */
[----:B------:R-:W-:Y:S02]  /*186b0*/  LEA.HI.X.SX32 R249, R175, R2, 0x1, P2 ;  /* 0x00000002aff97211 */ /* 0x000fe400010f0eff */
[----:B------:R-:W-:Y:S01]  /*186c0*/  LEA R246, P2, R77, R0, 0x1 ;  /* 0x000000004df67211 */ /* 0x000fe200078408ff */
[----:B0-----:R-:W-:Y:S01]  /*186d0*/  IMAD R173, R3, 0x2, R77 ;  /* 0x0000000203ad7824 */ /* 0x001fe200078e024d */
[----:B------:R-:W-:-:S02]  /*186e0*/  PRMT R70, R70, 0x7632, R70 ;  /* 0x0000763246467816 */ /* 0x000fc40000000046 */
[----:B------:R-:W-:Y:S02]  /*186f0*/  PRMT R66, R66, 0x7632, R66 ;  /* 0x0000763242427816 */ /* 0x000fe40000000042 */
[----:B------:R-:W-:Y:S01]  /*18700*/  LEA.HI.X.SX32 R247, R77, R2, 0x1, P2 ;  /* 0x000000024df77211 */ /* 0x000fe200010f0eff */
[----:B------:R-:W-:Y:S01]  /*18710*/  IMAD R77, R3, 0x2, R173 ;  /* 0x00000002034d7824 */ /* 0x000fe200078e02ad */
[C---:B------:R-:W-:Y:S01]  /*18720*/  LEA R244, P2, R173.reuse, R0, 0x1 ;  /* 0x00000000adf47211 */ /* 0x040fe200078408ff */
[----:B------:R-:W-:Y:S03]  /*18730*/  STG.E.U16 [R170.64], R70 ;  /* 0x00000046aa007986 */ /* 0x000fe6000c101506 */
[----:B------:R-:W-:Y:S01]  /*18740*/  LEA.HI.X.SX32 R245, R173, R2, 0x1, P2 ;  /* 0x00000002adf57211 */ /* 0x000fe200010f0eff */
[----:B------:R0:W-:Y:S01]  /*18750*/  STG.E.U16 [R168.64], R66 ;  /* 0x00000042a8007986 */ /* 0x0001e2000c101506 */
[----:B------:R-:W-:-:S02]  /*18760*/  LEA R242, P2, R77, R0, 0x1 ;  /* 0x000000004df27211 */ /* 0x000fc400078408ff */
        /* <DEDUP_REMOVED lines=12> */
[----:B------:R-:W-:Y:S02]  /*18830*/  LEA R77, R3, R167, 0x1 ;  /* 0x000000a7034d7211 */ /* 0x000fe400078e08ff */
[C---:B------:R-:W-:Y:S02]  /*18840*/  LEA R230, P2, R167.reuse, R0, 0x1 ;  /* 0x00000000a7e67211 */ /* 0x040fe400078408ff */
[----:B------:R-:W-:Y:S02]  /*18850*/  PRMT R54, R54, 0x7632, R54 ;  /* 0x0000763236367816 */ /* 0x000fe40000000036 */
[----:B------:R-:W-:Y:S01]  /*18860*/  LEA.HI.X.SX32 R231, R167, R2, 0x1, P2 ;  /* 0x00000002a7e77211 */ /* 0x000fe200010f0eff */
[----:B0-----:R-:W-:Y:S01]  /*18870*/  IMAD R165, R3, 0x2, R77 ;  /* 0x0000000203a57824 */ /* 0x001fe200078e024d */
[C---:B------:R-:W-:Y:S01]  /*18880*/  LEA R228, P2, R77.reuse, R0, 0x1 ;  /* 0x000000004de47211 */ /* 0x040fe200078408ff */
[----:B------:R0:W-:Y:S03]  /*18890*/  STG.E.U16 [R162.64], R54 ;  /* 0x00000036a2007986 */ /* 0x0001e6000c101506 */
[----:B------:R-:W-:-:S02]  /*188a0*/  LEA.HI.X.SX32 R229, R77, R2, 0x1, P2 ;  /* 0x000000024de57211 */ /* 0x000fc400010f0eff */
[----:B------:R-:W-:Y:S01]  /*188b0*/  LEA R226, P2, R165, R0, 0x1 ;  /* 0x00000000a5e27211 */ /* 0x000fe200078408ff */
[----:B------:R1:W-:Y:S01]  /*188c0*/  STG.E.U16 [R160.64], R119 ;  /* 0x00000077a0007986 */ /* 0x0003e2000c101506 */
[----:B------:R-:W-:Y:S01]  /*188d0*/  PRMT R66, R119, 0x7632, R66 ;  /* 0x0000763277427816 */ /* 0x000fe20000000042 */
[----:B0-----:R-:W-:Y:S01]  /*188e0*/  IMAD R163, R3, 0x2, R165 ;  /* 0x0000000203a37824 */ /* 0x001fe200078e02a5 */
[----:B------:R-:W-:-:S04]  /*188f0*/  LEA.HI.X.SX32 R227, R165, R2, 0x1, P2 ;  /* 0x00000002a5e37211 */ /* 0x000fc800010f0eff */
[----:B------:R-:W-:Y:S02]  /*18900*/  LEA R224, P2, R163, R0, 0x1 ;  /* 0x00000000a3e07211 */ /* 0x000fe400078408ff */
[----:B-1----:R-:W-:Y:S01]  /*18910*/  LEA R119, R3, R163, 0x1 ;  /* 0x000000a303777211 */ /* 0x002fe200078e08ff */
[----:B------:R0:W-:Y:S01]  /*18920*/  STG.E.U16 [R158.64], R115 ;  /* 0x000000739e007986 */ /* 0x0001e2000c101506 */
[----:B------:R-:W-:Y:S02]  /*18930*/  PRMT R70, R115, 0x7632, R70 ;  /* 0x0000763273467816 */ /* 0x000fe40000000046 */
[----:B------:R-:W-:Y:S02]  /*18940*/  LEA.HI.X.SX32 R225, R163, R2, 0x1, P2 ;  /* 0x00000002a3e17211 */ /* 0x000fe400010f0eff */
[----:B------:R-:W-:Y:S01]  /*18950*/  LEA R222, P2, R119, R0, 0x1 ;  /* 0x0000000077de7211 */ /* 0x000fe200078408ff */
[----:B------:R1:W-:Y:S01]  /*18960*/  STG.E.U16 [R156.64], R111 ;  /* 0x0000006f9c007986 */ /* 0x0003e2000c101506 */
[----:B------:R-:W-:Y:S01]  /*18970*/  PRMT R74, R111, 0x7632, R74 ;  /* 0x000076326f4a7816 */ /* 0x000fe2000000004a */
[----:B0-----:R-:W-:Y:S01]  /*18980*/  IMAD R115, R3, 0x2, R119 ;  /* 0x0000000203737824 */ /* 0x001fe200078e0277 */
[----:B------:R-:W-:-:S04]  /*18990*/  LEA.HI.X.SX32 R223, R119, R2, 0x1, P2 ;  /* 0x0000000277df7211 */ /* 0x000fc800010f0eff */
[----:B------:R-:W-:Y:S01]  /*189a0*/  LEA R220, P2, R115, R0, 0x1 ;  /* 0x0000000073dc7211 */ /* 0x000fe200078408ff */
[----:B-1----:R-:W-:Y:S01]  /*189b0*/  IMAD R111, R3, 0x2, R115 ;  /* 0x00000002036f7824 */ /* 0x002fe200078e0273 */
[----:B------:R-:W-:Y:S01]  /*189c0*/  PRMT R77, R107, 0x7632, R77 ;  /* 0x000076326b4d7816 */ /* 0x000fe2000000004d */
[----:B------:R0:W-:Y:S01]  /*189d0*/  STG.E.U16 [R154.64], R107 ;  /* 0x0000006b9a007986 */ /* 0x0001e2000c101506 */
[----:B------:R-:W-:Y:S02]  /*189e0*/  LEA.HI.X.SX32 R221, R115, R2, 0x1, P2 ;  /* 0x0000000273dd7211 */ /* 0x000fe400010f0eff */
[----:B------:R-:W-:Y:S01]  /*189f0*/  LEA R218, P2, R111, R0, 0x1 ;  /* 0x000000006fda7211 */ /* 0x000fe200078408ff */
[----:B------:R1:W-:Y:S01]  /*18a00*/  STG.E.U16 [R152.64], R103 ;  /* 0x0000006798007986 */ /* 0x0003e2000c101506 */
[----:B------:R-:W-:Y:S02]  /*18a10*/  PRMT R82, R103, 0x7632, R82 ;  /* 0x0000763267527816 */ /* 0x000fe40000000052 */
[----:B------:R-:W-:-:S02]  /*18a20*/  LEA.HI.X.SX32 R219, R111, R2, 0x1, P2 ;  /* 0x000000026fdb7211 */ /* 0x000fc400010f0eff */
[----:B0-----:R-:W-:-:S04]  /*18a30*/  LEA R107, R3, R111, 0x1 ;  /* 0x0000006f036b7211 */ /* 0x001fc800078e08ff */
[----:B------:R-:W-:Y:S01]  /*18a40*/  LEA R216, P2, R107, R0, 0x1 ;  /* 0x000000006bd87211 */ /* 0x000fe200078408ff */
[----:B-1----:R-:W-:Y:S01]  /*18a50*/  IMAD R103, R3, 0x2, R107 ;  /* 0x0000000203677824 */ /* 0x002fe200078e026b */
[----:B------:R-:W-:Y:S01]  /*18a60*/  PRMT R86, R99, 0x7632, R86 ;  /* 0x0000763263567816 */ /* 0x000fe20000000056 */
[----:B------:R0:W-:Y:S01]  /*18a70*/  STG.E.U16 [R150.64], R99 ;  /* 0x0000006396007986 */ /* 0x0001e2000c101506 */
[----:B------:R-:W-:Y:S02]  /*18a80*/  LEA.HI.X.SX32 R217, R107, R2, 0x1, P2 ;  /* 0x000000026bd97211 */ /* 0x000fe400010f0eff */
[C---:B------:R-:W-:Y:S01]  /*18a90*/  LEA R214, P2, R103.reuse, R0, 0x1 ;  /* 0x0000000067d67211 */ /* 0x040fe200078408ff */
[----:B------:R1:W-:Y:S03]  /*18aa0*/  STG.E.U16 [R148.64], R95 ;  /* 0x0000005f94007986 */ /* 0x0003e6000c101506 */
[----:B------:R-:W-:Y:S01]  /*18ab0*/  LEA.HI.X.SX32 R215, R103, R2, 0x1, P2 ;  /* 0x0000000267d77211 */ /* 0x000fe200010f0eff */
[C---:B0-----:R-:W-:Y:S01]  /*18ac0*/  IMAD R99, R3.reuse, 0x2, R103 ;  /* 0x0000000203637824 */ /* 0x041fe200078e0267 */
[----:B------:R-:W-:Y:S04]  /*18ad0*/  STG.E.U16 [R146.64], R91 ;  /* 0x0000005b92007986 */ /* 0x000fe8000c101506 */
[----:B------:R-:W-:-:S02]  /*18ae0*/  LEA R103, R3, R99, 0x1 ;  /* 0x0000006303677211 */ /* 0x000fc400078e08ff */
[C---:B------:R-:W-:Y:S01]  /*18af0*/  LEA R212, P2, R99.reuse, R0, 0x1 ;  /* 0x0000000063d47211 */ /* 0x040fe200078408ff */
[----:B------:R-:W-:Y:S03]  /*18b00*/  STG.E.U16 [R144.64], R87 ;  /* 0x0000005790007986 */ /* 0x000fe6000c101506 */
[----:B------:R-:W-:Y:S01]  /*18b10*/  LEA.HI.X.SX32 R213, R99, R2, 0x1, P2 ;  /* 0x0000000263d57211 */ /* 0x000fe200010f0eff */
[----:B------:R-:W-:Y:S01]  /*18b20*/  STG.E.U16 [R142.64], R83 ;  /* 0x000000538e007986 */ /* 0x000fe2000c101506 */
[----:B------:R-:W-:Y:S01]  /*18b30*/  IMAD R99, R3, 0x2, R103 ;  /* 0x0000000203637824 */ /* 0x000fe200078e0267 */
[C---:B------:R-:W-:Y:S02]  /*18b40*/  LEA R210, P2, R103.reuse, R0, 0x1 ;  /* 0x0000000067d27211 */ /* 0x040fe400078408ff */
[----:B------:R-:W-:Y:S02]  /*18b50*/  STG.E.U16 [R140.64], R75 ;  /* 0x0000004b8c007986 */ /* 0x000fe4000c101506 */
[----:B------:R-:W-:-:S02]  /*18b60*/  LEA.HI.X.SX32 R211, R103, R2, 0x1, P2 ;  /* 0x0000000267d37211 */ /* 0x000fc400010f0eff */
[----:B------:R-:W-:Y:S01]  /*18b70*/  STG.E.U16 [R138.64], R71 ;  /* 0x000000478a007986 */ /* 0x000fe2000c101506 */
[----:B------:R-:W-:Y:S01]  /*18b80*/  IMAD R103, R3, 0x2, R99 ;  /* 0x0000000203677824 */ /* 0x000fe200078e0263 */
[----:B------:R-:W-:Y:S02]  /*18b90*/  LEA R208, P2, R99, R0, 0x1 ;  /* 0x0000000063d07211 */ /* 0x000fe400078408ff */
[----:B------:R-:W-:Y:S04]  /*18ba0*/  STG.E.U16 [R134.64], R67 ;  /* 0x0000004386007986 */ /* 0x000fe8000c101506 */
[----:B------:R-:W-:Y:S01]  /*18bb0*/  STG.E.U16 [R136.64], R63 ;  /* 0x0000003f88007986 */ /* 0x000fe2000c101506 */
[----:B------:R-:W-:-:S03]  /*18bc0*/  PRMT R90, R95, 0x7632, R90 ;  /* 0x000076325f5a7816 */ /* 0x000fc6000000005a */
[----:B------:R-:W-:Y:S01]  /*18bd0*/  STG.E.U16 [R128.64], R59 ;  /* 0x0000003b80007986 */ /* 0x000fe2000c101506 */
[----:B------:R-:W-:-:S03]  /*18be0*/  PRMT R94, R91, 0x7632, R94 ;  /* 0x000076325b5e7816 */ /* 0x000fc6000000005e */
[----:B------:R-:W-:Y:S01]  /*18bf0*/  STG.E.U16 [R130.64], R55 ;  /* 0x0000003782007986 */ /* 0x000fe2000c101506 */
[----:B------:R-:W-:-:S03]  /*18c00*/  LEA.HI.X.SX32 R209, R99, R2, 0x1, P2 ;  /* 0x0000000263d17211 */ /* 0x000fc600010f0eff */
[----:B------:R-:W-:Y:S01]  /*18c10*/  STG.E.U16 [R132.64], R66 ;  /* 0x0000004284007986 */ /* 0x000fe2000c101506 */
[----:B------:R-:W-:-:S03]  /*18c20*/  PRMT R98, R87, 0x7632, R98 ;  /* 0x0000763257627816 */ /* 0x000fc60000000062 */
[----:B------:R0:W-:Y:S01]  /*18c30*/  STL.64 [R1+0x648], R236 ;  /* 0x000648ec01007387 */ /* 0x0001e20000100a00 */
[----:B------:R-:W-:-:S03]  /*18c40*/  LEA R206, P2, R103, R0, 0x1 ;  /* 0x0000000067ce7211 */ /* 0x000fc600078408ff */
[----:B------:R-:W-:Y:S01]  /*18c50*/  STG.E.U16 [R122.64], R70 ;  /* 0x000000467a007986 */ /* 0x000fe2000c101506 */
[----:B-1----:R-:W-:-:S03]  /*18c60*/  PRMT R95, R83, 0x7632, R95 ;  /* 0x00007632535f7816 */ /* 0x002fc6000000005f */
[----:B------:R-:W-:Y:S01]  /*18c70*/  STG.E.U16 [R124.64], R74 ;  /* 0x0000004a7c007986 */ /* 0x000fe2000c101506 */
[----:B------:R-:W-:Y:S02]  /*18c80*/  LEA R99, R3, R103, 0x1 ;  /* 0x0000006703637211 */ /* 0x000fe400078e08ff */
[C---:B0-----:R-:W-:Y:S01]  /*18c90*/  LOP3.LUT R236, R76.reuse, 0x20, RZ, 0x3c, !PT ;  /* 0x000000204cec7812 */ /* 0x041fe200078e3cff */
[----:B------:R-:W-:Y:S01]  /*18ca0*/  STG.E.U16 [R126.64], R77 ;  /* 0x0000004d7e007986 */ /* 0x000fe2000c101506 */
[C---:B------:R-:W-:Y:S02]  /*18cb0*/  LOP3.LUT R237, R76.reuse, 0x40, RZ, 0x3c, !PT ;  /* 0x000000404ced7812 */ /* 0x040fe400078e3cff */
[----:B------:R-:W-:Y:S01]  /*18cc0*/  LOP3.LUT R234, R76, 0x60, RZ, 0x3c, !PT ;  /* 0x000000604cea7812 */ /* 0x000fe200078e3cff */
[----:B------:R-:W-:Y:S01]  /*18cd0*/  STG.E.U16 [R112.64], R82 ;  /* 0x0000005270007986 */ /* 0x000fe2000c101506 */
[----:B------:R-:W-:-:S03]  /*18ce0*/  PRMT R91, R75, 0x7632, R91 ;  /* 0x000076324b5b7816 */ /* 0x000fc6000000005b */
[----:B------:R-:W-:Y:S01]  /*18cf0*/  STG.E.U16 [R116.64], R86 ;  /* 0x0000005674007986 */ /* 0x000fe2000c101506 */
[----:B------:R-:W-:-:S03]  /*18d00*/  LEA.HI.X.SX32 R207, R103, R2, 0x1, P2 ;  /* 0x0000000267cf7211 */ /* 0x000fc600010f0eff */
[----:B------:R-:W-:Y:S01]  /*18d10*/  STG.E.U16 [R120.64], R90 ;  /* 0x0000005a78007986 */ /* 0x000fe2000c101506 */
[----:B------:R-:W-:-:S03]  /*18d20*/  PRMT R87, R71, 0x7632, R87 ;  /* 0x0000763247577816 */ /* 0x000fc60000000057 */
[----:B------:R-:W0:Y:S01]  /*18d30*/  LDS.128 R124, [R76] ;  /* 0x000000004c7c7984 */ /* 0x000e220000000c00 */
[----:B------:R-:W-:-:S03]  /*18d40*/  LEA R204, P2, R99, R0, 0x1 ;  /* 0x0000000063cc7211 */ /* 0x000fc600078408ff */
[----:B------:R-:W-:Y:S01]  /*18d50*/  STG.E.U16 [R100.64], R94 ;  /* 0x0000005e64007986 */ /* 0x000fe2000c101506 */
[----:B------:R-:W-:-:S03]  /*18d60*/  PRMT R83, R67, 0x7632, R83 ;  /* 0x0000763243537816 */ /* 0x000fc60000000053 */
[----:B------:R-:W1:Y:S01]  /*18d70*/  LDS.128 R120, [R236] ;  /* 0x00000000ec787984 */ /* 0x000e620000000c00 */
[----:B------:R-:W-:-:S03]  /*18d80*/  PRMT R62, R63, 0x7632, R62 ;  /* 0x000076323f3e7816 */ /* 0x000fc6000000003e */
[----:B------:R-:W-:Y:S01]  /*18d90*/  STG.E.U16 [R104.64], R98 ;  /* 0x0000006268007986 */ /* 0x000fe2000c101506 */
[----:B------:R-:W-:-:S03]  /*18da0*/  PRMT R58, R59, 0x7632, R58 ;  /* 0x000076323b3a7816 */ /* 0x000fc6000000003a */
[----:B------:R-:W2:Y:S01]  /*18db0*/  LDS.128 R116, [R237] ;  /* 0x00000000ed747984 */ /* 0x000ea20000000c00 */
[----:B------:R-:W-:-:S03]  /*18dc0*/  IMAD R75, R3, 0x2, R99 ;  /* 0x00000002034b7824 */ /* 0x000fc600078e0263 */
[----:B------:R-:W-:Y:S01]  /*18dd0*/  STG.E.U16 [R108.64], R95 ;  /* 0x0000005f6c007986 */ /* 0x000fe2000c101506 */
[----:B------:R-:W-:-:S03]  /*18de0*/  LEA.HI.X.SX32 R205, R99, R2, 0x1, P2 ;  /* 0x0000000263cd7211 */ /* 0x000fc600010f0eff */
[----:B------:R-:W3:Y:S01]  /*18df0*/  LDS.128 R112, [R234] ;  /* 0x00000000ea707984 */ /* 0x000ee20000000c00 */
[----:B------:R-:W-:-:S03]  /*18e00*/  PRMT R54, R55, 0x7632, R54 ;  /* 0x0000763237367816 */ /* 0x000fc60000000036 */
[----:B------:R-:W4:Y:S04]  /*18e10*/  LDS.128 R108, [R76+0x800] ;  /* 0x000800004c6c7984 */ /* 0x000f280000000c00 */
[----:B------:R-:W0:Y:S04]  /*18e20*/  LDS.128 R104, [R236+0x800] ;  /* 0x00080000ec687984 */ /* 0x000e280000000c00 */
[----:B------:R-:W-:Y:S04]  /*18e30*/  STG.E.U16 [R96.64], R91 ;  /* 0x0000005b60007986 */ /* 0x000fe8000c101506 */
        /* <DEDUP_REMOVED lines=11> */
[----:B------:R-:W1:Y:S04]  /*18ef0*/  LDS.128 R76, [R76+0x1800] ;  /* 0x001800004c4c7984 */ /* 0x000e680000000c00 */
[----:B------:R-:W2:Y:S04]  /*18f00*/  LDS.128 R128, [R236+0x1800] ;  /* 0x00180000ec807984 */ /* 0x000ea80000000c00 */
[----:B------:R-:W3:Y:S01]  /*18f10*/  LDS.128 R132, [R237+0x1800] ;  /* 0x00180000ed847984 */ /* 0x000ee20000000c00 */
[----:B------:R-:W-:-:S03]  /*18f20*/  IMAD R71, R3, 0x2, R75 ;  /* 0x0000000203477824 */ /* 0x000fc600078e024b */
[----:B------:R-:W4:Y:S01]  /*18f30*/  LDS.128 R136, [R234+0x1800] ;  /* 0x00180000ea887984 */ /* 0x000f220000000c00 */
[----:B------:R-:W-:Y:S02]  /*18f40*/  LEA R202, P2, R75, R0, 0x1 ;  /* 0x000000004bca7211 */ /* 0x000fe400078408ff */
[----:B------:R-:W-:Y:S02]  /*18f50*/  LEA R67, R3, R71, 0x1 ;  /* 0x0000004703437211 */ /* 0x000fe400078e08ff */
[----:B------:R-:W-:Y:S02]  /*18f60*/  LEA.HI.X.SX32 R203, R75, R2, 0x1, P2 ;  /* 0x000000024bcb7211 */ /* 0x000fe400010f0eff */
[----:B------:R-:W-:Y:S01]  /*18f70*/  LEA R200, P2, R71, R0, 0x1 ;  /* 0x0000000047c87211 */ /* 0x000fe200078408ff */
[----:B------:R-:W-:-:S03]  /*18f80*/  IMAD R63, R3, 0x2, R67 ;  /* 0x00000002033f7824 */ /* 0x000fc600078e0243 */
[----:B------:R-:W-:Y:S02]  /*18f90*/  LEA.HI.X.SX32 R201, R71, R2, 0x1, P2 ;  /* 0x0000000247c97211 */ /* 0x000fe400010f0eff */
[----:B------:R-:W-:Y:S01]  /*18fa0*/  LEA R194, P2, R67, R0, 0x1 ;  /* 0x0000000043c27211 */ /* 0x000fe200078408ff */
[----:B------:R-:W-:-:S03]  /*18fb0*/  IMAD R59, R3, 0x2, R63 ;  /* 0x00000002033b7824 */ /* 0x000fc600078e023f */
[----:B------:R-:W-:Y:S02]  /*18fc0*/  LEA.HI.X.SX32 R195, R67, R2, 0x1, P2 ;  /* 0x0000000243c37211 */ /* 0x000fe400010f0eff */
[----:B------:R-:W-:Y:S02]  /*18fd0*/  LEA R198, P2, R63, R0, 0x1 ;  /* 0x000000003fc67211 */ /* 0x000fe400078408ff */
[----:B------:R-:W-:Y:S02]  /*18fe0*/  LEA R55, R3, R59, 0x1 ;  /* 0x0000003b03377211 */ /* 0x000fe400078e08ff */
[----:B------:R-:W-:Y:S02]  /*18ff0*/  LEA.HI.X.SX32 R199, R63, R2, 0x1, P2 ;  /* 0x000000023fc77211 */ /* 0x000fe400010f0eff */
[C---:B------:R-:W-:Y:S01]  /*19000*/  LEA R196, P2, R59.reuse, R0, 0x1 ;  /* 0x000000003bc47211 */ /* 0x040fe200078408ff */
[----:B0-----:R0:W-:Y:S03]  /*19010*/  STG.E.U16 [R68.64], R124 ;  /* 0x0000007c44007986 */ /* 0x0011e6000c101506 */
[----:B------:R-:W-:Y:S01]  /*19020*/  LEA.HI.X.SX32 R197, R59, R2, 0x1, P2 ;  /* 0x000000023bc57211 */ /* 0x000fe200010f0eff */
[----:B-1----:R1:W-:Y:S01]  /*19030*/  STG.E.U16 [R72.64], R120 ;  /* 0x0000007848007986 */ /* 0x0023e2000c101506 */
[----:B------:R-:W-:Y:S01]  /*19040*/  LEA R192, P2, R55, R0, 0x1 ;  /* 0x0000000037c07211 */ /* 0x000fe200078408ff */
[----:B------:R-:W-:-:S02]  /*19050*/  IMAD R59, R3, 0x2, R55 ;  /* 0x00000002033b7824 */ /* 0x000fc400078e0237 */
[----:B--2---:R-:W-:Y:S04]  /*19060*/  STG.E.U16 [R64.64], R116 ;  /* 0x0000007440007986 */ /* 0x004fe8000c101506 */
[----:B---3--:R-:W-:Y:S01]  /*19070*/  STG.E.U16 [R60.64], R112 ;  /* 0x000000703c007986 */ /* 0x008fe2000c101506 */
[----:B------:R-:W-:-:S03]  /*19080*/  LEA.HI.X.SX32 R193, R55, R2, 0x1, P2 ;  /* 0x0000000237c17211 */ /* 0x000fc600010f0eff */
[----:B----4-:R-:W-:Y:S01]  /*19090*/  STG.E.U16 [R56.64], R108 ;  /* 0x0000006c38007986 */ /* 0x010fe2000c101506 */
[----:B------:R-:W-:-:S03]  /*190a0*/  LEA R190, P2, R59, R0, 0x1 ;  /* 0x000000003bbe7211 */ /* 0x000fc600078408ff */
[----:B------:R-:W-:Y:S01]  /*190b0*/  STL.64 [R1+0x650], R238 ;  /* 0x000650ee01007387 */ /* 0x000fe20000100a00 */
[----:B------:R-:W-:-:S03]  /*190c0*/  IMAD R55, R3, 0x2, R59 ;  /* 0x0000000203377824 */ /* 0x000fc600078e023b */
[----:B------:R-:W-:Y:S04]  /*190d0*/  STG.E.U16 [R52.64], R104 ;  /* 0x0000006834007986 */ /* 0x000fe8000c101506 */
[----:B------:R-:W-:Y:S04]  /*190e0*/  STL.64 [R1+0x658], R250 ;  /* 0x000658fa01007387 */ /* 0x000fe80000100a00 */
[----:B------:R-:W-:Y:S04]  /*190f0*/  STG.E.U16 [R50.64], R100 ;  /* 0x0000006432007986 */ /* 0x000fe8000c101506 */
[----:B------:R-:W-:Y:S04]  /*19100*/  STL.64 [R1+0x660], R248 ;  /* 0x000660f801007387 */ /* 0x000fe80000100a00 */
[----:B------:R-:W-:Y:S01]  /*19110*/  STG.E.U16 [R48.64], R96 ;  /* 0x0000006030007986 */ /* 0x000fe2000c101506 */
[----:B0-----:R-:W-:-:S03]  /*19120*/  PRMT R124, R124, 0x7632, R124 ;  /* 0x000076327c7c7816 */ /* 0x001fc6000000007c */
[----:B------:R-:W-:Y:S04]  /*19130*/  STL.64 [R1+0x668], R246 ;  /* 0x000668f601007387 */ /* 0x000fe80000100a00 */
[----:B------:R-:W-:Y:S01]  /*19140*/  STG.E.U16 [R46.64], R92 ;  /* 0x0000005c2e007986 */ /* 0x000fe2000c101506 */
[----:B------:R-:W-:-:S03]  /*19150*/  LEA.HI.X.SX32 R191, R59, R2, 0x1, P2 ;  /* 0x000000023bbf7211 */ /* 0x000fc600010f0eff */
[----:B------:R0:W-:Y:S01]  /*19160*/  STL.64 [R1+0x670], R244 ;  /* 0x000670f401007387 */ /* 0x0001e20000100a00 */
[----:B-1----:R-:W-:-:S03]  /*19170*/  PRMT R120, R120, 0x7632, R120 ;  /* 0x0000763278787816 */ /* 0x002fc60000000078 */
[----:B------:R-:W-:Y:S01]  /*19180*/  STG.E.U16 [R44.64], R88 ;  /* 0x000000582c007986 */ /* 0x000fe2000c101506 */
[----:B------:R-:W-:-:S03]  /*19190*/  LEA R188, P2, R55, R0, 0x1 ;  /* 0x0000000037bc7211 */ /* 0x000fc600078408ff */
[----:B------:R-:W2:Y:S01]  /*191a0*/  LDL.LU R234, [R1+0x98] ;  /* 0x0000980001ea7983 */ /* 0x000ea20000300800 */
[----:B------:R-:W-:-:S03]  /*191b0*/  LEA R59, R3, R55, 0x1 ;  /* 0x00000037033b7211 */ /* 0x000fc600078e08ff */
[----:B------:R-:W-:Y:S04]  /*191c0*/  STG.E.U16 [R42.64], R84 ;  /* 0x000000542a007986 */ /* 0x000fe8000c101506 */
[----:B0-----:R-:W3:Y:S04]  /*191d0*/  LDL.LU.64 R244, [R1+0x38] ;  /* 0x0000380001f47983 */ /* 0x001ee80000300a00 */
[----:B------:R-:W-:Y:S04]  /*191e0*/  STG.E.U16 [R40.64], R80 ;  /* 0x0000005028007986 */ /* 0x000fe8000c101506 */
[----:B------:R-:W4:Y:S04]  /*191f0*/  LDL.LU.64 R246, [R1+0x30] ;  /* 0x0000300001f67983 */ /* 0x000f280000300a00 */
[----:B------:R-:W-:Y:S04]  /*19200*/  STG.E.U16 [R38.64], R76 ;  /* 0x0000004c26007986 */ /* 0x000fe8000c101506 */
[----:B------:R-:W2:Y:S04]  /*19210*/  LDL.LU.64 R248, [R1+0x28] ;  /* 0x0000280001f87983 */ /* 0x000ea80000300a00 */
[----:B------:R-:W-:Y:S01]  /*19220*/  STG.E.U16 [R36.64], R128 ;  /* 0x0000008024007986 */ /* 0x000fe2000c101506 */
[----:B------:R-:W-:-:S03]  /*19230*/  LEA.HI.X.SX32 R189, R55, R2, 0x1, P2 ;  /* 0x0000000237bd7211 */ /* 0x000fc600010f0eff */
[----:B------:R-:W2:Y:S04]  /*19240*/  LDL.LU.64 R250, [R1+0x20] ;  /* 0x0000200001fa7983 */ /* 0x000ea80000300a00 */
[----:B------:R-:W-:Y:S01]  /*19250*/  STG.E.U16 [R34.64], R132 ;  /* 0x0000008422007986 */ /* 0x000fe2000c101506 */
[----:B------:R-:W-:-:S03]  /*19260*/  LEA R186, P2, R59, R0, 0x1 ;  /* 0x000000003bba7211 */ /* 0x000fc600078408ff */
[----:B------:R-:W2:Y:S01]  /*19270*/  LDL.LU.64 R238, [R1+0x18] ;  /* 0x0000180001ee7983 */ /* 0x000ea20000300a00 */
[----:B------:R-:W-:-:S03]  /*19280*/  IMAD R55, R3, 0x2, R59 ;  /* 0x0000000203377824 */ /* 0x000fc600078e023b */
[----:B------:R-:W-:Y:S04]  /*19290*/  STG.E.U16 [R30.64], R136 ;  /* 0x000000881e007986 */ /* 0x000fe8000c101506 */
[----:B------:R-:W2:Y:S04]  /*192a0*/  LDL.LU.64 R236, [R1+0x10] ;  /* 0x0000100001ec7983 */ /* 0x000ea80000300a00 */
[----:B------:R0:W-:Y:S04]  /*192b0*/  STG.E.U16 [R26.64], R124 ;  /* 0x0000007c1a007986 */ /* 0x0001e8000c101506 */
[----:B------:R1:W-:Y:S01]  /*192c0*/  STG.E.U16 [R22.64], R120 ;  /* 0x0000007816007986 */ /* 0x0003e2000c101506 */
[----:B------:R-:W-:Y:S01]  /*192d0*/  LEA.HI.X.SX32 R187, R59, R2, 0x1, P2 ;  /* 0x000000023bbb7211 */ /* 0x000fe200010f0eff */
[----:B------:R-:W-:-:S02]  /*192e0*/  IMAD R59, R3, 0x2, R55 ;  /* 0x00000002033b7824 */ /* 0x000fc400078e0237 */
[----:B0-----:R-:W2:Y:S04]  /*192f0*/  LDL.LU R124, [R1+0x54] ;  /* 0x00005400017c7983 */ /* 0x001ea80000300800 */
[----:B-1----:R-:W2:Y:S01]  /*19300*/  LDL.LU R120, [R1+0x50] ;  /* 0x0000500001787983 */ /* 0x002ea20000300800 */
        /* <DEDUP_REMOVED lines=65> */
[C---:B------:R-:W-:Y:S02]  /*19720*/  LEA R140, P2, R52.reuse, R0, 0x1 ;  /* 0x00000000348c7211 */ /* 0x040fe400078408ff */
        /* <DEDUP_REMOVED lines=18> */
[C---:B------:R-:W-:Y:S02]  /*19850*/  LEA R42, R3.reuse, R44, 0x1 ;  /* 0x0000002c032a7211 */ /* 0x040fe400078e08ff */
        /* <DEDUP_REMOVED lines=20> */
[----:B------:R-:W-:Y:S01]  /*199a0*/  IMAD R26, R3, 0x2, R27 ;  /* 0x00000002031a7824 */ /* 0x000fe200078e021b */
[----:B------:R-:W-:-:S02]  /*199b0*/  PRMT R116, R116, 0x7632, R116 ;  /* 0x0000763274747816 */ /* 0x000fc40000000074 */
[----:B------:R-:W-:Y:S01]  /*199c0*/  LEA.HI.X.SX32 R35, R27, R2, 0x1, P2 ;  /* 0x000000021b237211 */ /* 0x000fe200010f0eff */
[----:B------:R-:W-:Y:S01]  /*199d0*/  IMAD R22, R3, 0x2, R26 ;  /* 0x0000000203167824 */ /* 0x000fe200078e021a */
[C---:B------:R-:W-:Y:S01]  /*199e0*/  LEA R30, P2, R26.reuse, R0, 0x1 ;  /* 0x000000001a1e7211 */ /* 0x040fe200078408ff */
[----:B------:R0:W-:Y:S03]  /*199f0*/  STG.E.U16 [R18.64], R116 ;  /* 0x0000007412007986 */ /* 0x0001e6000c101506 */
[----:B------:R-:W-:Y:S02]  /*19a00*/  LEA.HI.X.SX32 R31, R26, R2, 0x1, P2 ;  /* 0x000000021a1f7211 */ /* 0x000fe400010f0eff */
[----:B------:R-:W-:Y:S02]  /*19a10*/  LEA R26, P2, R22, R0, 0x1 ;  /* 0x00000000161a7211 */ /* 0x000fe400078408ff */
[----:B------:R-:W-:-:S02]  /*19a20*/  PRMT R112, R112, 0x7632, R112 ;  /* 0x0000763270707816 */ /* 0x000fc40000000070 */
[C---:B0-----:R-:W-:Y:S02]  /*19a30*/  LEA R18, R3.reuse, R22, 0x1 ;  /* 0x0000001603127211 */ /* 0x041fe400078e08ff */
[----:B------:R-:W-:Y:S02]  /*19a40*/  LEA.HI.X.SX32 R27, R22, R2, 0x1, P2 ;  /* 0x00000002161b7211 */ /* 0x000fe400010f0eff */
[----:B------:R-:W-:Y:S01]  /*19a50*/  LEA R22, P2, R18, R0, 0x1 ;  /* 0x0000000012167211 */ /* 0x000fe200078408ff */
[----:B------:R-:W-:Y:S01]  /*19a60*/  IMAD R19, R3, 0x2, R18 ;  /* 0x0000000203137824 */ /* 0x000fe200078e0212 */
[----:B------:R0:W-:Y:S01]  /*19a70*/  STG.E.U16 [R14.64], R112 ;  /* 0x000000700e007986 */ /* 0x0001e2000c101506 */
[----:B------:R-:W-:Y:S02]  /*19a80*/  PRMT R108, R108, 0x7632, R108 ;  /* 0x000076326c6c7816 */ /* 0x000fe4000000006c */
[----:B------:R-:W-:Y:S02]  /*19a90*/  LEA.HI.X.SX32 R23, R18, R2, 0x1, P2 ;  /* 0x0000000212177211 */ /* 0x000fe400010f0eff */
[----:B------:R-:W-:Y:S01]  /*19aa0*/  LEA R18, P2, R19, R0, 0x1 ;  /* 0x0000000013127211 */ /* 0x000fe200078408ff */
[----:B------:R1:W-:Y:S01]  /*19ab0*/  STG.E.U16 [R10.64], R108 ;  /* 0x0000006c0a007986 */ /* 0x0003e2000c101506 */
[----:B0-----:R-:W-:-:S02]  /*19ac0*/  LEA R15, R3, R19, 0x1 ;  /* 0x00000013030f7211 */ /* 0x001fc400078e08ff */
[----:B------:R-:W-:Y:S02]  /*19ad0*/  LEA.HI.X.SX32 R19, R19, R2, 0x1, P2 ;  /* 0x0000000213137211 */ /* 0x000fe400010f0eff */
[----:B------:R-:W-:Y:S01]  /*19ae0*/  LEA R14, P2, R15, R0, 0x1 ;  /* 0x000000000f0e7211 */ /* 0x000fe200078408ff */
[----:B-1----:R-:W-:Y:S01]  /*19af0*/  IMAD R11, R3, 0x2, R15 ;  /* 0x00000002030b7824 */ /* 0x002fe200078e020f */
[----:B------:R-:W-:Y:S02]  /*19b00*/  PRMT R104, R104, 0x7632, R104 ;  /* 0x0000763268687816 */ /* 0x000fe40000000068 */
[----:B------:R-:W-:Y:S02]  /*19b10*/  LEA.HI.X.SX32 R15, R15, R2, 0x1, P2 ;  /* 0x000000020f0f7211 */ /* 0x000fe400010f0eff */
[----:B------:R-:W-:Y:S02]  /*19b20*/  LEA R10, P2, R11, R0, 0x1 ;  /* 0x000000000b0a7211 */ /* 0x000fe400078408ff */
[----:B------:R-:W-:Y:S01]  /*19b30*/  LEA R36, R3, R11, 0x1 ;  /* 0x0000000b03247211 */ /* 0x000fe200078e08ff */
[----:B------:R0:W-:Y:S01]  /*19b40*/  STG.E.U16 [R8.64], R104 ;  /* 0x0000006808007986 */ /* 0x0001e2000c101506 */
[----:B------:R-:W-:-:S02]  /*19b50*/  PRMT R100, R100, 0x7632, R100 ;  /* 0x0000763264647816 */ /* 0x000fc40000000064 */
[----:B------:R-:W-:Y:S01]  /*19b60*/  LEA.HI.X.SX32 R11, R11, R2, 0x1, P2 ;  /* 0x000000020b0b7211 */ /* 0x000fe200010f0eff */
[C---:B------:R-:W-:Y:S02]  /*19b70*/  IMAD R37, R3.reuse, 0x2, R36 ;  /* 0x0000000203257824 */ /* 0x040fe400078e0224 */
[----:B------:R1:W-:Y:S01]  /*19b80*/  STG.E.U16 [R6.64], R100 ;  /* 0x0000006406007986 */ /* 0x0003e2000c101506 */
[C---:B0-----:R-:W-:Y:S02]  /*19b90*/  LEA R8, P2, R36.reuse, R0, 0x1 ;  /* 0x0000000024087211 */ /* 0x041fe400078408ff */
[----:B------:R-:W-:Y:S02]  /*19ba0*/  LEA R40, R3, R37, 0x1 ;  /* 0x0000002503287211 */ /* 0x000fe400078e08ff */
[----:B------:R-:W-:Y:S02]  /*19bb0*/  LEA.HI.X.SX32 R9, R36, R2, 0x1, P2 ;  /* 0x0000000224097211 */ /* 0x000fe400010f0eff */
[----:B-1----:R-:W-:Y:S01]  /*19bc0*/  LEA R6, P2, R37, R0, 0x1 ;  /* 0x0000000025067211 */ /* 0x002fe200078408ff */
[----:B------:R-:W-:Y:S01]  /*19bd0*/  IMAD R36, R3, 0x2, R40 ;  /* 0x0000000203247824 */ /* 0x000fe200078e0228 */
[----:B------:R-:W-:-:S02]  /*19be0*/  PRMT R96, R96, 0x7632, R96 ;  /* 0x0000763260607816 */ /* 0x000fc40000000060 */
[----:B------:R-:W-:Y:S02]  /*19bf0*/  LEA.HI.X.SX32 R7, R37, R2, 0x1, P2 ;  /* 0x0000000225077211 */ /* 0x000fe400010f0eff */
[----:B------:R-:W-:Y:S01]  /*19c00*/  LEA R64, P2, R40, R0, 0x1 ;  /* 0x0000000028407211 */ /* 0x000fe200078408ff */
        /* <DEDUP_REMOVED lines=15> */
[----:B------:R-:W-:Y:S02]  /*19d00*/  LEA.HI.X.SX32 R53, R29, R2, 0x1, P2 ;  /* 0x000000021d357211 */ /* 0x000fe400010f0eff */
[C---:B------:R-:W-:Y:S01]  /*19d10*/  LEA R48, P2, R28.reuse, R0, 0x1 ;  /* 0x000000001c307211 */ /* 0x040fe200078408ff */
[----:B------:R1:W-:Y:S01]  /*19d20*/  STG.E.U16 [R20.64], R84 ;  /* 0x0000005414007986 */ /* 0x0003e2000c101506 */
[C---:B0-----:R-:W-:Y:S02]  /*19d30*/  IMAD R24, R3.reuse, 0x2, R28 ;  /* 0x0000000203187824 */ /* 0x041fe400078e021c */
[----:B------:R-:W-:Y:S01]  /*19d40*/  LEA.HI.X.SX32 R49, R28, R2, 0x1, P2 ;  /* 0x000000021c317211 */ /* 0x000fe200010f0eff */
[----:B------:R-:W0:Y:S02]  /*19d50*/  S2R R116, SR_TID.X ;  /* 0x0000000000747919 */ /* 0x000e240000002100 */
[----:B------:R-:W-:Y:S02]  /*19d60*/  LEA R44, P2, R24, R0, 0x1 ;  /* 0x00000000182c7211 */ /* 0x000fe400078408ff */
[----:B-1----:R-:W-:-:S02]  /*19d70*/  LEA R21, R3, R24, 0x1 ;  /* 0x0000001803157211 */ /* 0x002fc400078e08ff */
[----:B------:R-:W-:Y:S02]  /*19d80*/  PRMT R80, R80, 0x7632, R80 ;  /* 0x0000763250507816 */ /* 0x000fe40000000050 */
[----:B------:R-:W-:Y:S01]  /*19d90*/  LEA.HI.X.SX32 R45, R24, R2, 0x1, P2 ;  /* 0x00000002182d7211 */ /* 0x000fe200010f0eff */
[----:B------:R-:W-:Y:S01]  /*19da0*/  IMAD R20, R3, 0x2, R21 ;  /* 0x0000000203147824 */ /* 0x000fe200078e0215 */
[C---:B------:R-:W-:Y:S01]  /*19db0*/  LEA R40, P2, R21.reuse, R0, 0x1 ;  /* 0x0000000015287211 */ /* 0x040fe200078408ff */
[----:B------:R1:W-:Y:S01]  /*19dc0*/  STG.E.U16 [R16.64], R80 ;  /* 0x0000005010007986 */ /* 0x0003e2000c101506 */
[----:B------:R-:W-:Y:S02]  /*19dd0*/  PRMT R76, R76, 0x7632, R76 ;  /* 0x000076324c4c7816 */ /* 0x000fe4000000004c */
[----:B------:R-:W-:Y:S02]  /*19de0*/  LEA.HI.X.SX32 R41, R21, R2, 0x1, P2 ;  /* 0x0000000215297211 */ /* 0x000fe400010f0eff */
[----:B------:R-:W-:Y:S01]  /*19df0*/  LEA R36, P2, R20, R0, 0x1 ;  /* 0x0000000014247211 */ /* 0x000fe200078408ff */
[----:B------:R0:W-:Y:S01]  /*19e00*/  STG.E.U16 [R12.64], R76 ;  /* 0x0000004c0c007986 */ /* 0x0001e2000c101506 */
[----:B-1----:R-:W-:-:S03]  /*19e10*/  LEA R16, R3, R20, 0x1 ;  /* 0x0000001403107211 */ /* 0x002fc600078e08ff */
[----:B------:R-:W1:Y:S01]  /*19e20*/  S2R R96, SR_TID.X ;  /* 0x0000000000607919 */ /* 0x000e620000002100 */
[----:B------:R-:W-:Y:S02]  /*19e30*/  LEA.HI.X.SX32 R37, R20, R2, 0x1, P2 ;  /* 0x0000000214257211 */ /* 0x000fe400010f0eff */
[----:B------:R-:W-:Y:S01]  /*19e40*/  LEA R32, P2, R16, R0, 0x1 ;  /* 0x0000000010207211 */ /* 0x000fe200078408ff */
[----:B0-----:R-:W-:Y:S01]  /*19e50*/  IMAD R13, R3, 0x2, R16 ;  /* 0x00000002030d7824 */ /* 0x001fe200078e0210 */
[----:B------:R-:W-:Y:S02]  /*19e60*/  PRMT R128, R128, 0x7632, R128 ;  /* 0x0000763280807816 */ /* 0x000fe40000000080 */
[----:B------:R-:W-:Y:S02]  /*19e70*/  LEA.HI.X.SX32 R33, R16, R2, 0x1, P2 ;  /* 0x0000000210217211 */ /* 0x000fe400010f0eff */
[----:B------:R-:W-:Y:S02]  /*19e80*/  LEA R28, P2, R13, R0, 0x1 ;  /* 0x000000000d1c7211 */ /* 0x000fe400078408ff */
[----:B------:R-:W-:Y:S01]  /*19e90*/  LEA R12, R3, R13, 0x1 ;  /* 0x0000000d030c7211 */ /* 0x000fe200078e08ff */
[----:B------:R0:W-:Y:S01]  /*19ea0*/  STG.E.U16 [R4.64], R128 ;  /* 0x0000008004007986 */ /* 0x0001e2000c101506 */
[----:B------:R-:W-:-:S02]  /*19eb0*/  LEA.HI.X.SX32 R29, R13, R2, 0x1, P2 ;  /* 0x000000020d1d7211 */ /* 0x000fc400010f0eff */
[----:B------:R-:W-:-:S04]  /*19ec0*/  LEA R24, P2, R12, R0, 0x1 ;  /* 0x000000000c187211 */ /* 0x000fc800078408ff */
[----:B------:R-:W-:Y:S01]  /*19ed0*/  LEA.HI.X.SX32 R25, R12, R2, 0x1, P2 ;  /* 0x000000020c197211 */ /* 0x000fe200010f0eff */
[----:B0-----:R-:W-:Y:S01]  /*19ee0*/  IMAD.SHL.U32 R4, R116, 0x10, RZ ;  /* 0x0000001074047824 */ /* 0x001fe200078e00ff */
[----:B------:R-:W-:-:S04]  /*19ef0*/  LEA R5, R3, R12, 0x1 ;  /* 0x0000000c03057211 */ /* 0x000fc800078e08ff */
[----:B------:R-:W-:Y:S01]  /*19f00*/  LOP3.LUT R13, R4, 0x70, RZ, 0xc0, !PT ;  /* 0x00000070040d7812 */ /* 0x000fe200078ec0ff */
[----:B------:R-:W-:Y:S01]  /*19f10*/  IMAD R4, R3, 0x2, R5 ;  /* 0x0000000203047824 */ /* 0x000fe200078e0205 */
[----:B------:R-:W-:-:S04]  /*19f20*/  LEA R20, P2, R5, R0, 0x1 ;  /* 0x0000000005147211 */ /* 0x000fc800078408ff */
[----:B------:R-:W-:Y:S01]  /*19f30*/  LEA.HI.X.SX32 R21, R5, R2, 0x1, P2 ;  /* 0x0000000205157211 */ /* 0x000fe200010f0eff */
[C---:B------:R-:W-:Y:S01]  /*19f40*/  IMAD R5, R3.reuse, 0x2, R4 ;  /* 0x0000000203057824 */ /* 0x040fe200078e0204 */
[C---:B-1----:R-:W-:Y:S02]  /*19f50*/  LOP3.LUT R92, R96.reuse, 0x20, RZ, 0xc0, !PT ;  /* 0x00000020605c7812 */ /* 0x042fe400078ec0ff */
[----:B------:R-:W-:Y:S02]  /*19f60*/  LOP3.LUT R96, R96, 0x18, RZ, 0xc0, !PT ;  /* 0x0000001860607812 */ /* 0x000fe400078ec0ff */
[C---:B------:R-:W-:Y:S02]  /*19f70*/  LEA R76, R3.reuse, R5, 0x1 ;  /* 0x00000005034c7211 */ /* 0x040fe400078e08ff */
[----:B------:R-:W-:Y:S02]  /*19f80*/  LEA R12, R92, R13, 0x2 ;  /* 0x0000000d5c0c7211 */ /* 0x000fe400078e10ff */
[----:B------:R-:W-:Y:S01]  /*19f90*/  LEA R16, P2, R4, R0, 0x1 ;  /* 0x0000000004107211 */ /* 0x000fe200078408ff */
[----:B------:R-:W-:Y:S01]  /*19fa0*/  IMAD R3, R3, 0x2, R76 ;  /* 0x0000000203037824 */ /* 0x000fe200078e024c */
[----:B------:R-:W-:-:S02]  /*19fb0*/  LEA.HI R84, R96, R12, RZ, 0x1f ;  /* 0x0000000c60547211 */ /* 0x000fc400078ff8ff */
[----:B------:R-:W-:Y:S02]  /*19fc0*/  LEA.HI.X.SX32 R17, R4, R2, 0x1, P2 ;  /* 0x0000000204117211 */ /* 0x000fe400010f0eff */
[-C--:B------:R-:W-:Y:S02]  /*19fd0*/  LEA R12, P2, R5, R0.reuse, 0x1 ;  /* 0x00000000050c7211 */ /* 0x080fe400078408ff */
[----:B--2---:R-:W-:Y:S02]  /*19fe0*/  FSEL R80, R120, -INF , P4 ;  /* 0xff80000078507808 */ /* 0x004fe40002000000 */
[----:B------:R-:W-:Y:S02]  /*19ff0*/  LEA R4, P3, R3, R0, 0x1 ;  /* 0x0000000003047211 */ /* 0x000fe400078608ff */
[----:B------:R-:W-:Y:S02]  /*1a000*/  LEA.HI.X.SX32 R13, R5, R2, 0x1, P2 ;  /* 0x00000002050d7211 */ /* 0x000fe400010f0eff */
[----:B------:R-:W-:-:S02]  /*1a010*/  ISETP.NE.AND P4, PT, R234, RZ, PT ;  /* 0x000000ffea00720c */ /* 0x000fc40003f85270 */
[----:B------:R-:W-:Y:S02]  /*1a020*/  LEA R234, P2, R76, R0, 0x1 ;  /* 0x000000004cea7211 */ /* 0x000fe400078408ff */
[----:B------:R-:W-:Y:S02]  /*1a030*/  PRMT R132, R132, 0x7632, R132 ;  /* 0x0000763284847816 */ /* 0x000fe40000000084 */
[-C--:B------:R-:W-:Y:S02]  /*1a040*/  LEA.HI.X.SX32 R5, R3, R2.reuse, 0x1, P3 ;  /* 0x0000000203057211 */ /* 0x080fe400018f0eff */
[----:B------:R-:W-:Y:S02]  /*1a050*/  PRMT R136, R136, 0x7632, R136 ;  /* 0x0000763288887816 */ /* 0x000fe40000000088 */
[----:B------:R-:W-:Y:S02]  /*1a060*/  FSETP.NEU.AND P3, PT, R235, RZ, PT ;  /* 0x000000ffeb00720b */ /* 0x000fe40003f6d000 */
[----:B------:R-:W-:Y:S01]  /*1a070*/  LEA.HI.X.SX32 R235, R76, R2, 0x1, P2 ;  /* 0x000000024ceb7211 */ /* 0x000fe200010f0eff */
[----:B---3--:R0:W-:Y:S01]  /*1a080*/  STG.E.U16 [R244.64], R132 ;  /* 0x00000084f4007986 */ /* 0x0081e2000c101506 */
[----:B------:R-:W-:-:S03]  /*1a090*/  FSETP.NEU.AND P2, PT, R252, RZ, PT ;  /* 0x000000fffc00720b */ /* 0x000fc60003f4d000 */
[----:B------:R-:W2:Y:S04]  /*1a0a0*/  LDL.LU R252, [R1+0x678] ;  /* 0x0006780001fc7983 */ /* 0x000ea80000300800 */
[----:B----4-:R1:W-:Y:S04]  /*1a0b0*/  STG.E.U16 [R246.64], R136 ;  /* 0x00000088f6007986 */ /* 0x0103e8000c101506 */
[----:B0-----:R-:W3:Y:S04]  /*1a0c0*/  LDL.LU.64 R244, [R1+0x670] ;  /* 0x0006700001f47983 */ /* 0x001ee80000300a00 */
[----:B------:R0:W-:Y:S04]  /*1a0d0*/  STG.E.U16 [R248.64], R125 ;  /* 0x0000007df8007986 */ /* 0x0001e8000c101506 */
[----:B-1----:R-:W4:Y:S04]  /*1a0e0*/  LDL.LU.64 R246, [R1+0x668] ;  /* 0x0006680001f67983 */ /* 0x002f280000300a00 */
[----:B------:R1:W-:Y:S04]  /*1a0f0*/  STG.E.U16 [R250.64], R121 ;  /* 0x00000079fa007986 */ /* 0x0003e8000c101506 */
[----:B0-----:R-:W2:Y:S04]  /*1a100*/  LDL.LU.64 R248, [R1+0x660] ;  /* 0x0006600001f87983 */ /* 0x001ea80000300a00 */
[----:B------:R0:W-:Y:S04]  /*1a110*/  STG.E.U16 [R238.64], R117 ;  /* 0x00000075ee007986 */ /* 0x0001e8000c101506 */
[----:B-1----:R-:W2:Y:S04]  /*1a120*/  LDL.LU.64 R250, [R1+0x658] ;  /* 0x0006580001fa7983 */ /* 0x002ea80000300a00 */
[----:B------:R1:W-:Y:S04]  /*1a130*/  STG.E.U16 [R236.64], R113 ;  /* 0x00000071ec007986 */ /* 0x0003e8000c101506 */
[----:B0-----:R-:W2:Y:S04]  /*1a140*/  LDL.LU.64 R238, [R1+0x650] ;  /* 0x0006500001ee7983 */ /* 0x001ea80000300a00 */
[----:B-1----:R-:W2:Y:S01]  /*1a150*/  LDL.LU.64 R236, [R1+0x648] ;  /* 0x0006480001ec7983 */ /* 0x002ea20000300a00 */
[----:B------:R-:W-:-:S02]  /*1a160*/  PRMT R112, R125, 0x7632, R112 ;  /* 0x000076327d707816 */ /* 0x000fc40000000070 */
[----:B------:R-:W-:Y:S02]  /*1a170*/  PRMT R121, R121, 0x7632, R121 ;  /* 0x0000763279797816 */ /* 0x000fe40000000079 */
[----:B------:R-:W-:Y:S02]  /*1a180*/  PRMT R117, R117, 0x7632, R117 ;  /* 0x0000763275757816 */ /* 0x000fe40000000075 */
[----:B------:R-:W-:Y:S02]  /*1a190*/  PRMT R104, R93, 0x7632, R104 ;  /* 0x000076325d687816 */ /* 0x000fe40000000068 */
[----:B------:R-:W-:Y:S02]  /*1a1a0*/  PRMT R100, R77, 0x7632, R100 ;  /* 0x000076324d647816 */ /* 0x000fe40000000064 */
[----:B------:R-:W-:Y:S02]  /*1a1b0*/  PRMT R76, R110, 0x7632, R76 ;  /* 0x000076326e4c7816 */ /* 0x000fe4000000004c */
[----:B------:R-:W-:Y:S01]  /*1a1c0*/  FSEL R0, R124, -INF , P3 ;  /* 0xff8000007c007808 */ /* 0x000fe20001800000 */
[----:B--2---:R0:W-:Y:S04]  /*1a1d0*/  STG.E.U16 [R236.64], R109 ;  /* 0x0000006dec007986 */ /* 0x0041e8000c101506 */
[----:B------:R1:W-:Y:S04]  /*1a1e0*/  STG.E.U16 [R238.64], R105 ;  /* 0x00000069ee007986 */ /* 0x0003e8000c101506 */
[----:B0-----:R-:W2:Y:S04]  /*1a1f0*/  LDL.LU.64 R236, [R1+0x640] ;  /* 0x0006400001ec7983 */ /* 0x001ea80000300a00 */
[----:B-1----:R-:W2:Y:S04]  /*1a200*/  LDL.LU.64 R238, [R1+0x638] ;  /* 0x0006380001ee7983 */ /* 0x002ea80000300a00 */
[----:B------:R-:W2:Y:S04]  /*1a210*/  LDL.LU R132, [R1+0x78] ;  /* 0x0000780001847983 */ /* 0x000ea80000300800 */
[----:B------:R-:W2:Y:S04]  /*1a220*/  LDL.LU R128, [R1+0x74] ;  /* 0x0000740001807983 */ /* 0x000ea80000300800 */
[----:B------:R-:W2:Y:S04]  /*1a230*/  LDL.LU R88, [R1+0x70] ;  /* 0x0000700001587983 */ /* 0x000ea80000300800 */
[----:B------:R0:W-:Y:S04]  /*1a240*/  STG.E.U16 [R250.64], R101 ;  /* 0x00000065fa007986 */ /* 0x0001e8000c101506 */
[----:B------:R1:W-:Y:S01]  /*1a250*/  STG.E.U16 [R248.64], R97 ;  /* 0x00000061f8007986 */ /* 0x0003e2000c101506 */
[----:B------:R-:W-:-:S03]  /*1a260*/  PRMT R109, R113, 0x7632, R109 ;  /* 0x00007632716d7816 */ /* 0x000fc6000000006d */
[----:B----4-:R-:W-:Y:S04]  /*1a270*/  STG.E.U16 [R246.64], R93 ;  /* 0x0000005df6007986 */ /* 0x010fe8000c101506 */
[----:B---3--:R3:W-:Y:S04]  /*1a280*/  STG.E.U16 [R244.64], R89 ;  /* 0x00000059f4007986 */ /* 0x0087e8000c101506 */
[----:B------:R4:W-:Y:S04]  /*1a290*/  STG.E.U16 [R242.64], R85 ;  /* 0x00000055f2007986 */ /* 0x0009e8000c101506 */
[----:B------:R1:W-:Y:S01]  /*1a2a0*/  STG.E.U16 [R240.64], R81 ;  /* 0x00000051f0007986 */ /* 0x0003e2000c101506 */
[----:B------:R-:W-:-:S03]  /*1a2b0*/  PRMT R108, R109, 0x7632, R108 ;  /* 0x000076326d6c7816 */ /* 0x000fc6000000006c */
[----:B------:R-:W-:Y:S01]  /*1a2c0*/  STG.E.U16 [R232.64], R77 ;  /* 0x0000004de8007986 */ /* 0x000fe2000c101506 */
[----:B------:R-:W-:-:S03]  /*1a2d0*/  PRMT R105, R105, 0x7632, R105 ;  /* 0x0000763269697816 */ /* 0x000fc60000000069 */
[----:B------:R3:W-:Y:S01]  /*1a2e0*/  STG.E.U16 [R230.64], R129 ;  /* 0x00000081e6007986 */ /* 0x0007e2000c101506 */
[----:B0-----:R-:W-:-:S03]  /*1a2f0*/  PRMT R101, R101, 0x7632, R101 ;  /* 0x0000763265657816 */ /* 0x001fc60000000065 */
[----:B------:R0:W-:Y:S01]  /*1a300*/  STG.E.U16 [R228.64], R133 ;  /* 0x00000085e4007986 */ /* 0x0001e2000c101506 */
[----:B-1----:R-:W-:-:S03]  /*1a310*/  PRMT R97, R97, 0x7632, R97 ;  /* 0x0000763261617816 */ /* 0x002fc60000000061 */
[----:B------:R1:W-:Y:S04]  /*1a320*/  STG.E.U16 [R226.64], R137 ;  /* 0x00000089e2007986 */ /* 0x0003e8000c101506 */
[----:B------:R-:W-:Y:S01]  /*1a330*/  STG.E.U16 [R224.64], R112 ;  /* 0x00000070e0007986 */ /* 0x000fe2000c101506 */
[----:B---3--:R-:W-:-:S03]  /*1a340*/  PRMT R89, R89, 0x7632, R89 ;  /* 0x0000763259597816 */ /* 0x008fc60000000059 */
[----:B------:R-:W-:Y:S01]  /*1a350*/  STG.E.U16 [R222.64], R121 ;  /* 0x00000079de007986 */ /* 0x000fe2000c101506 */
[----:B----4-:R-:W-:-:S03]  /*1a360*/  PRMT R85, R85, 0x7632, R85 ;  /* 0x0000763255557816 */ /* 0x010fc60000000055 */
[----:B------:R-:W-:Y:S01]  /*1a370*/  STG.E.U16 [R220.64], R117 ;  /* 0x00000075dc007986 */ /* 0x000fe2000c101506 */
[----:B------:R-:W-:-:S03]  /*1a380*/  PRMT R81, R81, 0x7632, R81 ;  /* 0x0000763251517816 */ /* 0x000fc60000000051 */
[----:B------:R-:W-:Y:S04]  /*1a390*/  STG.E.U16 [R218.64], R109 ;  /* 0x0000006dda007986 */ /* 0x000fe8000c101506 */
[----:B------:R-:W-:Y:S01]  /*1a3a0*/  STG.E.U16 [R216.64], R108 ;  /* 0x0000006cd8007986 */ /* 0x000fe2000c101506 */
[----:B------:R-:W-:-:S03]  /*1a3b0*/  PRMT R129, R129, 0x7632, R129 ;  /* 0x0000763281817816 */ /* 0x000fc60000000081 */
[----:B------:R-:W-:Y:S01]  /*1a3c0*/  STG.E.U16 [R214.64], R105 ;  /* 0x00000069d6007986 */ /* 0x000fe2000c101506 */
[----:B0-----:R-:W-:-:S03]  /*1a3d0*/  PRMT R133, R133, 0x7632, R133 ;  /* 0x0000763285857816 */ /* 0x001fc60000000085 */
[----:B------:R-:W-:Y:S01]  /*1a3e0*/  STG.E.U16 [R212.64], R101 ;  /* 0x00000065d4007986 */ /* 0x000fe2000c101506 */
[----:B-1----:R-:W-:-:S03]  /*1a3f0*/  PRMT R137, R137, 0x7632, R137 ;  /* 0x0000763289897816 */ /* 0x002fc60000000089 */
[----:B------:R-:W-:Y:S04]  /*1a400*/  STG.E.U16 [R210.64], R97 ;  /* 0x00000061d2007986 */ /* 0x000fe8000c101506 */
        /* <DEDUP_REMOVED lines=8> */
[----:B------:R0:W-:Y:S04]  /*1a490*/  STG.E.U16 [R192.64], R126 ;  /* 0x0000007ec0007986 */ /* 0x0001e8000c101506 */
[----:B------:R1:W-:Y:S04]  /*1a4a0*/  STG.E.U16 [R190.64], R122 ;  /* 0x0000007abe007986 */ /* 0x0003e8000c101506 */
[----:B------:R3:W-:Y:S04]  /*1a4b0*/  STG.E.U16 [R188.64], R118 ;  /* 0x00000076bc007986 */ /* 0x0007e8000c101506 */
[----:B------:R-:W-:Y:S04]  /*1a4c0*/  STG.E.U16 [R186.64], R114 ;  /* 0x00000072ba007986 */ /* 0x000fe8000c101506 */
[----:B------:R-:W-:Y:S04]  /*1a4d0*/  STG.E.U16 [R184.64], R110 ;  /* 0x0000006eb8007986 */ /* 0x000fe8000c101506 */
[----:B------:R4:W-:Y:S04]  /*1a4e0*/  STG.E.U16 [R182.64], R106 ;  /* 0x0000006ab6007986 */ /* 0x0009e8000c101506 */
[----:B------:R3:W-:Y:S04]  /*1a4f0*/  STG.E.U16 [R180.64], R102 ;  /* 0x00000066b4007986 */ /* 0x0007e8000c101506 */
[----:B------:R4:W-:Y:S01]  /*1a500*/  STG.E.U16 [R178.64], R98 ;  /* 0x00000062b2007986 */ /* 0x0009e2000c101506 */
[----:B0-----:R-:W-:-:S03]  /*1a510*/  PRMT R126, R126, 0x7632, R126 ;  /* 0x000076327e7e7816 */ /* 0x001fc6000000007e */
[----:B------:R0:W-:Y:S01]  /*1a520*/  STG.E.U16 [R176.64], R94 ;  /* 0x0000005eb0007986 */ /* 0x0001e2000c101506 */
[----:B-1----:R-:W-:-:S03]  /*1a530*/  PRMT R122, R122, 0x7632, R122 ;  /* 0x000076327a7a7816 */ /* 0x002fc6000000007a */
[----:B------:R1:W-:Y:S01]  /*1a540*/  STG.E.U16 [R174.64], R90 ;  /* 0x0000005aae007986 */ /* 0x0003e2000c101506 */
[----:B---3--:R-:W-:-:S03]  /*1a550*/  PRMT R118, R118, 0x7632, R118 ;  /* 0x0000763276767816 */ /* 0x008fc60000000076 */
[----:B------:R3:W-:Y:S01]  /*1a560*/  STG.E.U16 [R172.64], R86 ;  /* 0x00000056ac007986 */ /* 0x0007e2000c101506 */
[----:B------:R-:W-:-:S03]  /*1a570*/  PRMT R77, R114, 0x7632, R77 ;  /* 0x00007632724d7816 */ /* 0x000fc6000000004d */
[----:B------:R0:W-:Y:S04]  /*1a580*/  STG.E.U16 [R170.64], R82 ;  /* 0x00000052aa007986 */ /* 0x0001e8000c101506 */
[----:B------:R0:W-:Y:S01]  /*1a590*/  STG.E.U16 [R168.64], R78 ;  /* 0x0000004ea8007986 */ /* 0x0001e2000c101506 */
[----:B----4-:R-:W-:-:S03]  /*1a5a0*/  PRMT R106, R106, 0x7632, R106 ;  /* 0x000076326a6a7816 */ /* 0x010fc6000000006a */
[----:B------:R4:W-:Y:S01]  /*1a5b0*/  STG.E.U16 [R166.64], R130 ;  /* 0x00000082a6007986 */ /* 0x0009e2000c101506 */
[----:B------:R-:W-:-:S03]  /*1a5c0*/  PRMT R102, R102, 0x7632, R102 ;  /* 0x0000763266667816 */ /* 0x000fc60000000066 */
[----:B------:R3:W-:Y:S01]  /*1a5d0*/  STG.E.U16 [R164.64], R134 ;  /* 0x00000086a4007986 */ /* 0x0007e2000c101506 */
[----:B------:R-:W-:-:S03]  /*1a5e0*/  PRMT R98, R98, 0x7632, R98 ;  /* 0x0000763262627816 */ /* 0x000fc60000000062 */
[----:B------:R4:W-:Y:S01]  /*1a5f0*/  STG.E.U16 [R162.64], R138 ;  /* 0x0000008aa2007986 */ /* 0x0009e2000c101506 */
[----:B0-----:R-:W-:-:S03]  /*1a600*/  PRMT R94, R94, 0x7632, R94 ;  /* 0x000076325e5e7816 */ /* 0x001fc6000000005e */
[----:B------:R-:W-:Y:S01]  /*1a610*/  STG.E.U16 [R160.64], R126 ;  /* 0x0000007ea0007986 */ /* 0x000fe2000c101506 */
[----:B-1----:R-:W-:-:S03]  /*1a620*/  PRMT R90, R90, 0x7632, R90 ;  /* 0x000076325a5a7816 */ /* 0x002fc6000000005a */
[----:B------:R-:W-:Y:S01]  /*1a630*/  STG.E.U16 [R158.64], R122 ;  /* 0x0000007a9e007986 */ /* 0x000fe2000c101506 */
[----:B---3--:R-:W-:-:S03]  /*1a640*/  PRMT R86, R86, 0x7632, R86 ;  /* 0x0000763256567816 */ /* 0x008fc60000000056 */
[----:B------:R-:W-:Y:S01]  /*1a650*/  STG.E.U16 [R156.64], R118 ;  /* 0x000000769c007986 */ /* 0x000fe2000c101506 */
[----:B------:R-:W-:-:S03]  /*1a660*/  PRMT R82, R82, 0x7632, R82 ;  /* 0x0000763252527816 */ /* 0x000fc60000000052 */
[----:B------:R-:W-:Y:S01]  /*1a670*/  STG.E.U16 [R154.64], R77 ;  /* 0x0000004d9a007986 */ /* 0x000fe2000c101506 */
[----:B------:R-:W-:-:S03]  /*1a680*/  PRMT R78, R78, 0x7632, R78 ;  /* 0x000076324e4e7816 */ /* 0x000fc6000000004e */
[----:B------:R-:W3:Y:S04]  /*1a690*/  LDL.LU R92, [R1+0x8c] ;  /* 0x00008c00015c7983 */ /* 0x000ee80000300800 */
[----:B------:R-:W-:Y:S01]  /*1a6a0*/  STG.E.U16 [R152.64], R76 ;  /* 0x0000004c98007986 */ /* 0x000fe2000c101506 */
[----:B----4-:R-:W-:-:S03]  /*1a6b0*/  PRMT R130, R130, 0x7632, R130 ;  /* 0x0000763282827816 */ /* 0x010fc60000000082 */
[----:B------:R-:W4:Y:S04]  /*1a6c0*/  LDL.LU R96, [R1+0x110] ;  /* 0x0001100001607983 */ /* 0x000f280000300800 */
[----:B------:R-:W-:Y:S01]  /*1a6d0*/  STG.E.U16 [R150.64], R106 ;  /* 0x0000006a96007986 */ /* 0x000fe2000c101506 */
[----:B------:R-:W-:-:S03]  /*1a6e0*/  PRMT R134, R134, 0x7632, R134 ;  /* 0x0000763286867816 */ /* 0x000fc60000000086 */
[----:B------:R-:W4:Y:S04]  /*1a6f0*/  LDL.LU R120, [R1+0x12c] ;  /* 0x00012c0001787983 */ /* 0x000f280000300800 */
[----:B------:R-:W-:Y:S01]  /*1a700*/  STG.E.U16 [R148.64], R102 ;  /* 0x0000006694007986 */ /* 0x000fe2000c101506 */
[----:B------:R-:W-:-:S03]  /*1a710*/  PRMT R138, R138, 0x7632, R138 ;  /* 0x000076328a8a7816 */ /* 0x000fc6000000008a */
[----:B------:R-:W4:Y:S04]  /*1a720*/  LDL.LU R124, [R1+0x4c] ;  /* 0x00004c00017c7983 */ /* 0x000f280000300800 */
        /* <DEDUP_REMOVED lines=21> */
[----:B------:R-:W-:Y:S01]  /*1a880*/  STG.E.U16 [R14.64], R79 ;  /* 0x0000004f0e007986 */ /* 0x000fe2000c101506 */
[----:B--2---:R-:W-:-:S03]  /*1a890*/  FFMA R50, R237, 0.69314718246459960938, R88 ;  /* 0x3f317218ed327823 */ /* 0x004fc60000000058 */
[----:B------:R-:W-:Y:S04]  /*1a8a0*/  STG.E.U16 [R10.64], R131 ;  /* 0x000000830a007986 */ /* 0x000fe8000c101506 */
[----:B------:R-:W-:Y:S04]  /*1a8b0*/  STG.E.U16 [R8.64], R135 ;  /* 0x0000008708007986 */ /* 0x000fe8000c101506 */
[----:B------:R0:W-:Y:S04]  /*1a8c0*/  STG.E.U16 [R6.64], R139 ;  /* 0x0000008b06007986 */ /* 0x0001e8000c101506 */
[----:B------:R-:W2:Y:S01]  /*1a8d0*/  LDL.LU R237, [R1+0x630] ;  /* 0x0006300001ed7983 */ /* 0x000ea20000300800 */
[----:B0-----:R-:W-:-:S03]  /*1a8e0*/  FSEL R7, R236, -INF , P0 ;  /* 0xff800000ec077808 */ /* 0x001fc60000000000 */
[----:B------:R-:W2:Y:S01]  /*1a8f0*/  LDL.LU R236, [R1+0x62c] ;  /* 0x00062c0001ec7983 */ /* 0x000ea20000300800 */
[----:B------:R-:W-:Y:S02]  /*1a900*/  PRMT R2, R127, 0x7632, R2 ;  /* 0x000076327f027816 */ /* 0x000fe40000000002 */
[----:B------:R-:W-:Y:S02]  /*1a910*/  PRMT R3, R123, 0x7632, R3 ;  /* 0x000076327b037816 */ /* 0x000fe40000000003 */
[----:B------:R-:W-:Y:S02]  /*1a920*/  PRMT R59, R119, 0x7632, R59 ;  /* 0x00007632773b7816 */ /* 0x000fe4000000003b */
[----:B------:R-:W-:Y:S01]  /*1a930*/  PRMT R55, R115, 0x7632, R55 ;  /* 0x0000763273377816 */ /* 0x000fe20000000037 */
[----:B------:R-:W-:Y:S01]  /*1a940*/  STG.E.U16 [R64.64], R2 ;  /* 0x0000000240007986 */ /* 0x000fe2000c101506 */
[----:B------:R-:W-:Y:S02]  /*1a950*/  PRMT R51, R111, 0x7632, R51 ;  /* 0x000076326f337816 */ /* 0x000fe40000000033 */
[----:B------:R-:W-:Y:S01]  /*1a960*/  PRMT R47, R107, 0x7632, R47 ;  /* 0x000076326b2f7816 */ /* 0x000fe2000000002f */
[----:B------:R-:W-:Y:S01]  /*1a970*/  STG.E.U16 [R60.64], R3 ;  /* 0x000000033c007986 */ /* 0x000fe2000c101506 */
[----:B------:R-:W-:-:S02]  /*1a980*/  PRMT R43, R103, 0x7632, R43 ;  /* 0x00007632672b7816 */ /* 0x000fc4000000002b */
[----:B------:R-:W-:Y:S01]  /*1a990*/  PRMT R39, R99, 0x7632, R39 ;  /* 0x0000763263277816 */ /* 0x000fe20000000027 */
[----:B------:R-:W-:Y:S01]  /*1a9a0*/  STG.E.U16 [R56.64], R59 ;  /* 0x0000003b38007986 */ /* 0x000fe2000c101506 */
[----:B------:R-:W-:Y:S02]  /*1a9b0*/  PRMT R35, R95, 0x7632, R35 ;  /* 0x000076325f237816 */ /* 0x000fe40000000023 */
[----:B------:R-:W-:Y:S01]  /*1a9c0*/  PRMT R31, R91, 0x7632, R31 ;  /* 0x000076325b1f7816 */ /* 0x000fe2000000001f */
[----:B------:R-:W-:Y:S01]  /*1a9d0*/  STG.E.U16 [R52.64], R55 ;  /* 0x0000003734007986 */ /* 0x000fe2000c101506 */
[----:B------:R-:W-:-:S03]  /*1a9e0*/  PRMT R27, R87, 0x7632, R27 ;  /* 0x00007632571b7816 */ /* 0x000fc6000000001b */
[----:B------:R0:W-:Y:S01]  /*1a9f0*/  STG.E.U16 [R48.64], R51 ;  /* 0x0000003330007986 */ /* 0x0001e2000c101506 */
[----:B------:R-:W-:-:S03]  /*1aa00*/  PRMT R23, R83, 0x7632, R23 ;  /* 0x0000763253177816 */ /* 0x000fc60000000017 */
[----:B------:R-:W-:Y:S01]  /*1aa10*/  STG.E.U16 [R44.64], R47 ;  /* 0x0000002f2c007986 */ /* 0x000fe2000c101506 */
[----:B------:R-:W-:-:S03]  /*1aa20*/  PRMT R19, R79, 0x7632, R19 ;  /* 0x000076324f137816 */ /* 0x000fc60000000013 */
[----:B------:R-:W-:Y:S01]  /*1aa30*/  STG.E.U16 [R40.64], R43 ;  /* 0x0000002b28007986 */ /* 0x000fe2000c101506 */
[----:B------:R-:W-:-:S03]  /*1aa40*/  PRMT R15, R131, 0x7632, R15 ;  /* 0x00007632830f7816 */ /* 0x000fc6000000000f */
[----:B------:R-:W-:Y:S01]  /*1aa50*/  STG.E.U16 [R36.64], R39 ;  /* 0x0000002724007986 */ /* 0x000fe2000c101506 */
[----:B------:R-:W-:-:S03]  /*1aa60*/  PRMT R117, R135, 0x7632, R117 ;  /* 0x0000763287757816 */ /* 0x000fc60000000075 */
[----:B------:R-:W-:Y:S01]  /*1aa70*/  STG.E.U16 [R32.64], R35 ;  /* 0x0000002320007986 */ /* 0x000fe2000c101506 */
[----:B------:R-:W-:-:S03]  /*1aa80*/  PRMT R11, R139, 0x7632, R11 ;  /* 0x000076328b0b7816 */ /* 0x000fc6000000000b */
[----:B------:R-:W-:Y:S04]  /*1aa90*/  STG.E.U16 [R28.64], R31 ;  /* 0x0000001f1c007986 */ /* 0x000fe8000c101506 */
[----:B------:R-:W-:Y:S04]  /*1aaa0*/  STG.E.U16 [R24.64], R27 ;  /* 0x0000001b18007986 */ /* 0x000fe8000c101506 */
[----:B------:R-:W-:Y:S04]  /*1aab0*/  STG.E.U16 [R20.64], R23 ;  /* 0x0000001714007986 */ /* 0x000fe8000c101506 */
[----:B------:R-:W-:Y:S04]  /*1aac0*/  STG.E.U16 [R16.64], R19 ;  /* 0x0000001310007986 */ /* 0x000fe8000c101506 */
[----:B------:R1:W-:Y:S04]  /*1aad0*/  STG.E.U16 [R12.64], R15 ;  /* 0x0000000f0c007986 */ /* 0x0003e8000c101506 */
[----:B------:R1:W-:Y:S04]  /*1aae0*/  STG.E.U16 [R234.64], R117 ;  /* 0x00000075ea007986 */ /* 0x0003e8000c101506 */
[----:B------:R1:W-:Y:S01]  /*1aaf0*/  STG.E.U16 [R4.64], R11 ;  /* 0x0000000b04007986 */ /* 0x0003e2000c101506 */
[----:B0-----:R-:W-:-:S02]  /*1ab00*/  FFMA R48, R0, 0.69314718246459960938, R132 ;  /* 0x3f31721800307823 */ /* 0x001fc40000000084 */
[----:B------:R-:W-:Y:S02]  /*1ab10*/  FFMA R49, R80, 0.69314718246459960938, R128 ;  /* 0x3f31721850317823 */ /* 0x000fe40000000080 */
[----:B------:R-:W-:Y:S01]  /*1ab20*/  FFMA R51, R7, 0.69314718246459960938, R252 ;  /* 0x3f31721807337823 */ /* 0x000fe200000000fc */
[----:B---3--:R-:W-:Y:S02]  /*1ab30*/  FSEL R2, R92, -INF , P4 ;  /* 0xff8000005c027808 */ /* 0x008fe40002000000 */
[----:B----4-:R-:W-:Y:S02]  /*1ab40*/  FSEL R9, R124, -INF , P2 ;  /* 0xff8000007c097808 */ /* 0x010fe40001000000 */
[----:B------:R-:W0:Y:S01]  /*1ab50*/  S2R R124, SR_TID.X ;  /* 0x00000000007c7919 */ /* 0x000e220000002100 */
[----:B------:R-:W-:Y:S02]  /*1ab60*/  FSEL R3, R96, -INF , P5 ;  /* 0xff80000060037808 */ /* 0x000fe40002800000 */
[----:B------:R-:W-:Y:S01]  /*1ab70*/  FSEL R0, R120, -INF , P6 ;  /* 0xff80000078007808 */ /* 0x000fe20003000000 */
[----:B-1----:R-:W-:-:S02]  /*1ab80*/  FFMA R12, R2, 0.69314718246459960938, R239 ;  /* 0x3f317218020c7823 */ /* 0x002fc400000000ef */
[----:B------:R-:W-:Y:S01]  /*1ab90*/  FFMA R13, R3, 0.69314718246459960938, R238 ;  /* 0x3f317218030d7823 */ /* 0x000fe200000000ee */
[----:B0-----:R-:W-:Y:S01]  /*1aba0*/  LOP3.LUT R124, R124, 0x1c, RZ, 0xc0, !PT ;  /* 0x0000001c7c7c7812 */ /* 0x001fe200078ec0ff */
[----:B------:R-:W-:Y:S06]  /*1abb0*/  BAR.SYNC.DEFER_BLOCKING 0x0 ;  /* 0x0000000000007b1d */ /* 0x000fec0000010000 */
[----:B------:R0:W-:Y:S01]  /*1abc0*/  STS.128 [R124.X4], R48 ;  /* 0x000000307c007388 */ /* 0x0001e20000004c00 */
[----:B--2---:R-:W-:Y:S02]  /*1abd0*/  FFMA R14, R0, 0.69314718246459960938, R237 ;  /* 0x3f317218000e7823 */ /* 0x004fe400000000ed */
[----:B------:R-:W-:-:S05]  /*1abe0*/  FFMA R15, R9, 0.69314718246459960938, R236 ;  /* 0x3f317218090f7823 */ /* 0x000fca00000000ec */
[----:B------:R0:W-:Y:S04]  /*1abf0*/  STS.128 [R124.X4+0x80], R12 ;  /* 0x0000800c7c007388 */ /* 0x0001e80000004c00 */
[----:B------:R-:W-:Y:S06]  /*1ac00*/  BAR.SYNC.DEFER_BLOCKING 0x0 ;  /* 0x0000000000007b1d */ /* 0x000fec0000010000 */
[----:B------:R-:W-:Y:S05]  /*1ac10*/  @P1 EXIT ;  /* 0x000000000000194d */ /* 0x000fea0003800000 */
[----:B0-----:R-:W0:Y:S04]  /*1ac20*/  S2R R124, SR_CTAID.X ;  /* 0x00000000007c7919 */ /* 0x001e280000002500 */
[----:B------:R-:W1:Y:S04]  /*1ac30*/  S2R R120, SR_CTAID.Y ;  /* 0x0000000000787919 */ /* 0x000e680000002600 */
[----:B------:R-:W2:Y:S01]  /*1ac40*/  LDS R7, [R84] ;  /* 0x0000000054077984 */ /* 0x000ea20000000800 */
[----:B0-----:R-:W-:Y:S01]  /*1ac50*/  SHF.L.U32 R124, R124, 0x6, RZ ;  /* 0x000000067c7c7819 */ /* 0x001fe200000006ff */
[----:B-1----:R-:W-:-:S03]  /*1ac60*/  IMAD R0, R120, c[0x0][0x1cc], RZ ;  /* 0x0000730078007a24 */ /* 0x002fc600078e02ff */
[----:B------:R-:W-:Y:S01]  /*1ac70*/  LOP3.LUT R124, R124, 0x3f, R116, 0xf8, !PT ;  /* 0x0000003f7c7c7812 */ /* 0x000fe200078ef874 */
[----:B------:R-:W-:-:S03]  /*1ac80*/  IMAD.SHL.U32 R2, R0, 0x4, RZ ;  /* 0x0000000400027824 */ /* 0x000fc600078e00ff */
[----:B------:R-:W-:Y:S01]  /*1ac90*/  SHF.L.U32 R3, R124, 0x2, RZ ;  /* 0x000000027c037819 */ /* 0x000fe200000006ff */
[----:B------:R-:W-:-:S03]  /*1aca0*/  IMAD.HI R0, R0, 0x4, RZ ;  /* 0x0000000400007827 */ /* 0x000fc600078e02ff */
[----:B------:R-:W-:Y:S01]  /*1acb0*/  IADD3 R2, P0, P1, R3, c[0x0][0x180], R2 ;  /* 0x0000600003027a10 */ /* 0x000fe2000791e002 */
[----:B------:R-:W-:-:S05]  /*1acc0*/  IMAD.HI R5, R124, 0x4, RZ ;  /* 0x000000047c057827 */ /* 0x000fca00078e02ff */
[----:B------:R-:W-:-:S05]  /*1acd0*/  IADD3.X R3, R5, c[0x0][0x184], R0, P0, P1 ;  /* 0x0000610005037a10 */ /* 0x000fca00007e2400 */
[----:B--2---:R-:W-:Y:S01]  /*1ace0*/  STG.E [R2.64], R7 ;  /* 0x0000000702007986 */ /* 0x004fe2000c101906 */
[----:B------:R-:W-:Y:S05]  /*1acf0*/  EXIT ;  /* 0x000000000000794d */ /* 0x000fea0003800000 */
.L_x_2:
[----:B------:R-:W-:-:S00]  /*1ad00*/  BRA `(.L_x_2) ;  /* 0xfffffff000007947 */ /* 0x000fc0000383ffff */
[----:B------:R-:W-:-:S00]  /*1ad10*/  NOP ;  /* 0x0000000000007918 */ /* 0x000fc00000000000 */
        /* <DEDUP_REMOVED lines=14> */
.L_x_3:


//--------------------- .nv.global.init           --------------------------
	.section	.nv.global.init,"aw",@progbits
.nv.global.init:
	.type		_$_str,@object
	.size		_$_str,(.L_0 - _$_str)
_$_str:
        /*0000*/ 	.byte	0x5f, 0x5f, 0x43, 0x55, 0x44, 0x41, 0x5f, 0x46, 0x54, 0x5a, 0x00
.L_0:


//--------------------- .nv.shared.attn_fwd       --------------------------
	.section	.nv.shared.attn_fwd,"aw",@nobits
	.sectionflags	@""
	.align	16
